//
// Generated by NVIDIA NVVM Compiler
//
// Compiler Build ID: CL-36424714
// Cuda compilation tools, release 13.0, V13.0.88
// Based on NVVM 20.0.0
//

.version 9.0
.target sm_100
.address_size 64

	// .globl	sha256d_kernel
.extern .func  (.param .b32 func_retval0) vprintf
(
	.param .b64 vprintf_param_0,
	.param .b64 vprintf_param_1
)
;
.const .align 4 .b8 c_msg[1132];
.global .align 1 .b8 $str[50] = {114, 101, 115, 117, 108, 116, 58, 32, 37, 112, 44, 32, 114, 101, 115, 117, 108, 116, 45, 62, 118, 99, 112, 117, 58, 32, 37, 100, 44, 32, 114, 101, 115, 117, 108, 116, 45, 62, 110, 111, 110, 99, 101, 58, 32, 37, 108, 117, 10};

.visible .entry sha256d_kernel(
	.param .u64 sha256d_kernel_param_0,
	.param .u64 .ptr .align 1 sha256d_kernel_param_1
)
{
	.local .align 8 .b8 	__local_depot0[24];
	.reg .b64 	%SP;
	.reg .b64 	%SPL;
	.reg .pred 	%p<18>;
	.reg .b32 	%r<8464>;
	.reg .b64 	%rd<23>;

	mov.u64 	%SPL, __local_depot0;
	cvta.local.u64 	%SP, %SPL;
	ld.param.u64 	%rd4, [sha256d_kernel_param_0];
	ld.param.u64 	%rd3, [sha256d_kernel_param_1];
	cvta.to.global.u64 	%rd1, %rd3;
	mov.u32 	%r1, %ctaid.y;
	mul.wide.u32 	%rd5, %r1, 68;
	mov.u64 	%rd6, c_msg;
	add.s64 	%rd7, %rd6, %rd5;
	mov.u32 	%r7506, %ctaid.x;
	mov.u32 	%r7507, %ntid.x;
	mov.u32 	%r7508, %tid.x;
	mad.lo.s32 	%r7509, %r7506, %r7507, %r7508;
	cvt.u64.u32 	%rd8, %r7509;
	add.s64 	%rd2, %rd4, %rd8;
	ld.const.u32 	%r7510, [%rd7+44];
	ld.const.u32 	%r7511, [%rd7+48];
	ld.const.u32 	%r7512, [%rd7+52];
	cvt.u64.u32 	%rd9, %r7510;
	shl.b64 	%rd10, %rd9, 56;
	mul.wide.u32 	%rd11, %r7511, 16777216;
	or.b64  	%rd12, %rd11, %rd10;
	shr.u32 	%r7513, %r7512, 8;
	cvt.u64.u32 	%rd13, %r7513;
	or.b64  	%rd14, %rd12, %rd13;
	add.s64 	%rd15, %rd14, %rd2;
	shr.u64 	%rd16, %rd15, 56;
	cvt.u32.u64 	%r7514, %rd16;
	and.b32  	%r7515, %r7510, -256;
	or.b32  	%r1736, %r7515, %r7514;
	shr.u64 	%rd17, %rd15, 24;
	cvt.u32.u64 	%r1776, %rd17;
	cvt.u32.u64 	%r7516, %rd15;
	shl.b32 	%r7517, %r7516, 8;
	or.b32  	%r1816, %r7517, 128;
	and.b32  	%r7518, %r7512, 255;
	or.b32  	%r1336, %r7517, %r7518;
	ld.const.u32 	%r70, [c_msg];
	ld.const.u32 	%r96, [c_msg+4];
	ld.const.u32 	%r122, [c_msg+8];
	ld.const.u32 	%r148, [%rd7+56];
	ld.const.u32 	%r174, [%rd7+60];
	ld.const.u32 	%r200, [%rd7+64];
	ld.const.u32 	%r40, [%rd7+68];
	ld.const.u32 	%r66, [%rd7+72];
	ld.const.u32 	%r92, [%rd7+76];
	mov.b32 	%r4951, 7;
	// begin inline asm
	shf.r.clamp.b32 %r17, %r1776, %r1776, %r4951;
	// end inline asm
	mov.b32 	%r4955, 18;
	// begin inline asm
	shf.r.clamp.b32 %r21, %r1776, %r1776, %r4955;
	// end inline asm
	xor.b32  	%r7519, %r21, %r17;
	mov.b32 	%r4958, 3;
	// begin inline asm
	vshr.u32.u32.u32.clamp %r25, %r1776, %r4958;
	// end inline asm
	xor.b32  	%r342, %r7519, %r25;
	mov.b32 	%r4962, 17;
	// begin inline asm
	shf.r.clamp.b32 %r28, %r1816, %r1816, %r4962;
	// end inline asm
	mov.b32 	%r4966, 19;
	// begin inline asm
	shf.r.clamp.b32 %r32, %r1816, %r1816, %r4966;
	// end inline asm
	xor.b32  	%r7520, %r32, %r28;
	mov.b32 	%r4969, 10;
	// begin inline asm
	vshr.u32.u32.u32.clamp %r36, %r1816, %r4969;
	// end inline asm
	xor.b32  	%r42, %r7520, %r36;
	// begin inline asm
	vadd.u32.u32.u32.add %r39, %r40, %r342, %r42;
	// end inline asm
	add.s32 	%r1896, %r39, %r1736;
	// begin inline asm
	shf.r.clamp.b32 %r43, %r1336, %r1336, %r4951;
	// end inline asm
	// begin inline asm
	shf.r.clamp.b32 %r47, %r1336, %r1336, %r4955;
	// end inline asm
	xor.b32  	%r7521, %r47, %r43;
	// begin inline asm
	vshr.u32.u32.u32.clamp %r51, %r1336, %r4958;
	// end inline asm
	xor.b32  	%r67, %r7521, %r51;
	mov.b32 	%r5508, 0;
	// begin inline asm
	shf.r.clamp.b32 %r54, %r5508, %r5508, %r4962;
	// end inline asm
	// begin inline asm
	shf.r.clamp.b32 %r58, %r5508, %r5508, %r4966;
	// end inline asm
	xor.b32  	%r7522, %r58, %r54;
	// begin inline asm
	vshr.u32.u32.u32.clamp %r62, %r5508, %r4969;
	// end inline asm
	xor.b32  	%r3828, %r7522, %r62;
	// begin inline asm
	vadd.u32.u32.u32.add %r65, %r66, %r67, %r3828;
	// end inline asm
	add.s32 	%r1936, %r65, %r1776;
	// begin inline asm
	shf.r.clamp.b32 %r69, %r70, %r70, %r4951;
	// end inline asm
	// begin inline asm
	shf.r.clamp.b32 %r73, %r70, %r70, %r4955;
	// end inline asm
	xor.b32  	%r7523, %r73, %r69;
	// begin inline asm
	vshr.u32.u32.u32.clamp %r77, %r70, %r4958;
	// end inline asm
	xor.b32  	%r93, %r7523, %r77;
	// begin inline asm
	shf.r.clamp.b32 %r80, %r1896, %r1896, %r4962;
	// end inline asm
	// begin inline asm
	shf.r.clamp.b32 %r84, %r1896, %r1896, %r4966;
	// end inline asm
	xor.b32  	%r7524, %r84, %r80;
	// begin inline asm
	vshr.u32.u32.u32.clamp %r88, %r1896, %r4969;
	// end inline asm
	xor.b32  	%r94, %r7524, %r88;
	// begin inline asm
	vadd.u32.u32.u32.add %r91, %r92, %r93, %r94;
	// end inline asm
	add.s32 	%r1976, %r91, %r1336;
	// begin inline asm
	shf.r.clamp.b32 %r95, %r96, %r96, %r4951;
	// end inline asm
	// begin inline asm
	shf.r.clamp.b32 %r99, %r96, %r96, %r4955;
	// end inline asm
	xor.b32  	%r7525, %r99, %r95;
	// begin inline asm
	vshr.u32.u32.u32.clamp %r103, %r96, %r4958;
	// end inline asm
	xor.b32  	%r119, %r7525, %r103;
	// begin inline asm
	shf.r.clamp.b32 %r106, %r1936, %r1936, %r4962;
	// end inline asm
	// begin inline asm
	shf.r.clamp.b32 %r110, %r1936, %r1936, %r4966;
	// end inline asm
	xor.b32  	%r7526, %r110, %r106;
	// begin inline asm
	vshr.u32.u32.u32.clamp %r114, %r1936, %r4969;
	// end inline asm
	xor.b32  	%r120, %r7526, %r114;
	// begin inline asm
	vadd.u32.u32.u32.add %r117, %r1736, %r119, %r120;
	// end inline asm
	add.s32 	%r2016, %r117, %r70;
	// begin inline asm
	shf.r.clamp.b32 %r121, %r122, %r122, %r4951;
	// end inline asm
	// begin inline asm
	shf.r.clamp.b32 %r125, %r122, %r122, %r4955;
	// end inline asm
	xor.b32  	%r7527, %r125, %r121;
	// begin inline asm
	vshr.u32.u32.u32.clamp %r129, %r122, %r4958;
	// end inline asm
	xor.b32  	%r145, %r7527, %r129;
	// begin inline asm
	shf.r.clamp.b32 %r132, %r1976, %r1976, %r4962;
	// end inline asm
	// begin inline asm
	shf.r.clamp.b32 %r136, %r1976, %r1976, %r4966;
	// end inline asm
	xor.b32  	%r7528, %r136, %r132;
	// begin inline asm
	vshr.u32.u32.u32.clamp %r140, %r1976, %r4969;
	// end inline asm
	xor.b32  	%r146, %r7528, %r140;
	// begin inline asm
	vadd.u32.u32.u32.add %r143, %r1776, %r145, %r146;
	// end inline asm
	add.s32 	%r2056, %r143, %r96;
	// begin inline asm
	shf.r.clamp.b32 %r147, %r148, %r148, %r4951;
	// end inline asm
	// begin inline asm
	shf.r.clamp.b32 %r151, %r148, %r148, %r4955;
	// end inline asm
	xor.b32  	%r7529, %r151, %r147;
	// begin inline asm
	vshr.u32.u32.u32.clamp %r155, %r148, %r4958;
	// end inline asm
	xor.b32  	%r171, %r7529, %r155;
	// begin inline asm
	shf.r.clamp.b32 %r158, %r2016, %r2016, %r4962;
	// end inline asm
	// begin inline asm
	shf.r.clamp.b32 %r162, %r2016, %r2016, %r4966;
	// end inline asm
	xor.b32  	%r7530, %r162, %r158;
	// begin inline asm
	vshr.u32.u32.u32.clamp %r166, %r2016, %r4969;
	// end inline asm
	xor.b32  	%r172, %r7530, %r166;
	// begin inline asm
	vadd.u32.u32.u32.add %r169, %r1816, %r171, %r172;
	// end inline asm
	add.s32 	%r2096, %r169, %r122;
	// begin inline asm
	shf.r.clamp.b32 %r173, %r174, %r174, %r4951;
	// end inline asm
	// begin inline asm
	shf.r.clamp.b32 %r177, %r174, %r174, %r4955;
	// end inline asm
	xor.b32  	%r7531, %r177, %r173;
	// begin inline asm
	vshr.u32.u32.u32.clamp %r181, %r174, %r4958;
	// end inline asm
	xor.b32  	%r197, %r7531, %r181;
	// begin inline asm
	shf.r.clamp.b32 %r184, %r2056, %r2056, %r4962;
	// end inline asm
	// begin inline asm
	shf.r.clamp.b32 %r188, %r2056, %r2056, %r4966;
	// end inline asm
	xor.b32  	%r7532, %r188, %r184;
	// begin inline asm
	vshr.u32.u32.u32.clamp %r192, %r2056, %r4969;
	// end inline asm
	xor.b32  	%r198, %r7532, %r192;
	// begin inline asm
	vadd.u32.u32.u32.add %r195, %r5508, %r197, %r198;
	// end inline asm
	add.s32 	%r2136, %r195, %r148;
	// begin inline asm
	shf.r.clamp.b32 %r199, %r200, %r200, %r4951;
	// end inline asm
	// begin inline asm
	shf.r.clamp.b32 %r203, %r200, %r200, %r4955;
	// end inline asm
	xor.b32  	%r7533, %r203, %r199;
	// begin inline asm
	vshr.u32.u32.u32.clamp %r207, %r200, %r4958;
	// end inline asm
	xor.b32  	%r223, %r7533, %r207;
	// begin inline asm
	shf.r.clamp.b32 %r210, %r2096, %r2096, %r4962;
	// end inline asm
	// begin inline asm
	shf.r.clamp.b32 %r214, %r2096, %r2096, %r4966;
	// end inline asm
	xor.b32  	%r7534, %r214, %r210;
	// begin inline asm
	vshr.u32.u32.u32.clamp %r218, %r2096, %r4969;
	// end inline asm
	xor.b32  	%r224, %r7534, %r218;
	// begin inline asm
	vadd.u32.u32.u32.add %r221, %r1896, %r223, %r224;
	// end inline asm
	add.s32 	%r2176, %r221, %r174;
	// begin inline asm
	shf.r.clamp.b32 %r225, %r40, %r40, %r4951;
	// end inline asm
	// begin inline asm
	shf.r.clamp.b32 %r229, %r40, %r40, %r4955;
	// end inline asm
	xor.b32  	%r7535, %r229, %r225;
	// begin inline asm
	vshr.u32.u32.u32.clamp %r233, %r40, %r4958;
	// end inline asm
	xor.b32  	%r249, %r7535, %r233;
	// begin inline asm
	shf.r.clamp.b32 %r236, %r2136, %r2136, %r4962;
	// end inline asm
	// begin inline asm
	shf.r.clamp.b32 %r240, %r2136, %r2136, %r4966;
	// end inline asm
	xor.b32  	%r7536, %r240, %r236;
	// begin inline asm
	vshr.u32.u32.u32.clamp %r244, %r2136, %r4969;
	// end inline asm
	xor.b32  	%r250, %r7536, %r244;
	// begin inline asm
	vadd.u32.u32.u32.add %r247, %r1936, %r249, %r250;
	// end inline asm
	add.s32 	%r2216, %r247, %r200;
	// begin inline asm
	shf.r.clamp.b32 %r251, %r66, %r66, %r4951;
	// end inline asm
	// begin inline asm
	shf.r.clamp.b32 %r255, %r66, %r66, %r4955;
	// end inline asm
	xor.b32  	%r7537, %r255, %r251;
	// begin inline asm
	vshr.u32.u32.u32.clamp %r259, %r66, %r4958;
	// end inline asm
	xor.b32  	%r275, %r7537, %r259;
	// begin inline asm
	shf.r.clamp.b32 %r262, %r2176, %r2176, %r4962;
	// end inline asm
	// begin inline asm
	shf.r.clamp.b32 %r266, %r2176, %r2176, %r4966;
	// end inline asm
	xor.b32  	%r7538, %r266, %r262;
	// begin inline asm
	vshr.u32.u32.u32.clamp %r270, %r2176, %r4969;
	// end inline asm
	xor.b32  	%r276, %r7538, %r270;
	// begin inline asm
	vadd.u32.u32.u32.add %r273, %r1976, %r275, %r276;
	// end inline asm
	add.s32 	%r2256, %r273, %r40;
	// begin inline asm
	shf.r.clamp.b32 %r277, %r92, %r92, %r4951;
	// end inline asm
	// begin inline asm
	shf.r.clamp.b32 %r281, %r92, %r92, %r4955;
	// end inline asm
	xor.b32  	%r7539, %r281, %r277;
	// begin inline asm
	vshr.u32.u32.u32.clamp %r285, %r92, %r4958;
	// end inline asm
	xor.b32  	%r301, %r7539, %r285;
	// begin inline asm
	shf.r.clamp.b32 %r288, %r2216, %r2216, %r4962;
	// end inline asm
	// begin inline asm
	shf.r.clamp.b32 %r292, %r2216, %r2216, %r4966;
	// end inline asm
	xor.b32  	%r7540, %r292, %r288;
	// begin inline asm
	vshr.u32.u32.u32.clamp %r296, %r2216, %r4969;
	// end inline asm
	xor.b32  	%r302, %r7540, %r296;
	// begin inline asm
	vadd.u32.u32.u32.add %r299, %r2016, %r301, %r302;
	// end inline asm
	add.s32 	%r2296, %r299, %r66;
	// begin inline asm
	shf.r.clamp.b32 %r303, %r1736, %r1736, %r4951;
	// end inline asm
	// begin inline asm
	shf.r.clamp.b32 %r307, %r1736, %r1736, %r4955;
	// end inline asm
	xor.b32  	%r7541, %r307, %r303;
	// begin inline asm
	vshr.u32.u32.u32.clamp %r311, %r1736, %r4958;
	// end inline asm
	xor.b32  	%r327, %r7541, %r311;
	// begin inline asm
	shf.r.clamp.b32 %r314, %r2256, %r2256, %r4962;
	// end inline asm
	// begin inline asm
	shf.r.clamp.b32 %r318, %r2256, %r2256, %r4966;
	// end inline asm
	xor.b32  	%r7542, %r318, %r314;
	// begin inline asm
	vshr.u32.u32.u32.clamp %r322, %r2256, %r4969;
	// end inline asm
	xor.b32  	%r328, %r7542, %r322;
	// begin inline asm
	vadd.u32.u32.u32.add %r325, %r2056, %r327, %r328;
	// end inline asm
	add.s32 	%r2336, %r325, %r92;
	// begin inline asm
	shf.r.clamp.b32 %r329, %r2296, %r2296, %r4962;
	// end inline asm
	// begin inline asm
	shf.r.clamp.b32 %r333, %r2296, %r2296, %r4966;
	// end inline asm
	xor.b32  	%r7543, %r333, %r329;
	// begin inline asm
	vshr.u32.u32.u32.clamp %r337, %r2296, %r4969;
	// end inline asm
	xor.b32  	%r343, %r7543, %r337;
	// begin inline asm
	vadd.u32.u32.u32.add %r340, %r2096, %r342, %r343;
	// end inline asm
	add.s32 	%r2376, %r340, %r1736;
	// begin inline asm
	shf.r.clamp.b32 %r344, %r1816, %r1816, %r4951;
	// end inline asm
	// begin inline asm
	shf.r.clamp.b32 %r348, %r1816, %r1816, %r4955;
	// end inline asm
	xor.b32  	%r7544, %r348, %r344;
	// begin inline asm
	vshr.u32.u32.u32.clamp %r352, %r1816, %r4958;
	// end inline asm
	xor.b32  	%r368, %r7544, %r352;
	// begin inline asm
	shf.r.clamp.b32 %r355, %r2336, %r2336, %r4962;
	// end inline asm
	// begin inline asm
	shf.r.clamp.b32 %r359, %r2336, %r2336, %r4966;
	// end inline asm
	xor.b32  	%r7545, %r359, %r355;
	// begin inline asm
	vshr.u32.u32.u32.clamp %r363, %r2336, %r4969;
	// end inline asm
	xor.b32  	%r369, %r7545, %r363;
	// begin inline asm
	vadd.u32.u32.u32.add %r366, %r2136, %r368, %r369;
	// end inline asm
	add.s32 	%r2416, %r366, %r1776;
	// begin inline asm
	shf.r.clamp.b32 %r370, %r5508, %r5508, %r4951;
	// end inline asm
	// begin inline asm
	shf.r.clamp.b32 %r374, %r5508, %r5508, %r4955;
	// end inline asm
	xor.b32  	%r7546, %r374, %r370;
	// begin inline asm
	vshr.u32.u32.u32.clamp %r378, %r5508, %r4958;
	// end inline asm
	xor.b32  	%r4088, %r7546, %r378;
	// begin inline asm
	shf.r.clamp.b32 %r381, %r2376, %r2376, %r4962;
	// end inline asm
	// begin inline asm
	shf.r.clamp.b32 %r385, %r2376, %r2376, %r4966;
	// end inline asm
	xor.b32  	%r7547, %r385, %r381;
	// begin inline asm
	vshr.u32.u32.u32.clamp %r389, %r2376, %r4969;
	// end inline asm
	xor.b32  	%r395, %r7547, %r389;
	// begin inline asm
	vadd.u32.u32.u32.add %r392, %r2176, %r4088, %r395;
	// end inline asm
	add.s32 	%r2456, %r392, %r1816;
	// begin inline asm
	shf.r.clamp.b32 %r396, %r1896, %r1896, %r4951;
	// end inline asm
	// begin inline asm
	shf.r.clamp.b32 %r400, %r1896, %r1896, %r4955;
	// end inline asm
	xor.b32  	%r7548, %r400, %r396;
	// begin inline asm
	vshr.u32.u32.u32.clamp %r404, %r1896, %r4958;
	// end inline asm
	xor.b32  	%r420, %r7548, %r404;
	// begin inline asm
	shf.r.clamp.b32 %r407, %r2416, %r2416, %r4962;
	// end inline asm
	// begin inline asm
	shf.r.clamp.b32 %r411, %r2416, %r2416, %r4966;
	// end inline asm
	xor.b32  	%r7549, %r411, %r407;
	// begin inline asm
	vshr.u32.u32.u32.clamp %r415, %r2416, %r4969;
	// end inline asm
	xor.b32  	%r421, %r7549, %r415;
	// begin inline asm
	vadd.u32.u32.u32.add %r418, %r2216, %r420, %r421;
	// end inline asm
	// begin inline asm
	shf.r.clamp.b32 %r422, %r1936, %r1936, %r4951;
	// end inline asm
	// begin inline asm
	shf.r.clamp.b32 %r426, %r1936, %r1936, %r4955;
	// end inline asm
	xor.b32  	%r7550, %r426, %r422;
	// begin inline asm
	vshr.u32.u32.u32.clamp %r430, %r1936, %r4958;
	// end inline asm
	xor.b32  	%r446, %r7550, %r430;
	// begin inline asm
	shf.r.clamp.b32 %r433, %r2456, %r2456, %r4962;
	// end inline asm
	// begin inline asm
	shf.r.clamp.b32 %r437, %r2456, %r2456, %r4966;
	// end inline asm
	xor.b32  	%r7551, %r437, %r433;
	// begin inline asm
	vshr.u32.u32.u32.clamp %r441, %r2456, %r4969;
	// end inline asm
	xor.b32  	%r447, %r7551, %r441;
	// begin inline asm
	vadd.u32.u32.u32.add %r444, %r2256, %r446, %r447;
	// end inline asm
	add.s32 	%r2536, %r444, %r1896;
	// begin inline asm
	shf.r.clamp.b32 %r448, %r1976, %r1976, %r4951;
	// end inline asm
	// begin inline asm
	shf.r.clamp.b32 %r452, %r1976, %r1976, %r4955;
	// end inline asm
	xor.b32  	%r7552, %r452, %r448;
	// begin inline asm
	vshr.u32.u32.u32.clamp %r456, %r1976, %r4958;
	// end inline asm
	xor.b32  	%r472, %r7552, %r456;
	// begin inline asm
	shf.r.clamp.b32 %r459, %r418, %r418, %r4962;
	// end inline asm
	// begin inline asm
	shf.r.clamp.b32 %r463, %r418, %r418, %r4966;
	// end inline asm
	xor.b32  	%r7553, %r463, %r459;
	// begin inline asm
	vshr.u32.u32.u32.clamp %r467, %r418, %r4969;
	// end inline asm
	xor.b32  	%r473, %r7553, %r467;
	// begin inline asm
	vadd.u32.u32.u32.add %r470, %r2296, %r472, %r473;
	// end inline asm
	add.s32 	%r2576, %r470, %r1936;
	// begin inline asm
	shf.r.clamp.b32 %r474, %r2016, %r2016, %r4951;
	// end inline asm
	// begin inline asm
	shf.r.clamp.b32 %r478, %r2016, %r2016, %r4955;
	// end inline asm
	xor.b32  	%r7554, %r478, %r474;
	// begin inline asm
	vshr.u32.u32.u32.clamp %r482, %r2016, %r4958;
	// end inline asm
	xor.b32  	%r498, %r7554, %r482;
	// begin inline asm
	shf.r.clamp.b32 %r485, %r2536, %r2536, %r4962;
	// end inline asm
	// begin inline asm
	shf.r.clamp.b32 %r489, %r2536, %r2536, %r4966;
	// end inline asm
	xor.b32  	%r7555, %r489, %r485;
	// begin inline asm
	vshr.u32.u32.u32.clamp %r493, %r2536, %r4969;
	// end inline asm
	xor.b32  	%r499, %r7555, %r493;
	// begin inline asm
	vadd.u32.u32.u32.add %r496, %r2336, %r498, %r499;
	// end inline asm
	add.s32 	%r2616, %r496, %r1976;
	// begin inline asm
	shf.r.clamp.b32 %r500, %r2056, %r2056, %r4951;
	// end inline asm
	// begin inline asm
	shf.r.clamp.b32 %r504, %r2056, %r2056, %r4955;
	// end inline asm
	xor.b32  	%r7556, %r504, %r500;
	// begin inline asm
	vshr.u32.u32.u32.clamp %r508, %r2056, %r4958;
	// end inline asm
	xor.b32  	%r524, %r7556, %r508;
	// begin inline asm
	shf.r.clamp.b32 %r511, %r2576, %r2576, %r4962;
	// end inline asm
	// begin inline asm
	shf.r.clamp.b32 %r515, %r2576, %r2576, %r4966;
	// end inline asm
	xor.b32  	%r7557, %r515, %r511;
	// begin inline asm
	vshr.u32.u32.u32.clamp %r519, %r2576, %r4969;
	// end inline asm
	xor.b32  	%r525, %r7557, %r519;
	// begin inline asm
	vadd.u32.u32.u32.add %r522, %r2376, %r524, %r525;
	// end inline asm
	add.s32 	%r2656, %r522, %r2016;
	// begin inline asm
	shf.r.clamp.b32 %r526, %r2096, %r2096, %r4951;
	// end inline asm
	// begin inline asm
	shf.r.clamp.b32 %r530, %r2096, %r2096, %r4955;
	// end inline asm
	xor.b32  	%r7558, %r530, %r526;
	// begin inline asm
	vshr.u32.u32.u32.clamp %r534, %r2096, %r4958;
	// end inline asm
	xor.b32  	%r550, %r7558, %r534;
	// begin inline asm
	shf.r.clamp.b32 %r537, %r2616, %r2616, %r4962;
	// end inline asm
	// begin inline asm
	shf.r.clamp.b32 %r541, %r2616, %r2616, %r4966;
	// end inline asm
	xor.b32  	%r7559, %r541, %r537;
	// begin inline asm
	vshr.u32.u32.u32.clamp %r545, %r2616, %r4969;
	// end inline asm
	xor.b32  	%r551, %r7559, %r545;
	// begin inline asm
	vadd.u32.u32.u32.add %r548, %r2416, %r550, %r551;
	// end inline asm
	add.s32 	%r2696, %r548, %r2056;
	// begin inline asm
	shf.r.clamp.b32 %r552, %r2136, %r2136, %r4951;
	// end inline asm
	// begin inline asm
	shf.r.clamp.b32 %r556, %r2136, %r2136, %r4955;
	// end inline asm
	xor.b32  	%r7560, %r556, %r552;
	// begin inline asm
	vshr.u32.u32.u32.clamp %r560, %r2136, %r4958;
	// end inline asm
	xor.b32  	%r576, %r7560, %r560;
	// begin inline asm
	shf.r.clamp.b32 %r563, %r2656, %r2656, %r4962;
	// end inline asm
	// begin inline asm
	shf.r.clamp.b32 %r567, %r2656, %r2656, %r4966;
	// end inline asm
	xor.b32  	%r7561, %r567, %r563;
	// begin inline asm
	vshr.u32.u32.u32.clamp %r571, %r2656, %r4969;
	// end inline asm
	xor.b32  	%r577, %r7561, %r571;
	// begin inline asm
	vadd.u32.u32.u32.add %r574, %r2456, %r576, %r577;
	// end inline asm
	add.s32 	%r2736, %r574, %r2096;
	// begin inline asm
	shf.r.clamp.b32 %r578, %r2176, %r2176, %r4951;
	// end inline asm
	// begin inline asm
	shf.r.clamp.b32 %r582, %r2176, %r2176, %r4955;
	// end inline asm
	xor.b32  	%r7562, %r582, %r578;
	// begin inline asm
	vshr.u32.u32.u32.clamp %r586, %r2176, %r4958;
	// end inline asm
	xor.b32  	%r602, %r7562, %r586;
	// begin inline asm
	shf.r.clamp.b32 %r589, %r2696, %r2696, %r4962;
	// end inline asm
	// begin inline asm
	shf.r.clamp.b32 %r593, %r2696, %r2696, %r4966;
	// end inline asm
	xor.b32  	%r7563, %r593, %r589;
	// begin inline asm
	vshr.u32.u32.u32.clamp %r597, %r2696, %r4969;
	// end inline asm
	xor.b32  	%r603, %r7563, %r597;
	// begin inline asm
	vadd.u32.u32.u32.add %r600, %r418, %r602, %r603;
	// end inline asm
	add.s32 	%r2776, %r600, %r2136;
	// begin inline asm
	shf.r.clamp.b32 %r604, %r2216, %r2216, %r4951;
	// end inline asm
	// begin inline asm
	shf.r.clamp.b32 %r608, %r2216, %r2216, %r4955;
	// end inline asm
	xor.b32  	%r7564, %r608, %r604;
	// begin inline asm
	vshr.u32.u32.u32.clamp %r612, %r2216, %r4958;
	// end inline asm
	xor.b32  	%r628, %r7564, %r612;
	// begin inline asm
	shf.r.clamp.b32 %r615, %r2736, %r2736, %r4962;
	// end inline asm
	// begin inline asm
	shf.r.clamp.b32 %r619, %r2736, %r2736, %r4966;
	// end inline asm
	xor.b32  	%r7565, %r619, %r615;
	// begin inline asm
	vshr.u32.u32.u32.clamp %r623, %r2736, %r4969;
	// end inline asm
	xor.b32  	%r629, %r7565, %r623;
	// begin inline asm
	vadd.u32.u32.u32.add %r626, %r2536, %r628, %r629;
	// end inline asm
	add.s32 	%r2816, %r626, %r2176;
	// begin inline asm
	shf.r.clamp.b32 %r630, %r2256, %r2256, %r4951;
	// end inline asm
	// begin inline asm
	shf.r.clamp.b32 %r634, %r2256, %r2256, %r4955;
	// end inline asm
	xor.b32  	%r7566, %r634, %r630;
	// begin inline asm
	vshr.u32.u32.u32.clamp %r638, %r2256, %r4958;
	// end inline asm
	xor.b32  	%r654, %r7566, %r638;
	// begin inline asm
	shf.r.clamp.b32 %r641, %r2776, %r2776, %r4962;
	// end inline asm
	// begin inline asm
	shf.r.clamp.b32 %r645, %r2776, %r2776, %r4966;
	// end inline asm
	xor.b32  	%r7567, %r645, %r641;
	// begin inline asm
	vshr.u32.u32.u32.clamp %r649, %r2776, %r4969;
	// end inline asm
	xor.b32  	%r655, %r7567, %r649;
	// begin inline asm
	vadd.u32.u32.u32.add %r652, %r2576, %r654, %r655;
	// end inline asm
	add.s32 	%r2856, %r652, %r2216;
	// begin inline asm
	shf.r.clamp.b32 %r656, %r2296, %r2296, %r4951;
	// end inline asm
	// begin inline asm
	shf.r.clamp.b32 %r660, %r2296, %r2296, %r4955;
	// end inline asm
	xor.b32  	%r7568, %r660, %r656;
	// begin inline asm
	vshr.u32.u32.u32.clamp %r664, %r2296, %r4958;
	// end inline asm
	xor.b32  	%r680, %r7568, %r664;
	// begin inline asm
	shf.r.clamp.b32 %r667, %r2816, %r2816, %r4962;
	// end inline asm
	// begin inline asm
	shf.r.clamp.b32 %r671, %r2816, %r2816, %r4966;
	// end inline asm
	xor.b32  	%r7569, %r671, %r667;
	// begin inline asm
	vshr.u32.u32.u32.clamp %r675, %r2816, %r4969;
	// end inline asm
	xor.b32  	%r681, %r7569, %r675;
	// begin inline asm
	vadd.u32.u32.u32.add %r678, %r2616, %r680, %r681;
	// end inline asm
	add.s32 	%r2896, %r678, %r2256;
	// begin inline asm
	shf.r.clamp.b32 %r682, %r2336, %r2336, %r4951;
	// end inline asm
	// begin inline asm
	shf.r.clamp.b32 %r686, %r2336, %r2336, %r4955;
	// end inline asm
	xor.b32  	%r7570, %r686, %r682;
	// begin inline asm
	vshr.u32.u32.u32.clamp %r690, %r2336, %r4958;
	// end inline asm
	xor.b32  	%r706, %r7570, %r690;
	// begin inline asm
	shf.r.clamp.b32 %r693, %r2856, %r2856, %r4962;
	// end inline asm
	// begin inline asm
	shf.r.clamp.b32 %r697, %r2856, %r2856, %r4966;
	// end inline asm
	xor.b32  	%r7571, %r697, %r693;
	// begin inline asm
	vshr.u32.u32.u32.clamp %r701, %r2856, %r4969;
	// end inline asm
	xor.b32  	%r707, %r7571, %r701;
	// begin inline asm
	vadd.u32.u32.u32.add %r704, %r2656, %r706, %r707;
	// end inline asm
	add.s32 	%r2936, %r704, %r2296;
	// begin inline asm
	shf.r.clamp.b32 %r708, %r2376, %r2376, %r4951;
	// end inline asm
	// begin inline asm
	shf.r.clamp.b32 %r712, %r2376, %r2376, %r4955;
	// end inline asm
	xor.b32  	%r7572, %r712, %r708;
	// begin inline asm
	vshr.u32.u32.u32.clamp %r716, %r2376, %r4958;
	// end inline asm
	xor.b32  	%r732, %r7572, %r716;
	// begin inline asm
	shf.r.clamp.b32 %r719, %r2896, %r2896, %r4962;
	// end inline asm
	// begin inline asm
	shf.r.clamp.b32 %r723, %r2896, %r2896, %r4966;
	// end inline asm
	xor.b32  	%r7573, %r723, %r719;
	// begin inline asm
	vshr.u32.u32.u32.clamp %r727, %r2896, %r4969;
	// end inline asm
	xor.b32  	%r733, %r7573, %r727;
	// begin inline asm
	vadd.u32.u32.u32.add %r730, %r2696, %r732, %r733;
	// end inline asm
	add.s32 	%r2976, %r730, %r2336;
	// begin inline asm
	shf.r.clamp.b32 %r734, %r2416, %r2416, %r4951;
	// end inline asm
	// begin inline asm
	shf.r.clamp.b32 %r738, %r2416, %r2416, %r4955;
	// end inline asm
	xor.b32  	%r7574, %r738, %r734;
	// begin inline asm
	vshr.u32.u32.u32.clamp %r742, %r2416, %r4958;
	// end inline asm
	xor.b32  	%r758, %r7574, %r742;
	// begin inline asm
	shf.r.clamp.b32 %r745, %r2936, %r2936, %r4962;
	// end inline asm
	// begin inline asm
	shf.r.clamp.b32 %r749, %r2936, %r2936, %r4966;
	// end inline asm
	xor.b32  	%r7575, %r749, %r745;
	// begin inline asm
	vshr.u32.u32.u32.clamp %r753, %r2936, %r4969;
	// end inline asm
	xor.b32  	%r759, %r7575, %r753;
	// begin inline asm
	vadd.u32.u32.u32.add %r756, %r2736, %r758, %r759;
	// end inline asm
	add.s32 	%r3016, %r756, %r2376;
	// begin inline asm
	shf.r.clamp.b32 %r760, %r2456, %r2456, %r4951;
	// end inline asm
	// begin inline asm
	shf.r.clamp.b32 %r764, %r2456, %r2456, %r4955;
	// end inline asm
	xor.b32  	%r7576, %r764, %r760;
	// begin inline asm
	vshr.u32.u32.u32.clamp %r768, %r2456, %r4958;
	// end inline asm
	xor.b32  	%r784, %r7576, %r768;
	// begin inline asm
	shf.r.clamp.b32 %r771, %r2976, %r2976, %r4962;
	// end inline asm
	// begin inline asm
	shf.r.clamp.b32 %r775, %r2976, %r2976, %r4966;
	// end inline asm
	xor.b32  	%r7577, %r775, %r771;
	// begin inline asm
	vshr.u32.u32.u32.clamp %r779, %r2976, %r4969;
	// end inline asm
	xor.b32  	%r785, %r7577, %r779;
	// begin inline asm
	vadd.u32.u32.u32.add %r782, %r2776, %r784, %r785;
	// end inline asm
	add.s32 	%r3056, %r782, %r2416;
	// begin inline asm
	shf.r.clamp.b32 %r786, %r418, %r418, %r4951;
	// end inline asm
	// begin inline asm
	shf.r.clamp.b32 %r790, %r418, %r418, %r4955;
	// end inline asm
	xor.b32  	%r7578, %r790, %r786;
	// begin inline asm
	vshr.u32.u32.u32.clamp %r794, %r418, %r4958;
	// end inline asm
	xor.b32  	%r810, %r7578, %r794;
	// begin inline asm
	shf.r.clamp.b32 %r797, %r3016, %r3016, %r4962;
	// end inline asm
	// begin inline asm
	shf.r.clamp.b32 %r801, %r3016, %r3016, %r4966;
	// end inline asm
	xor.b32  	%r7579, %r801, %r797;
	// begin inline asm
	vshr.u32.u32.u32.clamp %r805, %r3016, %r4969;
	// end inline asm
	xor.b32  	%r811, %r7579, %r805;
	// begin inline asm
	vadd.u32.u32.u32.add %r808, %r2816, %r810, %r811;
	// end inline asm
	add.s32 	%r3096, %r808, %r2456;
	// begin inline asm
	shf.r.clamp.b32 %r812, %r2536, %r2536, %r4951;
	// end inline asm
	// begin inline asm
	shf.r.clamp.b32 %r816, %r2536, %r2536, %r4955;
	// end inline asm
	xor.b32  	%r7580, %r816, %r812;
	// begin inline asm
	vshr.u32.u32.u32.clamp %r820, %r2536, %r4958;
	// end inline asm
	xor.b32  	%r836, %r7580, %r820;
	// begin inline asm
	shf.r.clamp.b32 %r823, %r3056, %r3056, %r4962;
	// end inline asm
	// begin inline asm
	shf.r.clamp.b32 %r827, %r3056, %r3056, %r4966;
	// end inline asm
	xor.b32  	%r7581, %r827, %r823;
	// begin inline asm
	vshr.u32.u32.u32.clamp %r831, %r3056, %r4969;
	// end inline asm
	xor.b32  	%r837, %r7581, %r831;
	// begin inline asm
	vadd.u32.u32.u32.add %r834, %r2856, %r836, %r837;
	// end inline asm
	add.s32 	%r3136, %r834, %r418;
	// begin inline asm
	shf.r.clamp.b32 %r838, %r2576, %r2576, %r4951;
	// end inline asm
	// begin inline asm
	shf.r.clamp.b32 %r842, %r2576, %r2576, %r4955;
	// end inline asm
	xor.b32  	%r7582, %r842, %r838;
	// begin inline asm
	vshr.u32.u32.u32.clamp %r846, %r2576, %r4958;
	// end inline asm
	xor.b32  	%r862, %r7582, %r846;
	// begin inline asm
	shf.r.clamp.b32 %r849, %r3096, %r3096, %r4962;
	// end inline asm
	// begin inline asm
	shf.r.clamp.b32 %r853, %r3096, %r3096, %r4966;
	// end inline asm
	xor.b32  	%r7583, %r853, %r849;
	// begin inline asm
	vshr.u32.u32.u32.clamp %r857, %r3096, %r4969;
	// end inline asm
	xor.b32  	%r863, %r7583, %r857;
	// begin inline asm
	vadd.u32.u32.u32.add %r860, %r2896, %r862, %r863;
	// end inline asm
	add.s32 	%r3176, %r860, %r2536;
	// begin inline asm
	shf.r.clamp.b32 %r864, %r2616, %r2616, %r4951;
	// end inline asm
	// begin inline asm
	shf.r.clamp.b32 %r868, %r2616, %r2616, %r4955;
	// end inline asm
	xor.b32  	%r7584, %r868, %r864;
	// begin inline asm
	vshr.u32.u32.u32.clamp %r872, %r2616, %r4958;
	// end inline asm
	xor.b32  	%r888, %r7584, %r872;
	// begin inline asm
	shf.r.clamp.b32 %r875, %r3136, %r3136, %r4962;
	// end inline asm
	// begin inline asm
	shf.r.clamp.b32 %r879, %r3136, %r3136, %r4966;
	// end inline asm
	xor.b32  	%r7585, %r879, %r875;
	// begin inline asm
	vshr.u32.u32.u32.clamp %r883, %r3136, %r4969;
	// end inline asm
	xor.b32  	%r889, %r7585, %r883;
	// begin inline asm
	vadd.u32.u32.u32.add %r886, %r2936, %r888, %r889;
	// end inline asm
	add.s32 	%r3216, %r886, %r2576;
	// begin inline asm
	shf.r.clamp.b32 %r890, %r2656, %r2656, %r4951;
	// end inline asm
	// begin inline asm
	shf.r.clamp.b32 %r894, %r2656, %r2656, %r4955;
	// end inline asm
	xor.b32  	%r7586, %r894, %r890;
	// begin inline asm
	vshr.u32.u32.u32.clamp %r898, %r2656, %r4958;
	// end inline asm
	xor.b32  	%r914, %r7586, %r898;
	// begin inline asm
	shf.r.clamp.b32 %r901, %r3176, %r3176, %r4962;
	// end inline asm
	// begin inline asm
	shf.r.clamp.b32 %r905, %r3176, %r3176, %r4966;
	// end inline asm
	xor.b32  	%r7587, %r905, %r901;
	// begin inline asm
	vshr.u32.u32.u32.clamp %r909, %r3176, %r4969;
	// end inline asm
	xor.b32  	%r915, %r7587, %r909;
	// begin inline asm
	vadd.u32.u32.u32.add %r912, %r2976, %r914, %r915;
	// end inline asm
	add.s32 	%r3256, %r912, %r2616;
	// begin inline asm
	shf.r.clamp.b32 %r916, %r2696, %r2696, %r4951;
	// end inline asm
	// begin inline asm
	shf.r.clamp.b32 %r920, %r2696, %r2696, %r4955;
	// end inline asm
	xor.b32  	%r7588, %r920, %r916;
	// begin inline asm
	vshr.u32.u32.u32.clamp %r924, %r2696, %r4958;
	// end inline asm
	xor.b32  	%r940, %r7588, %r924;
	// begin inline asm
	shf.r.clamp.b32 %r927, %r3216, %r3216, %r4962;
	// end inline asm
	// begin inline asm
	shf.r.clamp.b32 %r931, %r3216, %r3216, %r4966;
	// end inline asm
	xor.b32  	%r7589, %r931, %r927;
	// begin inline asm
	vshr.u32.u32.u32.clamp %r935, %r3216, %r4969;
	// end inline asm
	xor.b32  	%r941, %r7589, %r935;
	// begin inline asm
	vadd.u32.u32.u32.add %r938, %r3016, %r940, %r941;
	// end inline asm
	add.s32 	%r3296, %r938, %r2656;
	// begin inline asm
	shf.r.clamp.b32 %r942, %r2736, %r2736, %r4951;
	// end inline asm
	// begin inline asm
	shf.r.clamp.b32 %r946, %r2736, %r2736, %r4955;
	// end inline asm
	xor.b32  	%r7590, %r946, %r942;
	// begin inline asm
	vshr.u32.u32.u32.clamp %r950, %r2736, %r4958;
	// end inline asm
	xor.b32  	%r966, %r7590, %r950;
	// begin inline asm
	shf.r.clamp.b32 %r953, %r3256, %r3256, %r4962;
	// end inline asm
	// begin inline asm
	shf.r.clamp.b32 %r957, %r3256, %r3256, %r4966;
	// end inline asm
	xor.b32  	%r7591, %r957, %r953;
	// begin inline asm
	vshr.u32.u32.u32.clamp %r961, %r3256, %r4969;
	// end inline asm
	xor.b32  	%r967, %r7591, %r961;
	// begin inline asm
	vadd.u32.u32.u32.add %r964, %r3056, %r966, %r967;
	// end inline asm
	add.s32 	%r3336, %r964, %r2696;
	// begin inline asm
	shf.r.clamp.b32 %r968, %r2776, %r2776, %r4951;
	// end inline asm
	// begin inline asm
	shf.r.clamp.b32 %r972, %r2776, %r2776, %r4955;
	// end inline asm
	xor.b32  	%r7592, %r972, %r968;
	// begin inline asm
	vshr.u32.u32.u32.clamp %r976, %r2776, %r4958;
	// end inline asm
	xor.b32  	%r992, %r7592, %r976;
	// begin inline asm
	shf.r.clamp.b32 %r979, %r3296, %r3296, %r4962;
	// end inline asm
	// begin inline asm
	shf.r.clamp.b32 %r983, %r3296, %r3296, %r4966;
	// end inline asm
	xor.b32  	%r7593, %r983, %r979;
	// begin inline asm
	vshr.u32.u32.u32.clamp %r987, %r3296, %r4969;
	// end inline asm
	xor.b32  	%r993, %r7593, %r987;
	// begin inline asm
	vadd.u32.u32.u32.add %r990, %r3096, %r992, %r993;
	// end inline asm
	add.s32 	%r3376, %r990, %r2736;
	// begin inline asm
	shf.r.clamp.b32 %r994, %r2816, %r2816, %r4951;
	// end inline asm
	// begin inline asm
	shf.r.clamp.b32 %r998, %r2816, %r2816, %r4955;
	// end inline asm
	xor.b32  	%r7594, %r998, %r994;
	// begin inline asm
	vshr.u32.u32.u32.clamp %r1002, %r2816, %r4958;
	// end inline asm
	xor.b32  	%r1018, %r7594, %r1002;
	// begin inline asm
	shf.r.clamp.b32 %r1005, %r3336, %r3336, %r4962;
	// end inline asm
	// begin inline asm
	shf.r.clamp.b32 %r1009, %r3336, %r3336, %r4966;
	// end inline asm
	xor.b32  	%r7595, %r1009, %r1005;
	// begin inline asm
	vshr.u32.u32.u32.clamp %r1013, %r3336, %r4969;
	// end inline asm
	xor.b32  	%r1019, %r7595, %r1013;
	// begin inline asm
	vadd.u32.u32.u32.add %r1016, %r3136, %r1018, %r1019;
	// end inline asm
	add.s32 	%r3416, %r1016, %r2776;
	// begin inline asm
	shf.r.clamp.b32 %r1020, %r2856, %r2856, %r4951;
	// end inline asm
	// begin inline asm
	shf.r.clamp.b32 %r1024, %r2856, %r2856, %r4955;
	// end inline asm
	xor.b32  	%r7596, %r1024, %r1020;
	// begin inline asm
	vshr.u32.u32.u32.clamp %r1028, %r2856, %r4958;
	// end inline asm
	xor.b32  	%r1044, %r7596, %r1028;
	// begin inline asm
	shf.r.clamp.b32 %r1031, %r3376, %r3376, %r4962;
	// end inline asm
	// begin inline asm
	shf.r.clamp.b32 %r1035, %r3376, %r3376, %r4966;
	// end inline asm
	xor.b32  	%r7597, %r1035, %r1031;
	// begin inline asm
	vshr.u32.u32.u32.clamp %r1039, %r3376, %r4969;
	// end inline asm
	xor.b32  	%r1045, %r7597, %r1039;
	// begin inline asm
	vadd.u32.u32.u32.add %r1042, %r3176, %r1044, %r1045;
	// end inline asm
	add.s32 	%r3456, %r1042, %r2816;
	// begin inline asm
	shf.r.clamp.b32 %r1046, %r2896, %r2896, %r4951;
	// end inline asm
	// begin inline asm
	shf.r.clamp.b32 %r1050, %r2896, %r2896, %r4955;
	// end inline asm
	xor.b32  	%r7598, %r1050, %r1046;
	// begin inline asm
	vshr.u32.u32.u32.clamp %r1054, %r2896, %r4958;
	// end inline asm
	xor.b32  	%r1070, %r7598, %r1054;
	// begin inline asm
	shf.r.clamp.b32 %r1057, %r3416, %r3416, %r4962;
	// end inline asm
	// begin inline asm
	shf.r.clamp.b32 %r1061, %r3416, %r3416, %r4966;
	// end inline asm
	xor.b32  	%r7599, %r1061, %r1057;
	// begin inline asm
	vshr.u32.u32.u32.clamp %r1065, %r3416, %r4969;
	// end inline asm
	xor.b32  	%r1071, %r7599, %r1065;
	// begin inline asm
	vadd.u32.u32.u32.add %r1068, %r3216, %r1070, %r1071;
	// end inline asm
	add.s32 	%r3496, %r1068, %r2856;
	// begin inline asm
	shf.r.clamp.b32 %r1072, %r2936, %r2936, %r4951;
	// end inline asm
	// begin inline asm
	shf.r.clamp.b32 %r1076, %r2936, %r2936, %r4955;
	// end inline asm
	xor.b32  	%r7600, %r1076, %r1072;
	// begin inline asm
	vshr.u32.u32.u32.clamp %r1080, %r2936, %r4958;
	// end inline asm
	xor.b32  	%r1096, %r7600, %r1080;
	// begin inline asm
	shf.r.clamp.b32 %r1083, %r3456, %r3456, %r4962;
	// end inline asm
	// begin inline asm
	shf.r.clamp.b32 %r1087, %r3456, %r3456, %r4966;
	// end inline asm
	xor.b32  	%r7601, %r1087, %r1083;
	// begin inline asm
	vshr.u32.u32.u32.clamp %r1091, %r3456, %r4969;
	// end inline asm
	xor.b32  	%r1097, %r7601, %r1091;
	// begin inline asm
	vadd.u32.u32.u32.add %r1094, %r3256, %r1096, %r1097;
	// end inline asm
	add.s32 	%r3536, %r1094, %r2896;
	// begin inline asm
	shf.r.clamp.b32 %r1098, %r2976, %r2976, %r4951;
	// end inline asm
	// begin inline asm
	shf.r.clamp.b32 %r1102, %r2976, %r2976, %r4955;
	// end inline asm
	xor.b32  	%r7602, %r1102, %r1098;
	// begin inline asm
	vshr.u32.u32.u32.clamp %r1106, %r2976, %r4958;
	// end inline asm
	xor.b32  	%r1122, %r7602, %r1106;
	// begin inline asm
	shf.r.clamp.b32 %r1109, %r3496, %r3496, %r4962;
	// end inline asm
	// begin inline asm
	shf.r.clamp.b32 %r1113, %r3496, %r3496, %r4966;
	// end inline asm
	xor.b32  	%r7603, %r1113, %r1109;
	// begin inline asm
	vshr.u32.u32.u32.clamp %r1117, %r3496, %r4969;
	// end inline asm
	xor.b32  	%r1123, %r7603, %r1117;
	// begin inline asm
	vadd.u32.u32.u32.add %r1120, %r3296, %r1122, %r1123;
	// end inline asm
	add.s32 	%r3576, %r1120, %r2936;
	// begin inline asm
	shf.r.clamp.b32 %r1124, %r3016, %r3016, %r4951;
	// end inline asm
	// begin inline asm
	shf.r.clamp.b32 %r1128, %r3016, %r3016, %r4955;
	// end inline asm
	xor.b32  	%r7604, %r1128, %r1124;
	// begin inline asm
	vshr.u32.u32.u32.clamp %r1132, %r3016, %r4958;
	// end inline asm
	xor.b32  	%r1148, %r7604, %r1132;
	// begin inline asm
	shf.r.clamp.b32 %r1135, %r3536, %r3536, %r4962;
	// end inline asm
	// begin inline asm
	shf.r.clamp.b32 %r1139, %r3536, %r3536, %r4966;
	// end inline asm
	xor.b32  	%r7605, %r1139, %r1135;
	// begin inline asm
	vshr.u32.u32.u32.clamp %r1143, %r3536, %r4969;
	// end inline asm
	xor.b32  	%r1149, %r7605, %r1143;
	// begin inline asm
	vadd.u32.u32.u32.add %r1146, %r3336, %r1148, %r1149;
	// end inline asm
	add.s32 	%r3616, %r1146, %r2976;
	// begin inline asm
	shf.r.clamp.b32 %r1150, %r3056, %r3056, %r4951;
	// end inline asm
	// begin inline asm
	shf.r.clamp.b32 %r1154, %r3056, %r3056, %r4955;
	// end inline asm
	xor.b32  	%r7606, %r1154, %r1150;
	// begin inline asm
	vshr.u32.u32.u32.clamp %r1158, %r3056, %r4958;
	// end inline asm
	xor.b32  	%r1174, %r7606, %r1158;
	// begin inline asm
	shf.r.clamp.b32 %r1161, %r3576, %r3576, %r4962;
	// end inline asm
	// begin inline asm
	shf.r.clamp.b32 %r1165, %r3576, %r3576, %r4966;
	// end inline asm
	xor.b32  	%r7607, %r1165, %r1161;
	// begin inline asm
	vshr.u32.u32.u32.clamp %r1169, %r3576, %r4969;
	// end inline asm
	xor.b32  	%r1175, %r7607, %r1169;
	// begin inline asm
	vadd.u32.u32.u32.add %r1172, %r3376, %r1174, %r1175;
	// end inline asm
	add.s32 	%r3656, %r1172, %r3016;
	// begin inline asm
	shf.r.clamp.b32 %r1176, %r3096, %r3096, %r4951;
	// end inline asm
	// begin inline asm
	shf.r.clamp.b32 %r1180, %r3096, %r3096, %r4955;
	// end inline asm
	xor.b32  	%r7608, %r1180, %r1176;
	// begin inline asm
	vshr.u32.u32.u32.clamp %r1184, %r3096, %r4958;
	// end inline asm
	xor.b32  	%r1200, %r7608, %r1184;
	// begin inline asm
	shf.r.clamp.b32 %r1187, %r3616, %r3616, %r4962;
	// end inline asm
	// begin inline asm
	shf.r.clamp.b32 %r1191, %r3616, %r3616, %r4966;
	// end inline asm
	xor.b32  	%r7609, %r1191, %r1187;
	// begin inline asm
	vshr.u32.u32.u32.clamp %r1195, %r3616, %r4969;
	// end inline asm
	xor.b32  	%r1201, %r7609, %r1195;
	// begin inline asm
	vadd.u32.u32.u32.add %r1198, %r3416, %r1200, %r1201;
	// end inline asm
	add.s32 	%r3696, %r1198, %r3056;
	// begin inline asm
	shf.r.clamp.b32 %r1202, %r3136, %r3136, %r4951;
	// end inline asm
	// begin inline asm
	shf.r.clamp.b32 %r1206, %r3136, %r3136, %r4955;
	// end inline asm
	xor.b32  	%r7610, %r1206, %r1202;
	// begin inline asm
	vshr.u32.u32.u32.clamp %r1210, %r3136, %r4958;
	// end inline asm
	xor.b32  	%r1226, %r7610, %r1210;
	// begin inline asm
	shf.r.clamp.b32 %r1213, %r3656, %r3656, %r4962;
	// end inline asm
	// begin inline asm
	shf.r.clamp.b32 %r1217, %r3656, %r3656, %r4966;
	// end inline asm
	xor.b32  	%r7611, %r1217, %r1213;
	// begin inline asm
	vshr.u32.u32.u32.clamp %r1221, %r3656, %r4969;
	// end inline asm
	xor.b32  	%r1227, %r7611, %r1221;
	// begin inline asm
	vadd.u32.u32.u32.add %r1224, %r3456, %r1226, %r1227;
	// end inline asm
	add.s32 	%r3736, %r1224, %r3096;
	// begin inline asm
	shf.r.clamp.b32 %r1228, %r3176, %r3176, %r4951;
	// end inline asm
	// begin inline asm
	shf.r.clamp.b32 %r1232, %r3176, %r3176, %r4955;
	// end inline asm
	xor.b32  	%r7612, %r1232, %r1228;
	// begin inline asm
	vshr.u32.u32.u32.clamp %r1236, %r3176, %r4958;
	// end inline asm
	xor.b32  	%r1252, %r7612, %r1236;
	// begin inline asm
	shf.r.clamp.b32 %r1239, %r3696, %r3696, %r4962;
	// end inline asm
	// begin inline asm
	shf.r.clamp.b32 %r1243, %r3696, %r3696, %r4966;
	// end inline asm
	xor.b32  	%r7613, %r1243, %r1239;
	// begin inline asm
	vshr.u32.u32.u32.clamp %r1247, %r3696, %r4969;
	// end inline asm
	xor.b32  	%r1253, %r7613, %r1247;
	// begin inline asm
	vadd.u32.u32.u32.add %r1250, %r3496, %r1252, %r1253;
	// end inline asm
	add.s32 	%r3776, %r1250, %r3136;
	mov.b32 	%r4975, 1541459225;
	mov.b32 	%r4977, 1116352408;
	// begin inline asm
	vadd.u32.u32.u32.add %r1254, %r4975, %r1736, %r4977;
	// end inline asm
	mov.b32 	%r5067, 1359893119;
	mov.b32 	%r7473, 6;
	// begin inline asm
	shf.r.clamp.b32 %r1258, %r5067, %r5067, %r7473;
	// end inline asm
	mov.b32 	%r7477, 11;
	// begin inline asm
	shf.r.clamp.b32 %r1262, %r5067, %r5067, %r7477;
	// end inline asm
	xor.b32  	%r7614, %r1262, %r1258;
	mov.b32 	%r7481, 25;
	// begin inline asm
	shf.r.clamp.b32 %r1266, %r5067, %r5067, %r7481;
	// end inline asm
	xor.b32  	%r4980, %r7614, %r1266;
	mov.b32 	%r4987, 528734635;
	mov.u32 	%r1271, %r5067;
	// begin inline asm
	not.b32  %r1271, %r1271; 
	and.b32  %r1270, %r1271, %r4987; 
	
	// end inline asm
	xor.b32  	%r4981, %r1270, 285491212;
	// begin inline asm
	vadd.u32.u32.u32.add %r1274, %r1254, %r4980, %r4981;
	// end inline asm
	add.s32 	%r1415, %r1274, -1521486534;
	mov.b32 	%r1288, 1779033703;
	mov.b32 	%r7493, 2;
	// begin inline asm
	shf.r.clamp.b32 %r1278, %r1288, %r1288, %r7493;
	// end inline asm
	mov.b32 	%r7497, 13;
	// begin inline asm
	shf.r.clamp.b32 %r1282, %r1288, %r1288, %r7497;
	// end inline asm
	xor.b32  	%r7615, %r1282, %r1278;
	mov.b32 	%r7501, 22;
	// begin inline asm
	shf.r.clamp.b32 %r1286, %r1288, %r1288, %r7501;
	// end inline asm
	xor.b32  	%r4984, %r7615, %r1286;
	mov.b32 	%r4985, 980412007;
	// begin inline asm
	vadd.u32.u32.u32.add %r1290, %r1274, %r4984, %r4985;
	// end inline asm
	mov.b32 	%r4989, 1899447441;
	// begin inline asm
	vadd.u32.u32.u32.add %r1294, %r4987, %r1776, %r4989;
	// end inline asm
	// begin inline asm
	shf.r.clamp.b32 %r1298, %r1415, %r1415, %r7473;
	// end inline asm
	// begin inline asm
	shf.r.clamp.b32 %r1302, %r1415, %r1415, %r7477;
	// end inline asm
	xor.b32  	%r7616, %r1302, %r1298;
	// begin inline asm
	shf.r.clamp.b32 %r1306, %r1415, %r1415, %r7481;
	// end inline asm
	xor.b32  	%r1316, %r7616, %r1306;
	and.b32  	%r7617, %r1415, 1359893119;
	mov.b32 	%r5027, -1694144372;
	mov.u32 	%r1311, %r1415;
	// begin inline asm
	not.b32  %r1311, %r1311; 
	and.b32  %r1310, %r1311, %r5027; 
	
	// end inline asm
	xor.b32  	%r1317, %r1310, %r7617;
	// begin inline asm
	vadd.u32.u32.u32.add %r1314, %r1294, %r1316, %r1317;
	// end inline asm
	add.s32 	%r1455, %r1314, 1013904242;
	// begin inline asm
	shf.r.clamp.b32 %r1318, %r1290, %r1290, %r7493;
	// end inline asm
	// begin inline asm
	shf.r.clamp.b32 %r1322, %r1290, %r1290, %r7497;
	// end inline asm
	xor.b32  	%r7618, %r1322, %r1318;
	// begin inline asm
	shf.r.clamp.b32 %r1326, %r1290, %r1290, %r7501;
	// end inline asm
	xor.b32  	%r1332, %r7618, %r1326;
	and.b32  	%r7619, %r1290, -781301534;
	or.b32  	%r1333, %r7619, 704751109;
	// begin inline asm
	vadd.u32.u32.u32.add %r1330, %r1314, %r1332, %r1333;
	// end inline asm
	mov.b32 	%r5029, -1245643825;
	// begin inline asm
	vadd.u32.u32.u32.add %r1334, %r5027, %r1336, %r5029;
	// end inline asm
	// begin inline asm
	shf.r.clamp.b32 %r1338, %r1455, %r1455, %r7473;
	// end inline asm
	// begin inline asm
	shf.r.clamp.b32 %r1342, %r1455, %r1455, %r7477;
	// end inline asm
	xor.b32  	%r7620, %r1342, %r1338;
	// begin inline asm
	shf.r.clamp.b32 %r1346, %r1455, %r1455, %r7481;
	// end inline asm
	xor.b32  	%r1356, %r7620, %r1346;
	and.b32  	%r7621, %r1455, %r1415;
	mov.u32 	%r1351, %r1455;
	// begin inline asm
	not.b32  %r1351, %r1351; 
	and.b32  %r1350, %r1351, %r5067; 
	
	// end inline asm
	xor.b32  	%r1357, %r1350, %r7621;
	// begin inline asm
	vadd.u32.u32.u32.add %r1354, %r1334, %r1356, %r1357;
	// end inline asm
	add.s32 	%r1495, %r1354, -1150833019;
	// begin inline asm
	shf.r.clamp.b32 %r1358, %r1330, %r1330, %r7493;
	// end inline asm
	// begin inline asm
	shf.r.clamp.b32 %r1362, %r1330, %r1330, %r7497;
	// end inline asm
	xor.b32  	%r7622, %r1362, %r1358;
	// begin inline asm
	shf.r.clamp.b32 %r1366, %r1330, %r1330, %r7501;
	// end inline asm
	xor.b32  	%r1372, %r7622, %r1366;
	xor.b32  	%r7623, %r1290, 1779033703;
	and.b32  	%r7624, %r1330, %r7623;
	and.b32  	%r7625, %r1290, 1779033703;
	xor.b32  	%r1373, %r7624, %r7625;
	// begin inline asm
	vadd.u32.u32.u32.add %r1370, %r1354, %r1372, %r1373;
	// end inline asm
	mov.b32 	%r5069, -373957723;
	// begin inline asm
	vadd.u32.u32.u32.add %r1374, %r5067, %r70, %r5069;
	// end inline asm
	// begin inline asm
	shf.r.clamp.b32 %r1378, %r1495, %r1495, %r7473;
	// end inline asm
	// begin inline asm
	shf.r.clamp.b32 %r1382, %r1495, %r1495, %r7477;
	// end inline asm
	xor.b32  	%r7626, %r1382, %r1378;
	// begin inline asm
	shf.r.clamp.b32 %r1386, %r1495, %r1495, %r7481;
	// end inline asm
	xor.b32  	%r1396, %r7626, %r1386;
	and.b32  	%r7627, %r1495, %r1455;
	mov.u32 	%r1391, %r1495;
	// begin inline asm
	not.b32  %r1391, %r1391; 
	and.b32  %r1390, %r1391, %r1415; 
	
	// end inline asm
	xor.b32  	%r1397, %r1390, %r7627;
	// begin inline asm
	vadd.u32.u32.u32.add %r1394, %r1374, %r1396, %r1397;
	// end inline asm
	add.s32 	%r1535, %r1394, 1779033703;
	// begin inline asm
	shf.r.clamp.b32 %r1398, %r1370, %r1370, %r7493;
	// end inline asm
	// begin inline asm
	shf.r.clamp.b32 %r1402, %r1370, %r1370, %r7497;
	// end inline asm
	xor.b32  	%r7628, %r1402, %r1398;
	// begin inline asm
	shf.r.clamp.b32 %r1406, %r1370, %r1370, %r7501;
	// end inline asm
	xor.b32  	%r1412, %r7628, %r1406;
	xor.b32  	%r7629, %r1330, %r1290;
	and.b32  	%r7630, %r1370, %r7629;
	and.b32  	%r7631, %r1330, %r1290;
	xor.b32  	%r1413, %r7630, %r7631;
	// begin inline asm
	vadd.u32.u32.u32.add %r1410, %r1394, %r1412, %r1413;
	// end inline asm
	mov.b32 	%r5109, 961987163;
	// begin inline asm
	vadd.u32.u32.u32.add %r1414, %r1415, %r96, %r5109;
	// end inline asm
	// begin inline asm
	shf.r.clamp.b32 %r1418, %r1535, %r1535, %r7473;
	// end inline asm
	// begin inline asm
	shf.r.clamp.b32 %r1422, %r1535, %r1535, %r7477;
	// end inline asm
	xor.b32  	%r7632, %r1422, %r1418;
	// begin inline asm
	shf.r.clamp.b32 %r1426, %r1535, %r1535, %r7481;
	// end inline asm
	xor.b32  	%r1436, %r7632, %r1426;
	and.b32  	%r7633, %r1535, %r1495;
	mov.u32 	%r1431, %r1535;
	// begin inline asm
	not.b32  %r1431, %r1431; 
	and.b32  %r1430, %r1431, %r1455; 
	
	// end inline asm
	xor.b32  	%r1437, %r1430, %r7633;
	// begin inline asm
	vadd.u32.u32.u32.add %r1434, %r1414, %r1436, %r1437;
	// end inline asm
	add.s32 	%r1575, %r1434, %r1290;
	// begin inline asm
	shf.r.clamp.b32 %r1438, %r1410, %r1410, %r7493;
	// end inline asm
	// begin inline asm
	shf.r.clamp.b32 %r1442, %r1410, %r1410, %r7497;
	// end inline asm
	xor.b32  	%r7634, %r1442, %r1438;
	// begin inline asm
	shf.r.clamp.b32 %r1446, %r1410, %r1410, %r7501;
	// end inline asm
	xor.b32  	%r1452, %r7634, %r1446;
	xor.b32  	%r7635, %r1370, %r1330;
	and.b32  	%r7636, %r1410, %r7635;
	and.b32  	%r7637, %r1370, %r1330;
	xor.b32  	%r1453, %r7636, %r7637;
	// begin inline asm
	vadd.u32.u32.u32.add %r1450, %r1434, %r1452, %r1453;
	// end inline asm
	mov.b32 	%r5149, 1508970993;
	// begin inline asm
	vadd.u32.u32.u32.add %r1454, %r1455, %r122, %r5149;
	// end inline asm
	// begin inline asm
	shf.r.clamp.b32 %r1458, %r1575, %r1575, %r7473;
	// end inline asm
	// begin inline asm
	shf.r.clamp.b32 %r1462, %r1575, %r1575, %r7477;
	// end inline asm
	xor.b32  	%r7638, %r1462, %r1458;
	// begin inline asm
	shf.r.clamp.b32 %r1466, %r1575, %r1575, %r7481;
	// end inline asm
	xor.b32  	%r1476, %r7638, %r1466;
	and.b32  	%r7639, %r1575, %r1535;
	mov.u32 	%r1471, %r1575;
	// begin inline asm
	not.b32  %r1471, %r1471; 
	and.b32  %r1470, %r1471, %r1495; 
	
	// end inline asm
	xor.b32  	%r1477, %r1470, %r7639;
	// begin inline asm
	vadd.u32.u32.u32.add %r1474, %r1454, %r1476, %r1477;
	// end inline asm
	add.s32 	%r1615, %r1474, %r1330;
	// begin inline asm
	shf.r.clamp.b32 %r1478, %r1450, %r1450, %r7493;
	// end inline asm
	// begin inline asm
	shf.r.clamp.b32 %r1482, %r1450, %r1450, %r7497;
	// end inline asm
	xor.b32  	%r7640, %r1482, %r1478;
	// begin inline asm
	shf.r.clamp.b32 %r1486, %r1450, %r1450, %r7501;
	// end inline asm
	xor.b32  	%r1492, %r7640, %r1486;
	xor.b32  	%r7641, %r1410, %r1370;
	and.b32  	%r7642, %r1450, %r7641;
	and.b32  	%r7643, %r1410, %r1370;
	xor.b32  	%r1493, %r7642, %r7643;
	// begin inline asm
	vadd.u32.u32.u32.add %r1490, %r1474, %r1492, %r1493;
	// end inline asm
	mov.b32 	%r5189, -1841331548;
	// begin inline asm
	vadd.u32.u32.u32.add %r1494, %r1495, %r148, %r5189;
	// end inline asm
	// begin inline asm
	shf.r.clamp.b32 %r1498, %r1615, %r1615, %r7473;
	// end inline asm
	// begin inline asm
	shf.r.clamp.b32 %r1502, %r1615, %r1615, %r7477;
	// end inline asm
	xor.b32  	%r7644, %r1502, %r1498;
	// begin inline asm
	shf.r.clamp.b32 %r1506, %r1615, %r1615, %r7481;
	// end inline asm
	xor.b32  	%r1516, %r7644, %r1506;
	and.b32  	%r7645, %r1615, %r1575;
	mov.u32 	%r1511, %r1615;
	// begin inline asm
	not.b32  %r1511, %r1511; 
	and.b32  %r1510, %r1511, %r1535; 
	
	// end inline asm
	xor.b32  	%r1517, %r1510, %r7645;
	// begin inline asm
	vadd.u32.u32.u32.add %r1514, %r1494, %r1516, %r1517;
	// end inline asm
	add.s32 	%r1655, %r1514, %r1370;
	// begin inline asm
	shf.r.clamp.b32 %r1518, %r1490, %r1490, %r7493;
	// end inline asm
	// begin inline asm
	shf.r.clamp.b32 %r1522, %r1490, %r1490, %r7497;
	// end inline asm
	xor.b32  	%r7646, %r1522, %r1518;
	// begin inline asm
	shf.r.clamp.b32 %r1526, %r1490, %r1490, %r7501;
	// end inline asm
	xor.b32  	%r1532, %r7646, %r1526;
	xor.b32  	%r7647, %r1450, %r1410;
	and.b32  	%r7648, %r1490, %r7647;
	and.b32  	%r7649, %r1450, %r1410;
	xor.b32  	%r1533, %r7648, %r7649;
	// begin inline asm
	vadd.u32.u32.u32.add %r1530, %r1514, %r1532, %r1533;
	// end inline asm
	mov.b32 	%r5229, -1424204075;
	// begin inline asm
	vadd.u32.u32.u32.add %r1534, %r1535, %r174, %r5229;
	// end inline asm
	// begin inline asm
	shf.r.clamp.b32 %r1538, %r1655, %r1655, %r7473;
	// end inline asm
	// begin inline asm
	shf.r.clamp.b32 %r1542, %r1655, %r1655, %r7477;
	// end inline asm
	xor.b32  	%r7650, %r1542, %r1538;
	// begin inline asm
	shf.r.clamp.b32 %r1546, %r1655, %r1655, %r7481;
	// end inline asm
	xor.b32  	%r1556, %r7650, %r1546;
	and.b32  	%r7651, %r1655, %r1615;
	mov.u32 	%r1551, %r1655;
	// begin inline asm
	not.b32  %r1551, %r1551; 
	and.b32  %r1550, %r1551, %r1575; 
	
	// end inline asm
	xor.b32  	%r1557, %r1550, %r7651;
	// begin inline asm
	vadd.u32.u32.u32.add %r1554, %r1534, %r1556, %r1557;
	// end inline asm
	add.s32 	%r1695, %r1554, %r1410;
	// begin inline asm
	shf.r.clamp.b32 %r1558, %r1530, %r1530, %r7493;
	// end inline asm
	// begin inline asm
	shf.r.clamp.b32 %r1562, %r1530, %r1530, %r7497;
	// end inline asm
	xor.b32  	%r7652, %r1562, %r1558;
	// begin inline asm
	shf.r.clamp.b32 %r1566, %r1530, %r1530, %r7501;
	// end inline asm
	xor.b32  	%r1572, %r7652, %r1566;
	xor.b32  	%r7653, %r1490, %r1450;
	and.b32  	%r7654, %r1530, %r7653;
	and.b32  	%r7655, %r1490, %r1450;
	xor.b32  	%r1573, %r7654, %r7655;
	// begin inline asm
	vadd.u32.u32.u32.add %r1570, %r1554, %r1572, %r1573;
	// end inline asm
	mov.b32 	%r5269, -670586216;
	// begin inline asm
	vadd.u32.u32.u32.add %r1574, %r1575, %r200, %r5269;
	// end inline asm
	// begin inline asm
	shf.r.clamp.b32 %r1578, %r1695, %r1695, %r7473;
	// end inline asm
	// begin inline asm
	shf.r.clamp.b32 %r1582, %r1695, %r1695, %r7477;
	// end inline asm
	xor.b32  	%r7656, %r1582, %r1578;
	// begin inline asm
	shf.r.clamp.b32 %r1586, %r1695, %r1695, %r7481;
	// end inline asm
	xor.b32  	%r1596, %r7656, %r1586;
	and.b32  	%r7657, %r1695, %r1655;
	mov.u32 	%r1591, %r1695;
	// begin inline asm
	not.b32  %r1591, %r1591; 
	and.b32  %r1590, %r1591, %r1615; 
	
	// end inline asm
	xor.b32  	%r1597, %r1590, %r7657;
	// begin inline asm
	vadd.u32.u32.u32.add %r1594, %r1574, %r1596, %r1597;
	// end inline asm
	add.s32 	%r1735, %r1594, %r1450;
	// begin inline asm
	shf.r.clamp.b32 %r1598, %r1570, %r1570, %r7493;
	// end inline asm
	// begin inline asm
	shf.r.clamp.b32 %r1602, %r1570, %r1570, %r7497;
	// end inline asm
	xor.b32  	%r7658, %r1602, %r1598;
	// begin inline asm
	shf.r.clamp.b32 %r1606, %r1570, %r1570, %r7501;
	// end inline asm
	xor.b32  	%r1612, %r7658, %r1606;
	xor.b32  	%r7659, %r1530, %r1490;
	and.b32  	%r7660, %r1570, %r7659;
	and.b32  	%r7661, %r1530, %r1490;
	xor.b32  	%r1613, %r7660, %r7661;
	// begin inline asm
	vadd.u32.u32.u32.add %r1610, %r1594, %r1612, %r1613;
	// end inline asm
	mov.b32 	%r5309, 310598401;
	// begin inline asm
	vadd.u32.u32.u32.add %r1614, %r1615, %r40, %r5309;
	// end inline asm
	// begin inline asm
	shf.r.clamp.b32 %r1618, %r1735, %r1735, %r7473;
	// end inline asm
	// begin inline asm
	shf.r.clamp.b32 %r1622, %r1735, %r1735, %r7477;
	// end inline asm
	xor.b32  	%r7662, %r1622, %r1618;
	// begin inline asm
	shf.r.clamp.b32 %r1626, %r1735, %r1735, %r7481;
	// end inline asm
	xor.b32  	%r1636, %r7662, %r1626;
	and.b32  	%r7663, %r1735, %r1695;
	mov.u32 	%r1631, %r1735;
	// begin inline asm
	not.b32  %r1631, %r1631; 
	and.b32  %r1630, %r1631, %r1655; 
	
	// end inline asm
	xor.b32  	%r1637, %r1630, %r7663;
	// begin inline asm
	vadd.u32.u32.u32.add %r1634, %r1614, %r1636, %r1637;
	// end inline asm
	add.s32 	%r1775, %r1634, %r1490;
	// begin inline asm
	shf.r.clamp.b32 %r1638, %r1610, %r1610, %r7493;
	// end inline asm
	// begin inline asm
	shf.r.clamp.b32 %r1642, %r1610, %r1610, %r7497;
	// end inline asm
	xor.b32  	%r7664, %r1642, %r1638;
	// begin inline asm
	shf.r.clamp.b32 %r1646, %r1610, %r1610, %r7501;
	// end inline asm
	xor.b32  	%r1652, %r7664, %r1646;
	xor.b32  	%r7665, %r1570, %r1530;
	and.b32  	%r7666, %r1610, %r7665;
	and.b32  	%r7667, %r1570, %r1530;
	xor.b32  	%r1653, %r7666, %r7667;
	// begin inline asm
	vadd.u32.u32.u32.add %r1650, %r1634, %r1652, %r1653;
	// end inline asm
	mov.b32 	%r5349, 607225278;
	// begin inline asm
	vadd.u32.u32.u32.add %r1654, %r1655, %r66, %r5349;
	// end inline asm
	// begin inline asm
	shf.r.clamp.b32 %r1658, %r1775, %r1775, %r7473;
	// end inline asm
	// begin inline asm
	shf.r.clamp.b32 %r1662, %r1775, %r1775, %r7477;
	// end inline asm
	xor.b32  	%r7668, %r1662, %r1658;
	// begin inline asm
	shf.r.clamp.b32 %r1666, %r1775, %r1775, %r7481;
	// end inline asm
	xor.b32  	%r1676, %r7668, %r1666;
	and.b32  	%r7669, %r1775, %r1735;
	mov.u32 	%r1671, %r1775;
	// begin inline asm
	not.b32  %r1671, %r1671; 
	and.b32  %r1670, %r1671, %r1695; 
	
	// end inline asm
	xor.b32  	%r1677, %r1670, %r7669;
	// begin inline asm
	vadd.u32.u32.u32.add %r1674, %r1654, %r1676, %r1677;
	// end inline asm
	add.s32 	%r1815, %r1674, %r1530;
	// begin inline asm
	shf.r.clamp.b32 %r1678, %r1650, %r1650, %r7493;
	// end inline asm
	// begin inline asm
	shf.r.clamp.b32 %r1682, %r1650, %r1650, %r7497;
	// end inline asm
	xor.b32  	%r7670, %r1682, %r1678;
	// begin inline asm
	shf.r.clamp.b32 %r1686, %r1650, %r1650, %r7501;
	// end inline asm
	xor.b32  	%r1692, %r7670, %r1686;
	xor.b32  	%r7671, %r1610, %r1570;
	and.b32  	%r7672, %r1650, %r7671;
	and.b32  	%r7673, %r1610, %r1570;
	xor.b32  	%r1693, %r7672, %r7673;
	// begin inline asm
	vadd.u32.u32.u32.add %r1690, %r1674, %r1692, %r1693;
	// end inline asm
	mov.b32 	%r5389, 1426881987;
	// begin inline asm
	vadd.u32.u32.u32.add %r1694, %r1695, %r92, %r5389;
	// end inline asm
	// begin inline asm
	shf.r.clamp.b32 %r1698, %r1815, %r1815, %r7473;
	// end inline asm
	// begin inline asm
	shf.r.clamp.b32 %r1702, %r1815, %r1815, %r7477;
	// end inline asm
	xor.b32  	%r7674, %r1702, %r1698;
	// begin inline asm
	shf.r.clamp.b32 %r1706, %r1815, %r1815, %r7481;
	// end inline asm
	xor.b32  	%r1716, %r7674, %r1706;
	and.b32  	%r7675, %r1815, %r1775;
	mov.u32 	%r1711, %r1815;
	// begin inline asm
	not.b32  %r1711, %r1711; 
	and.b32  %r1710, %r1711, %r1735; 
	
	// end inline asm
	xor.b32  	%r1717, %r1710, %r7675;
	// begin inline asm
	vadd.u32.u32.u32.add %r1714, %r1694, %r1716, %r1717;
	// end inline asm
	add.s32 	%r1855, %r1714, %r1570;
	// begin inline asm
	shf.r.clamp.b32 %r1718, %r1690, %r1690, %r7493;
	// end inline asm
	// begin inline asm
	shf.r.clamp.b32 %r1722, %r1690, %r1690, %r7497;
	// end inline asm
	xor.b32  	%r7676, %r1722, %r1718;
	// begin inline asm
	shf.r.clamp.b32 %r1726, %r1690, %r1690, %r7501;
	// end inline asm
	xor.b32  	%r1732, %r7676, %r1726;
	xor.b32  	%r7677, %r1650, %r1610;
	and.b32  	%r7678, %r1690, %r7677;
	and.b32  	%r7679, %r1650, %r1610;
	xor.b32  	%r1733, %r7678, %r7679;
	// begin inline asm
	vadd.u32.u32.u32.add %r1730, %r1714, %r1732, %r1733;
	// end inline asm
	mov.b32 	%r5429, 1925078388;
	// begin inline asm
	vadd.u32.u32.u32.add %r1734, %r1735, %r1736, %r5429;
	// end inline asm
	// begin inline asm
	shf.r.clamp.b32 %r1738, %r1855, %r1855, %r7473;
	// end inline asm
	// begin inline asm
	shf.r.clamp.b32 %r1742, %r1855, %r1855, %r7477;
	// end inline asm
	xor.b32  	%r7680, %r1742, %r1738;
	// begin inline asm
	shf.r.clamp.b32 %r1746, %r1855, %r1855, %r7481;
	// end inline asm
	xor.b32  	%r1756, %r7680, %r1746;
	and.b32  	%r7681, %r1855, %r1815;
	mov.u32 	%r1751, %r1855;
	// begin inline asm
	not.b32  %r1751, %r1751; 
	and.b32  %r1750, %r1751, %r1775; 
	
	// end inline asm
	xor.b32  	%r1757, %r1750, %r7681;
	// begin inline asm
	vadd.u32.u32.u32.add %r1754, %r1734, %r1756, %r1757;
	// end inline asm
	add.s32 	%r1895, %r1754, %r1610;
	// begin inline asm
	shf.r.clamp.b32 %r1758, %r1730, %r1730, %r7493;
	// end inline asm
	// begin inline asm
	shf.r.clamp.b32 %r1762, %r1730, %r1730, %r7497;
	// end inline asm
	xor.b32  	%r7682, %r1762, %r1758;
	// begin inline asm
	shf.r.clamp.b32 %r1766, %r1730, %r1730, %r7501;
	// end inline asm
	xor.b32  	%r1772, %r7682, %r1766;
	xor.b32  	%r7683, %r1690, %r1650;
	and.b32  	%r7684, %r1730, %r7683;
	and.b32  	%r7685, %r1690, %r1650;
	xor.b32  	%r1773, %r7684, %r7685;
	// begin inline asm
	vadd.u32.u32.u32.add %r1770, %r1754, %r1772, %r1773;
	// end inline asm
	mov.b32 	%r5469, -2132889090;
	// begin inline asm
	vadd.u32.u32.u32.add %r1774, %r1775, %r1776, %r5469;
	// end inline asm
	// begin inline asm
	shf.r.clamp.b32 %r1778, %r1895, %r1895, %r7473;
	// end inline asm
	// begin inline asm
	shf.r.clamp.b32 %r1782, %r1895, %r1895, %r7477;
	// end inline asm
	xor.b32  	%r7686, %r1782, %r1778;
	// begin inline asm
	shf.r.clamp.b32 %r1786, %r1895, %r1895, %r7481;
	// end inline asm
	xor.b32  	%r1796, %r7686, %r1786;
	and.b32  	%r7687, %r1895, %r1855;
	mov.u32 	%r1791, %r1895;
	// begin inline asm
	not.b32  %r1791, %r1791; 
	and.b32  %r1790, %r1791, %r1815; 
	
	// end inline asm
	xor.b32  	%r1797, %r1790, %r7687;
	// begin inline asm
	vadd.u32.u32.u32.add %r1794, %r1774, %r1796, %r1797;
	// end inline asm
	add.s32 	%r1935, %r1794, %r1650;
	// begin inline asm
	shf.r.clamp.b32 %r1798, %r1770, %r1770, %r7493;
	// end inline asm
	// begin inline asm
	shf.r.clamp.b32 %r1802, %r1770, %r1770, %r7497;
	// end inline asm
	xor.b32  	%r7688, %r1802, %r1798;
	// begin inline asm
	shf.r.clamp.b32 %r1806, %r1770, %r1770, %r7501;
	// end inline asm
	xor.b32  	%r1812, %r7688, %r1806;
	xor.b32  	%r7689, %r1730, %r1690;
	and.b32  	%r7690, %r1770, %r7689;
	and.b32  	%r7691, %r1730, %r1690;
	xor.b32  	%r1813, %r7690, %r7691;
	// begin inline asm
	vadd.u32.u32.u32.add %r1810, %r1794, %r1812, %r1813;
	// end inline asm
	mov.b32 	%r5509, -1680079193;
	// begin inline asm
	vadd.u32.u32.u32.add %r1814, %r1815, %r1816, %r5509;
	// end inline asm
	// begin inline asm
	shf.r.clamp.b32 %r1818, %r1935, %r1935, %r7473;
	// end inline asm
	// begin inline asm
	shf.r.clamp.b32 %r1822, %r1935, %r1935, %r7477;
	// end inline asm
	xor.b32  	%r7692, %r1822, %r1818;
	// begin inline asm
	shf.r.clamp.b32 %r1826, %r1935, %r1935, %r7481;
	// end inline asm
	xor.b32  	%r1836, %r7692, %r1826;
	and.b32  	%r7693, %r1935, %r1895;
	mov.u32 	%r1831, %r1935;
	// begin inline asm
	not.b32  %r1831, %r1831; 
	and.b32  %r1830, %r1831, %r1855; 
	
	// end inline asm
	xor.b32  	%r1837, %r1830, %r7693;
	// begin inline asm
	vadd.u32.u32.u32.add %r1834, %r1814, %r1836, %r1837;
	// end inline asm
	add.s32 	%r1975, %r1834, %r1690;
	// begin inline asm
	shf.r.clamp.b32 %r1838, %r1810, %r1810, %r7493;
	// end inline asm
	// begin inline asm
	shf.r.clamp.b32 %r1842, %r1810, %r1810, %r7497;
	// end inline asm
	xor.b32  	%r7694, %r1842, %r1838;
	// begin inline asm
	shf.r.clamp.b32 %r1846, %r1810, %r1810, %r7501;
	// end inline asm
	xor.b32  	%r1852, %r7694, %r1846;
	xor.b32  	%r7695, %r1770, %r1730;
	and.b32  	%r7696, %r1810, %r7695;
	and.b32  	%r7697, %r1770, %r1730;
	xor.b32  	%r1853, %r7696, %r7697;
	// begin inline asm
	vadd.u32.u32.u32.add %r1850, %r1834, %r1852, %r1853;
	// end inline asm
	mov.b32 	%r5549, -1046744716;
	// begin inline asm
	vadd.u32.u32.u32.add %r1854, %r1855, %r5508, %r5549;
	// end inline asm
	// begin inline asm
	shf.r.clamp.b32 %r1858, %r1975, %r1975, %r7473;
	// end inline asm
	// begin inline asm
	shf.r.clamp.b32 %r1862, %r1975, %r1975, %r7477;
	// end inline asm
	xor.b32  	%r7698, %r1862, %r1858;
	// begin inline asm
	shf.r.clamp.b32 %r1866, %r1975, %r1975, %r7481;
	// end inline asm
	xor.b32  	%r1876, %r7698, %r1866;
	and.b32  	%r7699, %r1975, %r1935;
	mov.u32 	%r1871, %r1975;
	// begin inline asm
	not.b32  %r1871, %r1871; 
	and.b32  %r1870, %r1871, %r1895; 
	
	// end inline asm
	xor.b32  	%r1877, %r1870, %r7699;
	// begin inline asm
	vadd.u32.u32.u32.add %r1874, %r1854, %r1876, %r1877;
	// end inline asm
	add.s32 	%r2015, %r1874, %r1730;
	// begin inline asm
	shf.r.clamp.b32 %r1878, %r1850, %r1850, %r7493;
	// end inline asm
	// begin inline asm
	shf.r.clamp.b32 %r1882, %r1850, %r1850, %r7497;
	// end inline asm
	xor.b32  	%r7700, %r1882, %r1878;
	// begin inline asm
	shf.r.clamp.b32 %r1886, %r1850, %r1850, %r7501;
	// end inline asm
	xor.b32  	%r1892, %r7700, %r1886;
	xor.b32  	%r7701, %r1810, %r1770;
	and.b32  	%r7702, %r1850, %r7701;
	and.b32  	%r7703, %r1810, %r1770;
	xor.b32  	%r1893, %r7702, %r7703;
	// begin inline asm
	vadd.u32.u32.u32.add %r1890, %r1874, %r1892, %r1893;
	// end inline asm
	mov.b32 	%r5589, -459576895;
	// begin inline asm
	vadd.u32.u32.u32.add %r1894, %r1895, %r1896, %r5589;
	// end inline asm
	// begin inline asm
	shf.r.clamp.b32 %r1898, %r2015, %r2015, %r7473;
	// end inline asm
	// begin inline asm
	shf.r.clamp.b32 %r1902, %r2015, %r2015, %r7477;
	// end inline asm
	xor.b32  	%r7704, %r1902, %r1898;
	// begin inline asm
	shf.r.clamp.b32 %r1906, %r2015, %r2015, %r7481;
	// end inline asm
	xor.b32  	%r1916, %r7704, %r1906;
	and.b32  	%r7705, %r2015, %r1975;
	mov.u32 	%r1911, %r2015;
	// begin inline asm
	not.b32  %r1911, %r1911; 
	and.b32  %r1910, %r1911, %r1935; 
	
	// end inline asm
	xor.b32  	%r1917, %r1910, %r7705;
	// begin inline asm
	vadd.u32.u32.u32.add %r1914, %r1894, %r1916, %r1917;
	// end inline asm
	add.s32 	%r2055, %r1914, %r1770;
	// begin inline asm
	shf.r.clamp.b32 %r1918, %r1890, %r1890, %r7493;
	// end inline asm
	// begin inline asm
	shf.r.clamp.b32 %r1922, %r1890, %r1890, %r7497;
	// end inline asm
	xor.b32  	%r7706, %r1922, %r1918;
	// begin inline asm
	shf.r.clamp.b32 %r1926, %r1890, %r1890, %r7501;
	// end inline asm
	xor.b32  	%r1932, %r7706, %r1926;
	xor.b32  	%r7707, %r1850, %r1810;
	and.b32  	%r7708, %r1890, %r7707;
	and.b32  	%r7709, %r1850, %r1810;
	xor.b32  	%r1933, %r7708, %r7709;
	// begin inline asm
	vadd.u32.u32.u32.add %r1930, %r1914, %r1932, %r1933;
	// end inline asm
	mov.b32 	%r5629, -272742522;
	// begin inline asm
	vadd.u32.u32.u32.add %r1934, %r1935, %r1936, %r5629;
	// end inline asm
	// begin inline asm
	shf.r.clamp.b32 %r1938, %r2055, %r2055, %r7473;
	// end inline asm
	// begin inline asm
	shf.r.clamp.b32 %r1942, %r2055, %r2055, %r7477;
	// end inline asm
	xor.b32  	%r7710, %r1942, %r1938;
	// begin inline asm
	shf.r.clamp.b32 %r1946, %r2055, %r2055, %r7481;
	// end inline asm
	xor.b32  	%r1956, %r7710, %r1946;
	and.b32  	%r7711, %r2055, %r2015;
	mov.u32 	%r1951, %r2055;
	// begin inline asm
	not.b32  %r1951, %r1951; 
	and.b32  %r1950, %r1951, %r1975; 
	
	// end inline asm
	xor.b32  	%r1957, %r1950, %r7711;
	// begin inline asm
	vadd.u32.u32.u32.add %r1954, %r1934, %r1956, %r1957;
	// end inline asm
	add.s32 	%r2095, %r1954, %r1810;
	// begin inline asm
	shf.r.clamp.b32 %r1958, %r1930, %r1930, %r7493;
	// end inline asm
	// begin inline asm
	shf.r.clamp.b32 %r1962, %r1930, %r1930, %r7497;
	// end inline asm
	xor.b32  	%r7712, %r1962, %r1958;
	// begin inline asm
	shf.r.clamp.b32 %r1966, %r1930, %r1930, %r7501;
	// end inline asm
	xor.b32  	%r1972, %r7712, %r1966;
	xor.b32  	%r7713, %r1890, %r1850;
	and.b32  	%r7714, %r1930, %r7713;
	and.b32  	%r7715, %r1890, %r1850;
	xor.b32  	%r1973, %r7714, %r7715;
	// begin inline asm
	vadd.u32.u32.u32.add %r1970, %r1954, %r1972, %r1973;
	// end inline asm
	mov.b32 	%r5669, 264347078;
	// begin inline asm
	vadd.u32.u32.u32.add %r1974, %r1975, %r1976, %r5669;
	// end inline asm
	// begin inline asm
	shf.r.clamp.b32 %r1978, %r2095, %r2095, %r7473;
	// end inline asm
	// begin inline asm
	shf.r.clamp.b32 %r1982, %r2095, %r2095, %r7477;
	// end inline asm
	xor.b32  	%r7716, %r1982, %r1978;
	// begin inline asm
	shf.r.clamp.b32 %r1986, %r2095, %r2095, %r7481;
	// end inline asm
	xor.b32  	%r1996, %r7716, %r1986;
	and.b32  	%r7717, %r2095, %r2055;
	mov.u32 	%r1991, %r2095;
	// begin inline asm
	not.b32  %r1991, %r1991; 
	and.b32  %r1990, %r1991, %r2015; 
	
	// end inline asm
	xor.b32  	%r1997, %r1990, %r7717;
	// begin inline asm
	vadd.u32.u32.u32.add %r1994, %r1974, %r1996, %r1997;
	// end inline asm
	add.s32 	%r2135, %r1994, %r1850;
	// begin inline asm
	shf.r.clamp.b32 %r1998, %r1970, %r1970, %r7493;
	// end inline asm
	// begin inline asm
	shf.r.clamp.b32 %r2002, %r1970, %r1970, %r7497;
	// end inline asm
	xor.b32  	%r7718, %r2002, %r1998;
	// begin inline asm
	shf.r.clamp.b32 %r2006, %r1970, %r1970, %r7501;
	// end inline asm
	xor.b32  	%r2012, %r7718, %r2006;
	xor.b32  	%r7719, %r1930, %r1890;
	and.b32  	%r7720, %r1970, %r7719;
	and.b32  	%r7721, %r1930, %r1890;
	xor.b32  	%r2013, %r7720, %r7721;
	// begin inline asm
	vadd.u32.u32.u32.add %r2010, %r1994, %r2012, %r2013;
	// end inline asm
	mov.b32 	%r5709, 604807628;
	// begin inline asm
	vadd.u32.u32.u32.add %r2014, %r2015, %r2016, %r5709;
	// end inline asm
	// begin inline asm
	shf.r.clamp.b32 %r2018, %r2135, %r2135, %r7473;
	// end inline asm
	// begin inline asm
	shf.r.clamp.b32 %r2022, %r2135, %r2135, %r7477;
	// end inline asm
	xor.b32  	%r7722, %r2022, %r2018;
	// begin inline asm
	shf.r.clamp.b32 %r2026, %r2135, %r2135, %r7481;
	// end inline asm
	xor.b32  	%r2036, %r7722, %r2026;
	and.b32  	%r7723, %r2135, %r2095;
	mov.u32 	%r2031, %r2135;
	// begin inline asm
	not.b32  %r2031, %r2031; 
	and.b32  %r2030, %r2031, %r2055; 
	
	// end inline asm
	xor.b32  	%r2037, %r2030, %r7723;
	// begin inline asm
	vadd.u32.u32.u32.add %r2034, %r2014, %r2036, %r2037;
	// end inline asm
	add.s32 	%r2175, %r2034, %r1890;
	// begin inline asm
	shf.r.clamp.b32 %r2038, %r2010, %r2010, %r7493;
	// end inline asm
	// begin inline asm
	shf.r.clamp.b32 %r2042, %r2010, %r2010, %r7497;
	// end inline asm
	xor.b32  	%r7724, %r2042, %r2038;
	// begin inline asm
	shf.r.clamp.b32 %r2046, %r2010, %r2010, %r7501;
	// end inline asm
	xor.b32  	%r2052, %r7724, %r2046;
	xor.b32  	%r7725, %r1970, %r1930;
	and.b32  	%r7726, %r2010, %r7725;
	and.b32  	%r7727, %r1970, %r1930;
	xor.b32  	%r2053, %r7726, %r7727;
	// begin inline asm
	vadd.u32.u32.u32.add %r2050, %r2034, %r2052, %r2053;
	// end inline asm
	mov.b32 	%r5749, 770255983;
	// begin inline asm
	vadd.u32.u32.u32.add %r2054, %r2055, %r2056, %r5749;
	// end inline asm
	// begin inline asm
	shf.r.clamp.b32 %r2058, %r2175, %r2175, %r7473;
	// end inline asm
	// begin inline asm
	shf.r.clamp.b32 %r2062, %r2175, %r2175, %r7477;
	// end inline asm
	xor.b32  	%r7728, %r2062, %r2058;
	// begin inline asm
	shf.r.clamp.b32 %r2066, %r2175, %r2175, %r7481;
	// end inline asm
	xor.b32  	%r2076, %r7728, %r2066;
	and.b32  	%r7729, %r2175, %r2135;
	mov.u32 	%r2071, %r2175;
	// begin inline asm
	not.b32  %r2071, %r2071; 
	and.b32  %r2070, %r2071, %r2095; 
	
	// end inline asm
	xor.b32  	%r2077, %r2070, %r7729;
	// begin inline asm
	vadd.u32.u32.u32.add %r2074, %r2054, %r2076, %r2077;
	// end inline asm
	add.s32 	%r2215, %r2074, %r1930;
	// begin inline asm
	shf.r.clamp.b32 %r2078, %r2050, %r2050, %r7493;
	// end inline asm
	// begin inline asm
	shf.r.clamp.b32 %r2082, %r2050, %r2050, %r7497;
	// end inline asm
	xor.b32  	%r7730, %r2082, %r2078;
	// begin inline asm
	shf.r.clamp.b32 %r2086, %r2050, %r2050, %r7501;
	// end inline asm
	xor.b32  	%r2092, %r7730, %r2086;
	xor.b32  	%r7731, %r2010, %r1970;
	and.b32  	%r7732, %r2050, %r7731;
	and.b32  	%r7733, %r2010, %r1970;
	xor.b32  	%r2093, %r7732, %r7733;
	// begin inline asm
	vadd.u32.u32.u32.add %r2090, %r2074, %r2092, %r2093;
	// end inline asm
	mov.b32 	%r5789, 1249150122;
	// begin inline asm
	vadd.u32.u32.u32.add %r2094, %r2095, %r2096, %r5789;
	// end inline asm
	// begin inline asm
	shf.r.clamp.b32 %r2098, %r2215, %r2215, %r7473;
	// end inline asm
	// begin inline asm
	shf.r.clamp.b32 %r2102, %r2215, %r2215, %r7477;
	// end inline asm
	xor.b32  	%r7734, %r2102, %r2098;
	// begin inline asm
	shf.r.clamp.b32 %r2106, %r2215, %r2215, %r7481;
	// end inline asm
	xor.b32  	%r2116, %r7734, %r2106;
	and.b32  	%r7735, %r2215, %r2175;
	mov.u32 	%r2111, %r2215;
	// begin inline asm
	not.b32  %r2111, %r2111; 
	and.b32  %r2110, %r2111, %r2135; 
	
	// end inline asm
	xor.b32  	%r2117, %r2110, %r7735;
	// begin inline asm
	vadd.u32.u32.u32.add %r2114, %r2094, %r2116, %r2117;
	// end inline asm
	add.s32 	%r2255, %r2114, %r1970;
	// begin inline asm
	shf.r.clamp.b32 %r2118, %r2090, %r2090, %r7493;
	// end inline asm
	// begin inline asm
	shf.r.clamp.b32 %r2122, %r2090, %r2090, %r7497;
	// end inline asm
	xor.b32  	%r7736, %r2122, %r2118;
	// begin inline asm
	shf.r.clamp.b32 %r2126, %r2090, %r2090, %r7501;
	// end inline asm
	xor.b32  	%r2132, %r7736, %r2126;
	xor.b32  	%r7737, %r2050, %r2010;
	and.b32  	%r7738, %r2090, %r7737;
	and.b32  	%r7739, %r2050, %r2010;
	xor.b32  	%r2133, %r7738, %r7739;
	// begin inline asm
	vadd.u32.u32.u32.add %r2130, %r2114, %r2132, %r2133;
	// end inline asm
	mov.b32 	%r5829, 1555081692;
	// begin inline asm
	vadd.u32.u32.u32.add %r2134, %r2135, %r2136, %r5829;
	// end inline asm
	// begin inline asm
	shf.r.clamp.b32 %r2138, %r2255, %r2255, %r7473;
	// end inline asm
	// begin inline asm
	shf.r.clamp.b32 %r2142, %r2255, %r2255, %r7477;
	// end inline asm
	xor.b32  	%r7740, %r2142, %r2138;
	// begin inline asm
	shf.r.clamp.b32 %r2146, %r2255, %r2255, %r7481;
	// end inline asm
	xor.b32  	%r2156, %r7740, %r2146;
	and.b32  	%r7741, %r2255, %r2215;
	mov.u32 	%r2151, %r2255;
	// begin inline asm
	not.b32  %r2151, %r2151; 
	and.b32  %r2150, %r2151, %r2175; 
	
	// end inline asm
	xor.b32  	%r2157, %r2150, %r7741;
	// begin inline asm
	vadd.u32.u32.u32.add %r2154, %r2134, %r2156, %r2157;
	// end inline asm
	add.s32 	%r2295, %r2154, %r2010;
	// begin inline asm
	shf.r.clamp.b32 %r2158, %r2130, %r2130, %r7493;
	// end inline asm
	// begin inline asm
	shf.r.clamp.b32 %r2162, %r2130, %r2130, %r7497;
	// end inline asm
	xor.b32  	%r7742, %r2162, %r2158;
	// begin inline asm
	shf.r.clamp.b32 %r2166, %r2130, %r2130, %r7501;
	// end inline asm
	xor.b32  	%r2172, %r7742, %r2166;
	xor.b32  	%r7743, %r2090, %r2050;
	and.b32  	%r7744, %r2130, %r7743;
	and.b32  	%r7745, %r2090, %r2050;
	xor.b32  	%r2173, %r7744, %r7745;
	// begin inline asm
	vadd.u32.u32.u32.add %r2170, %r2154, %r2172, %r2173;
	// end inline asm
	mov.b32 	%r5869, 1996064986;
	// begin inline asm
	vadd.u32.u32.u32.add %r2174, %r2175, %r2176, %r5869;
	// end inline asm
	// begin inline asm
	shf.r.clamp.b32 %r2178, %r2295, %r2295, %r7473;
	// end inline asm
	// begin inline asm
	shf.r.clamp.b32 %r2182, %r2295, %r2295, %r7477;
	// end inline asm
	xor.b32  	%r7746, %r2182, %r2178;
	// begin inline asm
	shf.r.clamp.b32 %r2186, %r2295, %r2295, %r7481;
	// end inline asm
	xor.b32  	%r2196, %r7746, %r2186;
	and.b32  	%r7747, %r2295, %r2255;
	mov.u32 	%r2191, %r2295;
	// begin inline asm
	not.b32  %r2191, %r2191; 
	and.b32  %r2190, %r2191, %r2215; 
	
	// end inline asm
	xor.b32  	%r2197, %r2190, %r7747;
	// begin inline asm
	vadd.u32.u32.u32.add %r2194, %r2174, %r2196, %r2197;
	// end inline asm
	add.s32 	%r2335, %r2194, %r2050;
	// begin inline asm
	shf.r.clamp.b32 %r2198, %r2170, %r2170, %r7493;
	// end inline asm
	// begin inline asm
	shf.r.clamp.b32 %r2202, %r2170, %r2170, %r7497;
	// end inline asm
	xor.b32  	%r7748, %r2202, %r2198;
	// begin inline asm
	shf.r.clamp.b32 %r2206, %r2170, %r2170, %r7501;
	// end inline asm
	xor.b32  	%r2212, %r7748, %r2206;
	xor.b32  	%r7749, %r2130, %r2090;
	and.b32  	%r7750, %r2170, %r7749;
	and.b32  	%r7751, %r2130, %r2090;
	xor.b32  	%r2213, %r7750, %r7751;
	// begin inline asm
	vadd.u32.u32.u32.add %r2210, %r2194, %r2212, %r2213;
	// end inline asm
	mov.b32 	%r5909, -1740746414;
	// begin inline asm
	vadd.u32.u32.u32.add %r2214, %r2215, %r2216, %r5909;
	// end inline asm
	// begin inline asm
	shf.r.clamp.b32 %r2218, %r2335, %r2335, %r7473;
	// end inline asm
	// begin inline asm
	shf.r.clamp.b32 %r2222, %r2335, %r2335, %r7477;
	// end inline asm
	xor.b32  	%r7752, %r2222, %r2218;
	// begin inline asm
	shf.r.clamp.b32 %r2226, %r2335, %r2335, %r7481;
	// end inline asm
	xor.b32  	%r2236, %r7752, %r2226;
	and.b32  	%r7753, %r2335, %r2295;
	mov.u32 	%r2231, %r2335;
	// begin inline asm
	not.b32  %r2231, %r2231; 
	and.b32  %r2230, %r2231, %r2255; 
	
	// end inline asm
	xor.b32  	%r2237, %r2230, %r7753;
	// begin inline asm
	vadd.u32.u32.u32.add %r2234, %r2214, %r2236, %r2237;
	// end inline asm
	add.s32 	%r2375, %r2234, %r2090;
	// begin inline asm
	shf.r.clamp.b32 %r2238, %r2210, %r2210, %r7493;
	// end inline asm
	// begin inline asm
	shf.r.clamp.b32 %r2242, %r2210, %r2210, %r7497;
	// end inline asm
	xor.b32  	%r7754, %r2242, %r2238;
	// begin inline asm
	shf.r.clamp.b32 %r2246, %r2210, %r2210, %r7501;
	// end inline asm
	xor.b32  	%r2252, %r7754, %r2246;
	xor.b32  	%r7755, %r2170, %r2130;
	and.b32  	%r7756, %r2210, %r7755;
	and.b32  	%r7757, %r2170, %r2130;
	xor.b32  	%r2253, %r7756, %r7757;
	// begin inline asm
	vadd.u32.u32.u32.add %r2250, %r2234, %r2252, %r2253;
	// end inline asm
	mov.b32 	%r5949, -1473132947;
	// begin inline asm
	vadd.u32.u32.u32.add %r2254, %r2255, %r2256, %r5949;
	// end inline asm
	// begin inline asm
	shf.r.clamp.b32 %r2258, %r2375, %r2375, %r7473;
	// end inline asm
	// begin inline asm
	shf.r.clamp.b32 %r2262, %r2375, %r2375, %r7477;
	// end inline asm
	xor.b32  	%r7758, %r2262, %r2258;
	// begin inline asm
	shf.r.clamp.b32 %r2266, %r2375, %r2375, %r7481;
	// end inline asm
	xor.b32  	%r2276, %r7758, %r2266;
	and.b32  	%r7759, %r2375, %r2335;
	mov.u32 	%r2271, %r2375;
	// begin inline asm
	not.b32  %r2271, %r2271; 
	and.b32  %r2270, %r2271, %r2295; 
	
	// end inline asm
	xor.b32  	%r2277, %r2270, %r7759;
	// begin inline asm
	vadd.u32.u32.u32.add %r2274, %r2254, %r2276, %r2277;
	// end inline asm
	add.s32 	%r2415, %r2274, %r2130;
	// begin inline asm
	shf.r.clamp.b32 %r2278, %r2250, %r2250, %r7493;
	// end inline asm
	// begin inline asm
	shf.r.clamp.b32 %r2282, %r2250, %r2250, %r7497;
	// end inline asm
	xor.b32  	%r7760, %r2282, %r2278;
	// begin inline asm
	shf.r.clamp.b32 %r2286, %r2250, %r2250, %r7501;
	// end inline asm
	xor.b32  	%r2292, %r7760, %r2286;
	xor.b32  	%r7761, %r2210, %r2170;
	and.b32  	%r7762, %r2250, %r7761;
	and.b32  	%r7763, %r2210, %r2170;
	xor.b32  	%r2293, %r7762, %r7763;
	// begin inline asm
	vadd.u32.u32.u32.add %r2290, %r2274, %r2292, %r2293;
	// end inline asm
	mov.b32 	%r5989, -1341970488;
	// begin inline asm
	vadd.u32.u32.u32.add %r2294, %r2295, %r2296, %r5989;
	// end inline asm
	// begin inline asm
	shf.r.clamp.b32 %r2298, %r2415, %r2415, %r7473;
	// end inline asm
	// begin inline asm
	shf.r.clamp.b32 %r2302, %r2415, %r2415, %r7477;
	// end inline asm
	xor.b32  	%r7764, %r2302, %r2298;
	// begin inline asm
	shf.r.clamp.b32 %r2306, %r2415, %r2415, %r7481;
	// end inline asm
	xor.b32  	%r2316, %r7764, %r2306;
	and.b32  	%r7765, %r2415, %r2375;
	mov.u32 	%r2311, %r2415;
	// begin inline asm
	not.b32  %r2311, %r2311; 
	and.b32  %r2310, %r2311, %r2335; 
	
	// end inline asm
	xor.b32  	%r2317, %r2310, %r7765;
	// begin inline asm
	vadd.u32.u32.u32.add %r2314, %r2294, %r2316, %r2317;
	// end inline asm
	add.s32 	%r2455, %r2314, %r2170;
	// begin inline asm
	shf.r.clamp.b32 %r2318, %r2290, %r2290, %r7493;
	// end inline asm
	// begin inline asm
	shf.r.clamp.b32 %r2322, %r2290, %r2290, %r7497;
	// end inline asm
	xor.b32  	%r7766, %r2322, %r2318;
	// begin inline asm
	shf.r.clamp.b32 %r2326, %r2290, %r2290, %r7501;
	// end inline asm
	xor.b32  	%r2332, %r7766, %r2326;
	xor.b32  	%r7767, %r2250, %r2210;
	and.b32  	%r7768, %r2290, %r7767;
	and.b32  	%r7769, %r2250, %r2210;
	xor.b32  	%r2333, %r7768, %r7769;
	// begin inline asm
	vadd.u32.u32.u32.add %r2330, %r2314, %r2332, %r2333;
	// end inline asm
	mov.b32 	%r6029, -1084653625;
	// begin inline asm
	vadd.u32.u32.u32.add %r2334, %r2335, %r2336, %r6029;
	// end inline asm
	// begin inline asm
	shf.r.clamp.b32 %r2338, %r2455, %r2455, %r7473;
	// end inline asm
	// begin inline asm
	shf.r.clamp.b32 %r2342, %r2455, %r2455, %r7477;
	// end inline asm
	xor.b32  	%r7770, %r2342, %r2338;
	// begin inline asm
	shf.r.clamp.b32 %r2346, %r2455, %r2455, %r7481;
	// end inline asm
	xor.b32  	%r2356, %r7770, %r2346;
	and.b32  	%r7771, %r2455, %r2415;
	mov.u32 	%r2351, %r2455;
	// begin inline asm
	not.b32  %r2351, %r2351; 
	and.b32  %r2350, %r2351, %r2375; 
	
	// end inline asm
	xor.b32  	%r2357, %r2350, %r7771;
	// begin inline asm
	vadd.u32.u32.u32.add %r2354, %r2334, %r2356, %r2357;
	// end inline asm
	add.s32 	%r2495, %r2354, %r2210;
	// begin inline asm
	shf.r.clamp.b32 %r2358, %r2330, %r2330, %r7493;
	// end inline asm
	// begin inline asm
	shf.r.clamp.b32 %r2362, %r2330, %r2330, %r7497;
	// end inline asm
	xor.b32  	%r7772, %r2362, %r2358;
	// begin inline asm
	shf.r.clamp.b32 %r2366, %r2330, %r2330, %r7501;
	// end inline asm
	xor.b32  	%r2372, %r7772, %r2366;
	xor.b32  	%r7773, %r2290, %r2250;
	and.b32  	%r7774, %r2330, %r7773;
	and.b32  	%r7775, %r2290, %r2250;
	xor.b32  	%r2373, %r7774, %r7775;
	// begin inline asm
	vadd.u32.u32.u32.add %r2370, %r2354, %r2372, %r2373;
	// end inline asm
	mov.b32 	%r6069, -958395405;
	// begin inline asm
	vadd.u32.u32.u32.add %r2374, %r2375, %r2376, %r6069;
	// end inline asm
	// begin inline asm
	shf.r.clamp.b32 %r2378, %r2495, %r2495, %r7473;
	// end inline asm
	// begin inline asm
	shf.r.clamp.b32 %r2382, %r2495, %r2495, %r7477;
	// end inline asm
	xor.b32  	%r7776, %r2382, %r2378;
	// begin inline asm
	shf.r.clamp.b32 %r2386, %r2495, %r2495, %r7481;
	// end inline asm
	xor.b32  	%r2396, %r7776, %r2386;
	and.b32  	%r7777, %r2495, %r2455;
	mov.u32 	%r2391, %r2495;
	// begin inline asm
	not.b32  %r2391, %r2391; 
	and.b32  %r2390, %r2391, %r2415; 
	
	// end inline asm
	xor.b32  	%r2397, %r2390, %r7777;
	// begin inline asm
	vadd.u32.u32.u32.add %r2394, %r2374, %r2396, %r2397;
	// end inline asm
	add.s32 	%r2535, %r2394, %r2250;
	// begin inline asm
	shf.r.clamp.b32 %r2398, %r2370, %r2370, %r7493;
	// end inline asm
	// begin inline asm
	shf.r.clamp.b32 %r2402, %r2370, %r2370, %r7497;
	// end inline asm
	xor.b32  	%r7778, %r2402, %r2398;
	// begin inline asm
	shf.r.clamp.b32 %r2406, %r2370, %r2370, %r7501;
	// end inline asm
	xor.b32  	%r2412, %r7778, %r2406;
	xor.b32  	%r7779, %r2330, %r2290;
	and.b32  	%r7780, %r2370, %r7779;
	and.b32  	%r7781, %r2330, %r2290;
	xor.b32  	%r2413, %r7780, %r7781;
	// begin inline asm
	vadd.u32.u32.u32.add %r2410, %r2394, %r2412, %r2413;
	// end inline asm
	mov.b32 	%r6109, -710438585;
	// begin inline asm
	vadd.u32.u32.u32.add %r2414, %r2415, %r2416, %r6109;
	// end inline asm
	// begin inline asm
	shf.r.clamp.b32 %r2418, %r2535, %r2535, %r7473;
	// end inline asm
	// begin inline asm
	shf.r.clamp.b32 %r2422, %r2535, %r2535, %r7477;
	// end inline asm
	xor.b32  	%r7782, %r2422, %r2418;
	// begin inline asm
	shf.r.clamp.b32 %r2426, %r2535, %r2535, %r7481;
	// end inline asm
	xor.b32  	%r2436, %r7782, %r2426;
	and.b32  	%r7783, %r2535, %r2495;
	mov.u32 	%r2431, %r2535;
	// begin inline asm
	not.b32  %r2431, %r2431; 
	and.b32  %r2430, %r2431, %r2455; 
	
	// end inline asm
	xor.b32  	%r2437, %r2430, %r7783;
	// begin inline asm
	vadd.u32.u32.u32.add %r2434, %r2414, %r2436, %r2437;
	// end inline asm
	add.s32 	%r2575, %r2434, %r2290;
	// begin inline asm
	shf.r.clamp.b32 %r2438, %r2410, %r2410, %r7493;
	// end inline asm
	// begin inline asm
	shf.r.clamp.b32 %r2442, %r2410, %r2410, %r7497;
	// end inline asm
	xor.b32  	%r7784, %r2442, %r2438;
	// begin inline asm
	shf.r.clamp.b32 %r2446, %r2410, %r2410, %r7501;
	// end inline asm
	xor.b32  	%r2452, %r7784, %r2446;
	xor.b32  	%r7785, %r2370, %r2330;
	and.b32  	%r7786, %r2410, %r7785;
	and.b32  	%r7787, %r2370, %r2330;
	xor.b32  	%r2453, %r7786, %r7787;
	// begin inline asm
	vadd.u32.u32.u32.add %r2450, %r2434, %r2452, %r2453;
	// end inline asm
	mov.b32 	%r6149, 113926993;
	// begin inline asm
	vadd.u32.u32.u32.add %r2454, %r2455, %r2456, %r6149;
	// end inline asm
	// begin inline asm
	shf.r.clamp.b32 %r2458, %r2575, %r2575, %r7473;
	// end inline asm
	// begin inline asm
	shf.r.clamp.b32 %r2462, %r2575, %r2575, %r7477;
	// end inline asm
	xor.b32  	%r7788, %r2462, %r2458;
	// begin inline asm
	shf.r.clamp.b32 %r2466, %r2575, %r2575, %r7481;
	// end inline asm
	xor.b32  	%r2476, %r7788, %r2466;
	and.b32  	%r7789, %r2575, %r2535;
	mov.u32 	%r2471, %r2575;
	// begin inline asm
	not.b32  %r2471, %r2471; 
	and.b32  %r2470, %r2471, %r2495; 
	
	// end inline asm
	xor.b32  	%r2477, %r2470, %r7789;
	// begin inline asm
	vadd.u32.u32.u32.add %r2474, %r2454, %r2476, %r2477;
	// end inline asm
	add.s32 	%r2615, %r2474, %r2330;
	// begin inline asm
	shf.r.clamp.b32 %r2478, %r2450, %r2450, %r7493;
	// end inline asm
	// begin inline asm
	shf.r.clamp.b32 %r2482, %r2450, %r2450, %r7497;
	// end inline asm
	xor.b32  	%r7790, %r2482, %r2478;
	// begin inline asm
	shf.r.clamp.b32 %r2486, %r2450, %r2450, %r7501;
	// end inline asm
	xor.b32  	%r2492, %r7790, %r2486;
	xor.b32  	%r7791, %r2410, %r2370;
	and.b32  	%r7792, %r2450, %r7791;
	and.b32  	%r7793, %r2410, %r2370;
	xor.b32  	%r2493, %r7792, %r7793;
	// begin inline asm
	vadd.u32.u32.u32.add %r2490, %r2474, %r2492, %r2493;
	// end inline asm
	mov.b32 	%r6189, 338241895;
	// begin inline asm
	vadd.u32.u32.u32.add %r2494, %r2495, %r418, %r6189;
	// end inline asm
	// begin inline asm
	shf.r.clamp.b32 %r2498, %r2615, %r2615, %r7473;
	// end inline asm
	// begin inline asm
	shf.r.clamp.b32 %r2502, %r2615, %r2615, %r7477;
	// end inline asm
	xor.b32  	%r7794, %r2502, %r2498;
	// begin inline asm
	shf.r.clamp.b32 %r2506, %r2615, %r2615, %r7481;
	// end inline asm
	xor.b32  	%r2516, %r7794, %r2506;
	and.b32  	%r7795, %r2615, %r2575;
	mov.u32 	%r2511, %r2615;
	// begin inline asm
	not.b32  %r2511, %r2511; 
	and.b32  %r2510, %r2511, %r2535; 
	
	// end inline asm
	xor.b32  	%r2517, %r2510, %r7795;
	// begin inline asm
	vadd.u32.u32.u32.add %r2514, %r2494, %r2516, %r2517;
	// end inline asm
	add.s32 	%r2655, %r2514, %r2370;
	// begin inline asm
	shf.r.clamp.b32 %r2518, %r2490, %r2490, %r7493;
	// end inline asm
	// begin inline asm
	shf.r.clamp.b32 %r2522, %r2490, %r2490, %r7497;
	// end inline asm
	xor.b32  	%r7796, %r2522, %r2518;
	// begin inline asm
	shf.r.clamp.b32 %r2526, %r2490, %r2490, %r7501;
	// end inline asm
	xor.b32  	%r2532, %r7796, %r2526;
	xor.b32  	%r7797, %r2450, %r2410;
	and.b32  	%r7798, %r2490, %r7797;
	and.b32  	%r7799, %r2450, %r2410;
	xor.b32  	%r2533, %r7798, %r7799;
	// begin inline asm
	vadd.u32.u32.u32.add %r2530, %r2514, %r2532, %r2533;
	// end inline asm
	mov.b32 	%r6229, 666307205;
	// begin inline asm
	vadd.u32.u32.u32.add %r2534, %r2535, %r2536, %r6229;
	// end inline asm
	// begin inline asm
	shf.r.clamp.b32 %r2538, %r2655, %r2655, %r7473;
	// end inline asm
	// begin inline asm
	shf.r.clamp.b32 %r2542, %r2655, %r2655, %r7477;
	// end inline asm
	xor.b32  	%r7800, %r2542, %r2538;
	// begin inline asm
	shf.r.clamp.b32 %r2546, %r2655, %r2655, %r7481;
	// end inline asm
	xor.b32  	%r2556, %r7800, %r2546;
	and.b32  	%r7801, %r2655, %r2615;
	mov.u32 	%r2551, %r2655;
	// begin inline asm
	not.b32  %r2551, %r2551; 
	and.b32  %r2550, %r2551, %r2575; 
	
	// end inline asm
	xor.b32  	%r2557, %r2550, %r7801;
	// begin inline asm
	vadd.u32.u32.u32.add %r2554, %r2534, %r2556, %r2557;
	// end inline asm
	add.s32 	%r2695, %r2554, %r2410;
	// begin inline asm
	shf.r.clamp.b32 %r2558, %r2530, %r2530, %r7493;
	// end inline asm
	// begin inline asm
	shf.r.clamp.b32 %r2562, %r2530, %r2530, %r7497;
	// end inline asm
	xor.b32  	%r7802, %r2562, %r2558;
	// begin inline asm
	shf.r.clamp.b32 %r2566, %r2530, %r2530, %r7501;
	// end inline asm
	xor.b32  	%r2572, %r7802, %r2566;
	xor.b32  	%r7803, %r2490, %r2450;
	and.b32  	%r7804, %r2530, %r7803;
	and.b32  	%r7805, %r2490, %r2450;
	xor.b32  	%r2573, %r7804, %r7805;
	// begin inline asm
	vadd.u32.u32.u32.add %r2570, %r2554, %r2572, %r2573;
	// end inline asm
	mov.b32 	%r6269, 773529912;
	// begin inline asm
	vadd.u32.u32.u32.add %r2574, %r2575, %r2576, %r6269;
	// end inline asm
	// begin inline asm
	shf.r.clamp.b32 %r2578, %r2695, %r2695, %r7473;
	// end inline asm
	// begin inline asm
	shf.r.clamp.b32 %r2582, %r2695, %r2695, %r7477;
	// end inline asm
	xor.b32  	%r7806, %r2582, %r2578;
	// begin inline asm
	shf.r.clamp.b32 %r2586, %r2695, %r2695, %r7481;
	// end inline asm
	xor.b32  	%r2596, %r7806, %r2586;
	and.b32  	%r7807, %r2695, %r2655;
	mov.u32 	%r2591, %r2695;
	// begin inline asm
	not.b32  %r2591, %r2591; 
	and.b32  %r2590, %r2591, %r2615; 
	
	// end inline asm
	xor.b32  	%r2597, %r2590, %r7807;
	// begin inline asm
	vadd.u32.u32.u32.add %r2594, %r2574, %r2596, %r2597;
	// end inline asm
	add.s32 	%r2735, %r2594, %r2450;
	// begin inline asm
	shf.r.clamp.b32 %r2598, %r2570, %r2570, %r7493;
	// end inline asm
	// begin inline asm
	shf.r.clamp.b32 %r2602, %r2570, %r2570, %r7497;
	// end inline asm
	xor.b32  	%r7808, %r2602, %r2598;
	// begin inline asm
	shf.r.clamp.b32 %r2606, %r2570, %r2570, %r7501;
	// end inline asm
	xor.b32  	%r2612, %r7808, %r2606;
	xor.b32  	%r7809, %r2530, %r2490;
	and.b32  	%r7810, %r2570, %r7809;
	and.b32  	%r7811, %r2530, %r2490;
	xor.b32  	%r2613, %r7810, %r7811;
	// begin inline asm
	vadd.u32.u32.u32.add %r2610, %r2594, %r2612, %r2613;
	// end inline asm
	mov.b32 	%r6309, 1294757372;
	// begin inline asm
	vadd.u32.u32.u32.add %r2614, %r2615, %r2616, %r6309;
	// end inline asm
	// begin inline asm
	shf.r.clamp.b32 %r2618, %r2735, %r2735, %r7473;
	// end inline asm
	// begin inline asm
	shf.r.clamp.b32 %r2622, %r2735, %r2735, %r7477;
	// end inline asm
	xor.b32  	%r7812, %r2622, %r2618;
	// begin inline asm
	shf.r.clamp.b32 %r2626, %r2735, %r2735, %r7481;
	// end inline asm
	xor.b32  	%r2636, %r7812, %r2626;
	and.b32  	%r7813, %r2735, %r2695;
	mov.u32 	%r2631, %r2735;
	// begin inline asm
	not.b32  %r2631, %r2631; 
	and.b32  %r2630, %r2631, %r2655; 
	
	// end inline asm
	xor.b32  	%r2637, %r2630, %r7813;
	// begin inline asm
	vadd.u32.u32.u32.add %r2634, %r2614, %r2636, %r2637;
	// end inline asm
	add.s32 	%r2775, %r2634, %r2490;
	// begin inline asm
	shf.r.clamp.b32 %r2638, %r2610, %r2610, %r7493;
	// end inline asm
	// begin inline asm
	shf.r.clamp.b32 %r2642, %r2610, %r2610, %r7497;
	// end inline asm
	xor.b32  	%r7814, %r2642, %r2638;
	// begin inline asm
	shf.r.clamp.b32 %r2646, %r2610, %r2610, %r7501;
	// end inline asm
	xor.b32  	%r2652, %r7814, %r2646;
	xor.b32  	%r7815, %r2570, %r2530;
	and.b32  	%r7816, %r2610, %r7815;
	and.b32  	%r7817, %r2570, %r2530;
	xor.b32  	%r2653, %r7816, %r7817;
	// begin inline asm
	vadd.u32.u32.u32.add %r2650, %r2634, %r2652, %r2653;
	// end inline asm
	mov.b32 	%r6349, 1396182291;
	// begin inline asm
	vadd.u32.u32.u32.add %r2654, %r2655, %r2656, %r6349;
	// end inline asm
	// begin inline asm
	shf.r.clamp.b32 %r2658, %r2775, %r2775, %r7473;
	// end inline asm
	// begin inline asm
	shf.r.clamp.b32 %r2662, %r2775, %r2775, %r7477;
	// end inline asm
	xor.b32  	%r7818, %r2662, %r2658;
	// begin inline asm
	shf.r.clamp.b32 %r2666, %r2775, %r2775, %r7481;
	// end inline asm
	xor.b32  	%r2676, %r7818, %r2666;
	and.b32  	%r7819, %r2775, %r2735;
	mov.u32 	%r2671, %r2775;
	// begin inline asm
	not.b32  %r2671, %r2671; 
	and.b32  %r2670, %r2671, %r2695; 
	
	// end inline asm
	xor.b32  	%r2677, %r2670, %r7819;
	// begin inline asm
	vadd.u32.u32.u32.add %r2674, %r2654, %r2676, %r2677;
	// end inline asm
	add.s32 	%r2815, %r2674, %r2530;
	// begin inline asm
	shf.r.clamp.b32 %r2678, %r2650, %r2650, %r7493;
	// end inline asm
	// begin inline asm
	shf.r.clamp.b32 %r2682, %r2650, %r2650, %r7497;
	// end inline asm
	xor.b32  	%r7820, %r2682, %r2678;
	// begin inline asm
	shf.r.clamp.b32 %r2686, %r2650, %r2650, %r7501;
	// end inline asm
	xor.b32  	%r2692, %r7820, %r2686;
	xor.b32  	%r7821, %r2610, %r2570;
	and.b32  	%r7822, %r2650, %r7821;
	and.b32  	%r7823, %r2610, %r2570;
	xor.b32  	%r2693, %r7822, %r7823;
	// begin inline asm
	vadd.u32.u32.u32.add %r2690, %r2674, %r2692, %r2693;
	// end inline asm
	mov.b32 	%r6389, 1695183700;
	// begin inline asm
	vadd.u32.u32.u32.add %r2694, %r2695, %r2696, %r6389;
	// end inline asm
	// begin inline asm
	shf.r.clamp.b32 %r2698, %r2815, %r2815, %r7473;
	// end inline asm
	// begin inline asm
	shf.r.clamp.b32 %r2702, %r2815, %r2815, %r7477;
	// end inline asm
	xor.b32  	%r7824, %r2702, %r2698;
	// begin inline asm
	shf.r.clamp.b32 %r2706, %r2815, %r2815, %r7481;
	// end inline asm
	xor.b32  	%r2716, %r7824, %r2706;
	and.b32  	%r7825, %r2815, %r2775;
	mov.u32 	%r2711, %r2815;
	// begin inline asm
	not.b32  %r2711, %r2711; 
	and.b32  %r2710, %r2711, %r2735; 
	
	// end inline asm
	xor.b32  	%r2717, %r2710, %r7825;
	// begin inline asm
	vadd.u32.u32.u32.add %r2714, %r2694, %r2716, %r2717;
	// end inline asm
	add.s32 	%r2855, %r2714, %r2570;
	// begin inline asm
	shf.r.clamp.b32 %r2718, %r2690, %r2690, %r7493;
	// end inline asm
	// begin inline asm
	shf.r.clamp.b32 %r2722, %r2690, %r2690, %r7497;
	// end inline asm
	xor.b32  	%r7826, %r2722, %r2718;
	// begin inline asm
	shf.r.clamp.b32 %r2726, %r2690, %r2690, %r7501;
	// end inline asm
	xor.b32  	%r2732, %r7826, %r2726;
	xor.b32  	%r7827, %r2650, %r2610;
	and.b32  	%r7828, %r2690, %r7827;
	and.b32  	%r7829, %r2650, %r2610;
	xor.b32  	%r2733, %r7828, %r7829;
	// begin inline asm
	vadd.u32.u32.u32.add %r2730, %r2714, %r2732, %r2733;
	// end inline asm
	mov.b32 	%r6429, 1986661051;
	// begin inline asm
	vadd.u32.u32.u32.add %r2734, %r2735, %r2736, %r6429;
	// end inline asm
	// begin inline asm
	shf.r.clamp.b32 %r2738, %r2855, %r2855, %r7473;
	// end inline asm
	// begin inline asm
	shf.r.clamp.b32 %r2742, %r2855, %r2855, %r7477;
	// end inline asm
	xor.b32  	%r7830, %r2742, %r2738;
	// begin inline asm
	shf.r.clamp.b32 %r2746, %r2855, %r2855, %r7481;
	// end inline asm
	xor.b32  	%r2756, %r7830, %r2746;
	and.b32  	%r7831, %r2855, %r2815;
	mov.u32 	%r2751, %r2855;
	// begin inline asm
	not.b32  %r2751, %r2751; 
	and.b32  %r2750, %r2751, %r2775; 
	
	// end inline asm
	xor.b32  	%r2757, %r2750, %r7831;
	// begin inline asm
	vadd.u32.u32.u32.add %r2754, %r2734, %r2756, %r2757;
	// end inline asm
	add.s32 	%r2895, %r2754, %r2610;
	// begin inline asm
	shf.r.clamp.b32 %r2758, %r2730, %r2730, %r7493;
	// end inline asm
	// begin inline asm
	shf.r.clamp.b32 %r2762, %r2730, %r2730, %r7497;
	// end inline asm
	xor.b32  	%r7832, %r2762, %r2758;
	// begin inline asm
	shf.r.clamp.b32 %r2766, %r2730, %r2730, %r7501;
	// end inline asm
	xor.b32  	%r2772, %r7832, %r2766;
	xor.b32  	%r7833, %r2690, %r2650;
	and.b32  	%r7834, %r2730, %r7833;
	and.b32  	%r7835, %r2690, %r2650;
	xor.b32  	%r2773, %r7834, %r7835;
	// begin inline asm
	vadd.u32.u32.u32.add %r2770, %r2754, %r2772, %r2773;
	// end inline asm
	mov.b32 	%r6469, -2117940946;
	// begin inline asm
	vadd.u32.u32.u32.add %r2774, %r2775, %r2776, %r6469;
	// end inline asm
	// begin inline asm
	shf.r.clamp.b32 %r2778, %r2895, %r2895, %r7473;
	// end inline asm
	// begin inline asm
	shf.r.clamp.b32 %r2782, %r2895, %r2895, %r7477;
	// end inline asm
	xor.b32  	%r7836, %r2782, %r2778;
	// begin inline asm
	shf.r.clamp.b32 %r2786, %r2895, %r2895, %r7481;
	// end inline asm
	xor.b32  	%r2796, %r7836, %r2786;
	and.b32  	%r7837, %r2895, %r2855;
	mov.u32 	%r2791, %r2895;
	// begin inline asm
	not.b32  %r2791, %r2791; 
	and.b32  %r2790, %r2791, %r2815; 
	
	// end inline asm
	xor.b32  	%r2797, %r2790, %r7837;
	// begin inline asm
	vadd.u32.u32.u32.add %r2794, %r2774, %r2796, %r2797;
	// end inline asm
	add.s32 	%r2935, %r2794, %r2650;
	// begin inline asm
	shf.r.clamp.b32 %r2798, %r2770, %r2770, %r7493;
	// end inline asm
	// begin inline asm
	shf.r.clamp.b32 %r2802, %r2770, %r2770, %r7497;
	// end inline asm
	xor.b32  	%r7838, %r2802, %r2798;
	// begin inline asm
	shf.r.clamp.b32 %r2806, %r2770, %r2770, %r7501;
	// end inline asm
	xor.b32  	%r2812, %r7838, %r2806;
	xor.b32  	%r7839, %r2730, %r2690;
	and.b32  	%r7840, %r2770, %r7839;
	and.b32  	%r7841, %r2730, %r2690;
	xor.b32  	%r2813, %r7840, %r7841;
	// begin inline asm
	vadd.u32.u32.u32.add %r2810, %r2794, %r2812, %r2813;
	// end inline asm
	mov.b32 	%r6509, -1838011259;
	// begin inline asm
	vadd.u32.u32.u32.add %r2814, %r2815, %r2816, %r6509;
	// end inline asm
	// begin inline asm
	shf.r.clamp.b32 %r2818, %r2935, %r2935, %r7473;
	// end inline asm
	// begin inline asm
	shf.r.clamp.b32 %r2822, %r2935, %r2935, %r7477;
	// end inline asm
	xor.b32  	%r7842, %r2822, %r2818;
	// begin inline asm
	shf.r.clamp.b32 %r2826, %r2935, %r2935, %r7481;
	// end inline asm
	xor.b32  	%r2836, %r7842, %r2826;
	and.b32  	%r7843, %r2935, %r2895;
	mov.u32 	%r2831, %r2935;
	// begin inline asm
	not.b32  %r2831, %r2831; 
	and.b32  %r2830, %r2831, %r2855; 
	
	// end inline asm
	xor.b32  	%r2837, %r2830, %r7843;
	// begin inline asm
	vadd.u32.u32.u32.add %r2834, %r2814, %r2836, %r2837;
	// end inline asm
	add.s32 	%r2975, %r2834, %r2690;
	// begin inline asm
	shf.r.clamp.b32 %r2838, %r2810, %r2810, %r7493;
	// end inline asm
	// begin inline asm
	shf.r.clamp.b32 %r2842, %r2810, %r2810, %r7497;
	// end inline asm
	xor.b32  	%r7844, %r2842, %r2838;
	// begin inline asm
	shf.r.clamp.b32 %r2846, %r2810, %r2810, %r7501;
	// end inline asm
	xor.b32  	%r2852, %r7844, %r2846;
	xor.b32  	%r7845, %r2770, %r2730;
	and.b32  	%r7846, %r2810, %r7845;
	and.b32  	%r7847, %r2770, %r2730;
	xor.b32  	%r2853, %r7846, %r7847;
	// begin inline asm
	vadd.u32.u32.u32.add %r2850, %r2834, %r2852, %r2853;
	// end inline asm
	mov.b32 	%r6549, -1564481375;
	// begin inline asm
	vadd.u32.u32.u32.add %r2854, %r2855, %r2856, %r6549;
	// end inline asm
	// begin inline asm
	shf.r.clamp.b32 %r2858, %r2975, %r2975, %r7473;
	// end inline asm
	// begin inline asm
	shf.r.clamp.b32 %r2862, %r2975, %r2975, %r7477;
	// end inline asm
	xor.b32  	%r7848, %r2862, %r2858;
	// begin inline asm
	shf.r.clamp.b32 %r2866, %r2975, %r2975, %r7481;
	// end inline asm
	xor.b32  	%r2876, %r7848, %r2866;
	and.b32  	%r7849, %r2975, %r2935;
	mov.u32 	%r2871, %r2975;
	// begin inline asm
	not.b32  %r2871, %r2871; 
	and.b32  %r2870, %r2871, %r2895; 
	
	// end inline asm
	xor.b32  	%r2877, %r2870, %r7849;
	// begin inline asm
	vadd.u32.u32.u32.add %r2874, %r2854, %r2876, %r2877;
	// end inline asm
	add.s32 	%r3015, %r2874, %r2730;
	// begin inline asm
	shf.r.clamp.b32 %r2878, %r2850, %r2850, %r7493;
	// end inline asm
	// begin inline asm
	shf.r.clamp.b32 %r2882, %r2850, %r2850, %r7497;
	// end inline asm
	xor.b32  	%r7850, %r2882, %r2878;
	// begin inline asm
	shf.r.clamp.b32 %r2886, %r2850, %r2850, %r7501;
	// end inline asm
	xor.b32  	%r2892, %r7850, %r2886;
	xor.b32  	%r7851, %r2810, %r2770;
	and.b32  	%r7852, %r2850, %r7851;
	and.b32  	%r7853, %r2810, %r2770;
	xor.b32  	%r2893, %r7852, %r7853;
	// begin inline asm
	vadd.u32.u32.u32.add %r2890, %r2874, %r2892, %r2893;
	// end inline asm
	mov.b32 	%r6589, -1474664885;
	// begin inline asm
	vadd.u32.u32.u32.add %r2894, %r2895, %r2896, %r6589;
	// end inline asm
	// begin inline asm
	shf.r.clamp.b32 %r2898, %r3015, %r3015, %r7473;
	// end inline asm
	// begin inline asm
	shf.r.clamp.b32 %r2902, %r3015, %r3015, %r7477;
	// end inline asm
	xor.b32  	%r7854, %r2902, %r2898;
	// begin inline asm
	shf.r.clamp.b32 %r2906, %r3015, %r3015, %r7481;
	// end inline asm
	xor.b32  	%r2916, %r7854, %r2906;
	and.b32  	%r7855, %r3015, %r2975;
	mov.u32 	%r2911, %r3015;
	// begin inline asm
	not.b32  %r2911, %r2911; 
	and.b32  %r2910, %r2911, %r2935; 
	
	// end inline asm
	xor.b32  	%r2917, %r2910, %r7855;
	// begin inline asm
	vadd.u32.u32.u32.add %r2914, %r2894, %r2916, %r2917;
	// end inline asm
	add.s32 	%r3055, %r2914, %r2770;
	// begin inline asm
	shf.r.clamp.b32 %r2918, %r2890, %r2890, %r7493;
	// end inline asm
	// begin inline asm
	shf.r.clamp.b32 %r2922, %r2890, %r2890, %r7497;
	// end inline asm
	xor.b32  	%r7856, %r2922, %r2918;
	// begin inline asm
	shf.r.clamp.b32 %r2926, %r2890, %r2890, %r7501;
	// end inline asm
	xor.b32  	%r2932, %r7856, %r2926;
	xor.b32  	%r7857, %r2850, %r2810;
	and.b32  	%r7858, %r2890, %r7857;
	and.b32  	%r7859, %r2850, %r2810;
	xor.b32  	%r2933, %r7858, %r7859;
	// begin inline asm
	vadd.u32.u32.u32.add %r2930, %r2914, %r2932, %r2933;
	// end inline asm
	mov.b32 	%r6629, -1035236496;
	// begin inline asm
	vadd.u32.u32.u32.add %r2934, %r2935, %r2936, %r6629;
	// end inline asm
	// begin inline asm
	shf.r.clamp.b32 %r2938, %r3055, %r3055, %r7473;
	// end inline asm
	// begin inline asm
	shf.r.clamp.b32 %r2942, %r3055, %r3055, %r7477;
	// end inline asm
	xor.b32  	%r7860, %r2942, %r2938;
	// begin inline asm
	shf.r.clamp.b32 %r2946, %r3055, %r3055, %r7481;
	// end inline asm
	xor.b32  	%r2956, %r7860, %r2946;
	and.b32  	%r7861, %r3055, %r3015;
	mov.u32 	%r2951, %r3055;
	// begin inline asm
	not.b32  %r2951, %r2951; 
	and.b32  %r2950, %r2951, %r2975; 
	
	// end inline asm
	xor.b32  	%r2957, %r2950, %r7861;
	// begin inline asm
	vadd.u32.u32.u32.add %r2954, %r2934, %r2956, %r2957;
	// end inline asm
	add.s32 	%r3095, %r2954, %r2810;
	// begin inline asm
	shf.r.clamp.b32 %r2958, %r2930, %r2930, %r7493;
	// end inline asm
	// begin inline asm
	shf.r.clamp.b32 %r2962, %r2930, %r2930, %r7497;
	// end inline asm
	xor.b32  	%r7862, %r2962, %r2958;
	// begin inline asm
	shf.r.clamp.b32 %r2966, %r2930, %r2930, %r7501;
	// end inline asm
	xor.b32  	%r2972, %r7862, %r2966;
	xor.b32  	%r7863, %r2890, %r2850;
	and.b32  	%r7864, %r2930, %r7863;
	and.b32  	%r7865, %r2890, %r2850;
	xor.b32  	%r2973, %r7864, %r7865;
	// begin inline asm
	vadd.u32.u32.u32.add %r2970, %r2954, %r2972, %r2973;
	// end inline asm
	mov.b32 	%r6669, -949202525;
	// begin inline asm
	vadd.u32.u32.u32.add %r2974, %r2975, %r2976, %r6669;
	// end inline asm
	// begin inline asm
	shf.r.clamp.b32 %r2978, %r3095, %r3095, %r7473;
	// end inline asm
	// begin inline asm
	shf.r.clamp.b32 %r2982, %r3095, %r3095, %r7477;
	// end inline asm
	xor.b32  	%r7866, %r2982, %r2978;
	// begin inline asm
	shf.r.clamp.b32 %r2986, %r3095, %r3095, %r7481;
	// end inline asm
	xor.b32  	%r2996, %r7866, %r2986;
	and.b32  	%r7867, %r3095, %r3055;
	mov.u32 	%r2991, %r3095;
	// begin inline asm
	not.b32  %r2991, %r2991; 
	and.b32  %r2990, %r2991, %r3015; 
	
	// end inline asm
	xor.b32  	%r2997, %r2990, %r7867;
	// begin inline asm
	vadd.u32.u32.u32.add %r2994, %r2974, %r2996, %r2997;
	// end inline asm
	add.s32 	%r3135, %r2994, %r2850;
	// begin inline asm
	shf.r.clamp.b32 %r2998, %r2970, %r2970, %r7493;
	// end inline asm
	// begin inline asm
	shf.r.clamp.b32 %r3002, %r2970, %r2970, %r7497;
	// end inline asm
	xor.b32  	%r7868, %r3002, %r2998;
	// begin inline asm
	shf.r.clamp.b32 %r3006, %r2970, %r2970, %r7501;
	// end inline asm
	xor.b32  	%r3012, %r7868, %r3006;
	xor.b32  	%r7869, %r2930, %r2890;
	and.b32  	%r7870, %r2970, %r7869;
	and.b32  	%r7871, %r2930, %r2890;
	xor.b32  	%r3013, %r7870, %r7871;
	// begin inline asm
	vadd.u32.u32.u32.add %r3010, %r2994, %r3012, %r3013;
	// end inline asm
	mov.b32 	%r6709, -778901479;
	// begin inline asm
	vadd.u32.u32.u32.add %r3014, %r3015, %r3016, %r6709;
	// end inline asm
	// begin inline asm
	shf.r.clamp.b32 %r3018, %r3135, %r3135, %r7473;
	// end inline asm
	// begin inline asm
	shf.r.clamp.b32 %r3022, %r3135, %r3135, %r7477;
	// end inline asm
	xor.b32  	%r7872, %r3022, %r3018;
	// begin inline asm
	shf.r.clamp.b32 %r3026, %r3135, %r3135, %r7481;
	// end inline asm
	xor.b32  	%r3036, %r7872, %r3026;
	and.b32  	%r7873, %r3135, %r3095;
	mov.u32 	%r3031, %r3135;
	// begin inline asm
	not.b32  %r3031, %r3031; 
	and.b32  %r3030, %r3031, %r3055; 
	
	// end inline asm
	xor.b32  	%r3037, %r3030, %r7873;
	// begin inline asm
	vadd.u32.u32.u32.add %r3034, %r3014, %r3036, %r3037;
	// end inline asm
	add.s32 	%r3175, %r3034, %r2890;
	// begin inline asm
	shf.r.clamp.b32 %r3038, %r3010, %r3010, %r7493;
	// end inline asm
	// begin inline asm
	shf.r.clamp.b32 %r3042, %r3010, %r3010, %r7497;
	// end inline asm
	xor.b32  	%r7874, %r3042, %r3038;
	// begin inline asm
	shf.r.clamp.b32 %r3046, %r3010, %r3010, %r7501;
	// end inline asm
	xor.b32  	%r3052, %r7874, %r3046;
	xor.b32  	%r7875, %r2970, %r2930;
	and.b32  	%r7876, %r3010, %r7875;
	and.b32  	%r7877, %r2970, %r2930;
	xor.b32  	%r3053, %r7876, %r7877;
	// begin inline asm
	vadd.u32.u32.u32.add %r3050, %r3034, %r3052, %r3053;
	// end inline asm
	mov.b32 	%r6749, -694614492;
	// begin inline asm
	vadd.u32.u32.u32.add %r3054, %r3055, %r3056, %r6749;
	// end inline asm
	// begin inline asm
	shf.r.clamp.b32 %r3058, %r3175, %r3175, %r7473;
	// end inline asm
	// begin inline asm
	shf.r.clamp.b32 %r3062, %r3175, %r3175, %r7477;
	// end inline asm
	xor.b32  	%r7878, %r3062, %r3058;
	// begin inline asm
	shf.r.clamp.b32 %r3066, %r3175, %r3175, %r7481;
	// end inline asm
	xor.b32  	%r3076, %r7878, %r3066;
	and.b32  	%r7879, %r3175, %r3135;
	mov.u32 	%r3071, %r3175;
	// begin inline asm
	not.b32  %r3071, %r3071; 
	and.b32  %r3070, %r3071, %r3095; 
	
	// end inline asm
	xor.b32  	%r3077, %r3070, %r7879;
	// begin inline asm
	vadd.u32.u32.u32.add %r3074, %r3054, %r3076, %r3077;
	// end inline asm
	add.s32 	%r3215, %r3074, %r2930;
	// begin inline asm
	shf.r.clamp.b32 %r3078, %r3050, %r3050, %r7493;
	// end inline asm
	// begin inline asm
	shf.r.clamp.b32 %r3082, %r3050, %r3050, %r7497;
	// end inline asm
	xor.b32  	%r7880, %r3082, %r3078;
	// begin inline asm
	shf.r.clamp.b32 %r3086, %r3050, %r3050, %r7501;
	// end inline asm
	xor.b32  	%r3092, %r7880, %r3086;
	xor.b32  	%r7881, %r3010, %r2970;
	and.b32  	%r7882, %r3050, %r7881;
	and.b32  	%r7883, %r3010, %r2970;
	xor.b32  	%r3093, %r7882, %r7883;
	// begin inline asm
	vadd.u32.u32.u32.add %r3090, %r3074, %r3092, %r3093;
	// end inline asm
	mov.b32 	%r6789, -200395387;
	// begin inline asm
	vadd.u32.u32.u32.add %r3094, %r3095, %r3096, %r6789;
	// end inline asm
	// begin inline asm
	shf.r.clamp.b32 %r3098, %r3215, %r3215, %r7473;
	// end inline asm
	// begin inline asm
	shf.r.clamp.b32 %r3102, %r3215, %r3215, %r7477;
	// end inline asm
	xor.b32  	%r7884, %r3102, %r3098;
	// begin inline asm
	shf.r.clamp.b32 %r3106, %r3215, %r3215, %r7481;
	// end inline asm
	xor.b32  	%r3116, %r7884, %r3106;
	and.b32  	%r7885, %r3215, %r3175;
	mov.u32 	%r3111, %r3215;
	// begin inline asm
	not.b32  %r3111, %r3111; 
	and.b32  %r3110, %r3111, %r3135; 
	
	// end inline asm
	xor.b32  	%r3117, %r3110, %r7885;
	// begin inline asm
	vadd.u32.u32.u32.add %r3114, %r3094, %r3116, %r3117;
	// end inline asm
	add.s32 	%r3255, %r3114, %r2970;
	// begin inline asm
	shf.r.clamp.b32 %r3118, %r3090, %r3090, %r7493;
	// end inline asm
	// begin inline asm
	shf.r.clamp.b32 %r3122, %r3090, %r3090, %r7497;
	// end inline asm
	xor.b32  	%r7886, %r3122, %r3118;
	// begin inline asm
	shf.r.clamp.b32 %r3126, %r3090, %r3090, %r7501;
	// end inline asm
	xor.b32  	%r3132, %r7886, %r3126;
	xor.b32  	%r7887, %r3050, %r3010;
	and.b32  	%r7888, %r3090, %r7887;
	and.b32  	%r7889, %r3050, %r3010;
	xor.b32  	%r3133, %r7888, %r7889;
	// begin inline asm
	vadd.u32.u32.u32.add %r3130, %r3114, %r3132, %r3133;
	// end inline asm
	mov.b32 	%r6829, 275423344;
	// begin inline asm
	vadd.u32.u32.u32.add %r3134, %r3135, %r3136, %r6829;
	// end inline asm
	// begin inline asm
	shf.r.clamp.b32 %r3138, %r3255, %r3255, %r7473;
	// end inline asm
	// begin inline asm
	shf.r.clamp.b32 %r3142, %r3255, %r3255, %r7477;
	// end inline asm
	xor.b32  	%r7890, %r3142, %r3138;
	// begin inline asm
	shf.r.clamp.b32 %r3146, %r3255, %r3255, %r7481;
	// end inline asm
	xor.b32  	%r3156, %r7890, %r3146;
	and.b32  	%r7891, %r3255, %r3215;
	mov.u32 	%r3151, %r3255;
	// begin inline asm
	not.b32  %r3151, %r3151; 
	and.b32  %r3150, %r3151, %r3175; 
	
	// end inline asm
	xor.b32  	%r3157, %r3150, %r7891;
	// begin inline asm
	vadd.u32.u32.u32.add %r3154, %r3134, %r3156, %r3157;
	// end inline asm
	add.s32 	%r3295, %r3154, %r3010;
	// begin inline asm
	shf.r.clamp.b32 %r3158, %r3130, %r3130, %r7493;
	// end inline asm
	// begin inline asm
	shf.r.clamp.b32 %r3162, %r3130, %r3130, %r7497;
	// end inline asm
	xor.b32  	%r7892, %r3162, %r3158;
	// begin inline asm
	shf.r.clamp.b32 %r3166, %r3130, %r3130, %r7501;
	// end inline asm
	xor.b32  	%r3172, %r7892, %r3166;
	xor.b32  	%r7893, %r3090, %r3050;
	and.b32  	%r7894, %r3130, %r7893;
	and.b32  	%r7895, %r3090, %r3050;
	xor.b32  	%r3173, %r7894, %r7895;
	// begin inline asm
	vadd.u32.u32.u32.add %r3170, %r3154, %r3172, %r3173;
	// end inline asm
	mov.b32 	%r6869, 430227734;
	// begin inline asm
	vadd.u32.u32.u32.add %r3174, %r3175, %r3176, %r6869;
	// end inline asm
	// begin inline asm
	shf.r.clamp.b32 %r3178, %r3295, %r3295, %r7473;
	// end inline asm
	// begin inline asm
	shf.r.clamp.b32 %r3182, %r3295, %r3295, %r7477;
	// end inline asm
	xor.b32  	%r7896, %r3182, %r3178;
	// begin inline asm
	shf.r.clamp.b32 %r3186, %r3295, %r3295, %r7481;
	// end inline asm
	xor.b32  	%r3196, %r7896, %r3186;
	and.b32  	%r7897, %r3295, %r3255;
	mov.u32 	%r3191, %r3295;
	// begin inline asm
	not.b32  %r3191, %r3191; 
	and.b32  %r3190, %r3191, %r3215; 
	
	// end inline asm
	xor.b32  	%r3197, %r3190, %r7897;
	// begin inline asm
	vadd.u32.u32.u32.add %r3194, %r3174, %r3196, %r3197;
	// end inline asm
	add.s32 	%r3335, %r3194, %r3050;
	// begin inline asm
	shf.r.clamp.b32 %r3198, %r3170, %r3170, %r7493;
	// end inline asm
	// begin inline asm
	shf.r.clamp.b32 %r3202, %r3170, %r3170, %r7497;
	// end inline asm
	xor.b32  	%r7898, %r3202, %r3198;
	// begin inline asm
	shf.r.clamp.b32 %r3206, %r3170, %r3170, %r7501;
	// end inline asm
	xor.b32  	%r3212, %r7898, %r3206;
	xor.b32  	%r7899, %r3130, %r3090;
	and.b32  	%r7900, %r3170, %r7899;
	and.b32  	%r7901, %r3130, %r3090;
	xor.b32  	%r3213, %r7900, %r7901;
	// begin inline asm
	vadd.u32.u32.u32.add %r3210, %r3194, %r3212, %r3213;
	// end inline asm
	mov.b32 	%r6909, 506948616;
	// begin inline asm
	vadd.u32.u32.u32.add %r3214, %r3215, %r3216, %r6909;
	// end inline asm
	// begin inline asm
	shf.r.clamp.b32 %r3218, %r3335, %r3335, %r7473;
	// end inline asm
	// begin inline asm
	shf.r.clamp.b32 %r3222, %r3335, %r3335, %r7477;
	// end inline asm
	xor.b32  	%r7902, %r3222, %r3218;
	// begin inline asm
	shf.r.clamp.b32 %r3226, %r3335, %r3335, %r7481;
	// end inline asm
	xor.b32  	%r3236, %r7902, %r3226;
	and.b32  	%r7903, %r3335, %r3295;
	mov.u32 	%r3231, %r3335;
	// begin inline asm
	not.b32  %r3231, %r3231; 
	and.b32  %r3230, %r3231, %r3255; 
	
	// end inline asm
	xor.b32  	%r3237, %r3230, %r7903;
	// begin inline asm
	vadd.u32.u32.u32.add %r3234, %r3214, %r3236, %r3237;
	// end inline asm
	add.s32 	%r3375, %r3234, %r3090;
	// begin inline asm
	shf.r.clamp.b32 %r3238, %r3210, %r3210, %r7493;
	// end inline asm
	// begin inline asm
	shf.r.clamp.b32 %r3242, %r3210, %r3210, %r7497;
	// end inline asm
	xor.b32  	%r7904, %r3242, %r3238;
	// begin inline asm
	shf.r.clamp.b32 %r3246, %r3210, %r3210, %r7501;
	// end inline asm
	xor.b32  	%r3252, %r7904, %r3246;
	xor.b32  	%r7905, %r3170, %r3130;
	and.b32  	%r7906, %r3210, %r7905;
	and.b32  	%r7907, %r3170, %r3130;
	xor.b32  	%r3253, %r7906, %r7907;
	// begin inline asm
	vadd.u32.u32.u32.add %r3250, %r3234, %r3252, %r3253;
	// end inline asm
	mov.b32 	%r6949, 659060556;
	// begin inline asm
	vadd.u32.u32.u32.add %r3254, %r3255, %r3256, %r6949;
	// end inline asm
	// begin inline asm
	shf.r.clamp.b32 %r3258, %r3375, %r3375, %r7473;
	// end inline asm
	// begin inline asm
	shf.r.clamp.b32 %r3262, %r3375, %r3375, %r7477;
	// end inline asm
	xor.b32  	%r7908, %r3262, %r3258;
	// begin inline asm
	shf.r.clamp.b32 %r3266, %r3375, %r3375, %r7481;
	// end inline asm
	xor.b32  	%r3276, %r7908, %r3266;
	and.b32  	%r7909, %r3375, %r3335;
	mov.u32 	%r3271, %r3375;
	// begin inline asm
	not.b32  %r3271, %r3271; 
	and.b32  %r3270, %r3271, %r3295; 
	
	// end inline asm
	xor.b32  	%r3277, %r3270, %r7909;
	// begin inline asm
	vadd.u32.u32.u32.add %r3274, %r3254, %r3276, %r3277;
	// end inline asm
	add.s32 	%r3415, %r3274, %r3130;
	// begin inline asm
	shf.r.clamp.b32 %r3278, %r3250, %r3250, %r7493;
	// end inline asm
	// begin inline asm
	shf.r.clamp.b32 %r3282, %r3250, %r3250, %r7497;
	// end inline asm
	xor.b32  	%r7910, %r3282, %r3278;
	// begin inline asm
	shf.r.clamp.b32 %r3286, %r3250, %r3250, %r7501;
	// end inline asm
	xor.b32  	%r3292, %r7910, %r3286;
	xor.b32  	%r7911, %r3210, %r3170;
	and.b32  	%r7912, %r3250, %r7911;
	and.b32  	%r7913, %r3210, %r3170;
	xor.b32  	%r3293, %r7912, %r7913;
	// begin inline asm
	vadd.u32.u32.u32.add %r3290, %r3274, %r3292, %r3293;
	// end inline asm
	mov.b32 	%r6989, 883997877;
	// begin inline asm
	vadd.u32.u32.u32.add %r3294, %r3295, %r3296, %r6989;
	// end inline asm
	// begin inline asm
	shf.r.clamp.b32 %r3298, %r3415, %r3415, %r7473;
	// end inline asm
	// begin inline asm
	shf.r.clamp.b32 %r3302, %r3415, %r3415, %r7477;
	// end inline asm
	xor.b32  	%r7914, %r3302, %r3298;
	// begin inline asm
	shf.r.clamp.b32 %r3306, %r3415, %r3415, %r7481;
	// end inline asm
	xor.b32  	%r3316, %r7914, %r3306;
	and.b32  	%r7915, %r3415, %r3375;
	mov.u32 	%r3311, %r3415;
	// begin inline asm
	not.b32  %r3311, %r3311; 
	and.b32  %r3310, %r3311, %r3335; 
	
	// end inline asm
	xor.b32  	%r3317, %r3310, %r7915;
	// begin inline asm
	vadd.u32.u32.u32.add %r3314, %r3294, %r3316, %r3317;
	// end inline asm
	add.s32 	%r3455, %r3314, %r3170;
	// begin inline asm
	shf.r.clamp.b32 %r3318, %r3290, %r3290, %r7493;
	// end inline asm
	// begin inline asm
	shf.r.clamp.b32 %r3322, %r3290, %r3290, %r7497;
	// end inline asm
	xor.b32  	%r7916, %r3322, %r3318;
	// begin inline asm
	shf.r.clamp.b32 %r3326, %r3290, %r3290, %r7501;
	// end inline asm
	xor.b32  	%r3332, %r7916, %r3326;
	xor.b32  	%r7917, %r3250, %r3210;
	and.b32  	%r7918, %r3290, %r7917;
	and.b32  	%r7919, %r3250, %r3210;
	xor.b32  	%r3333, %r7918, %r7919;
	// begin inline asm
	vadd.u32.u32.u32.add %r3330, %r3314, %r3332, %r3333;
	// end inline asm
	mov.b32 	%r7029, 958139571;
	// begin inline asm
	vadd.u32.u32.u32.add %r3334, %r3335, %r3336, %r7029;
	// end inline asm
	// begin inline asm
	shf.r.clamp.b32 %r3338, %r3455, %r3455, %r7473;
	// end inline asm
	// begin inline asm
	shf.r.clamp.b32 %r3342, %r3455, %r3455, %r7477;
	// end inline asm
	xor.b32  	%r7920, %r3342, %r3338;
	// begin inline asm
	shf.r.clamp.b32 %r3346, %r3455, %r3455, %r7481;
	// end inline asm
	xor.b32  	%r3356, %r7920, %r3346;
	and.b32  	%r7921, %r3455, %r3415;
	mov.u32 	%r3351, %r3455;
	// begin inline asm
	not.b32  %r3351, %r3351; 
	and.b32  %r3350, %r3351, %r3375; 
	
	// end inline asm
	xor.b32  	%r3357, %r3350, %r7921;
	// begin inline asm
	vadd.u32.u32.u32.add %r3354, %r3334, %r3356, %r3357;
	// end inline asm
	add.s32 	%r3495, %r3354, %r3210;
	// begin inline asm
	shf.r.clamp.b32 %r3358, %r3330, %r3330, %r7493;
	// end inline asm
	// begin inline asm
	shf.r.clamp.b32 %r3362, %r3330, %r3330, %r7497;
	// end inline asm
	xor.b32  	%r7922, %r3362, %r3358;
	// begin inline asm
	shf.r.clamp.b32 %r3366, %r3330, %r3330, %r7501;
	// end inline asm
	xor.b32  	%r3372, %r7922, %r3366;
	xor.b32  	%r7923, %r3290, %r3250;
	and.b32  	%r7924, %r3330, %r7923;
	and.b32  	%r7925, %r3290, %r3250;
	xor.b32  	%r3373, %r7924, %r7925;
	// begin inline asm
	vadd.u32.u32.u32.add %r3370, %r3354, %r3372, %r3373;
	// end inline asm
	mov.b32 	%r7069, 1322822218;
	// begin inline asm
	vadd.u32.u32.u32.add %r3374, %r3375, %r3376, %r7069;
	// end inline asm
	// begin inline asm
	shf.r.clamp.b32 %r3378, %r3495, %r3495, %r7473;
	// end inline asm
	// begin inline asm
	shf.r.clamp.b32 %r3382, %r3495, %r3495, %r7477;
	// end inline asm
	xor.b32  	%r7926, %r3382, %r3378;
	// begin inline asm
	shf.r.clamp.b32 %r3386, %r3495, %r3495, %r7481;
	// end inline asm
	xor.b32  	%r3396, %r7926, %r3386;
	and.b32  	%r7927, %r3495, %r3455;
	mov.u32 	%r3391, %r3495;
	// begin inline asm
	not.b32  %r3391, %r3391; 
	and.b32  %r3390, %r3391, %r3415; 
	
	// end inline asm
	xor.b32  	%r3397, %r3390, %r7927;
	// begin inline asm
	vadd.u32.u32.u32.add %r3394, %r3374, %r3396, %r3397;
	// end inline asm
	add.s32 	%r3535, %r3394, %r3250;
	// begin inline asm
	shf.r.clamp.b32 %r3398, %r3370, %r3370, %r7493;
	// end inline asm
	// begin inline asm
	shf.r.clamp.b32 %r3402, %r3370, %r3370, %r7497;
	// end inline asm
	xor.b32  	%r7928, %r3402, %r3398;
	// begin inline asm
	shf.r.clamp.b32 %r3406, %r3370, %r3370, %r7501;
	// end inline asm
	xor.b32  	%r3412, %r7928, %r3406;
	xor.b32  	%r7929, %r3330, %r3290;
	and.b32  	%r7930, %r3370, %r7929;
	and.b32  	%r7931, %r3330, %r3290;
	xor.b32  	%r3413, %r7930, %r7931;
	// begin inline asm
	vadd.u32.u32.u32.add %r3410, %r3394, %r3412, %r3413;
	// end inline asm
	mov.b32 	%r7109, 1537002063;
	// begin inline asm
	vadd.u32.u32.u32.add %r3414, %r3415, %r3416, %r7109;
	// end inline asm
	// begin inline asm
	shf.r.clamp.b32 %r3418, %r3535, %r3535, %r7473;
	// end inline asm
	// begin inline asm
	shf.r.clamp.b32 %r3422, %r3535, %r3535, %r7477;
	// end inline asm
	xor.b32  	%r7932, %r3422, %r3418;
	// begin inline asm
	shf.r.clamp.b32 %r3426, %r3535, %r3535, %r7481;
	// end inline asm
	xor.b32  	%r3436, %r7932, %r3426;
	and.b32  	%r7933, %r3535, %r3495;
	mov.u32 	%r3431, %r3535;
	// begin inline asm
	not.b32  %r3431, %r3431; 
	and.b32  %r3430, %r3431, %r3455; 
	
	// end inline asm
	xor.b32  	%r3437, %r3430, %r7933;
	// begin inline asm
	vadd.u32.u32.u32.add %r3434, %r3414, %r3436, %r3437;
	// end inline asm
	add.s32 	%r3575, %r3434, %r3290;
	// begin inline asm
	shf.r.clamp.b32 %r3438, %r3410, %r3410, %r7493;
	// end inline asm
	// begin inline asm
	shf.r.clamp.b32 %r3442, %r3410, %r3410, %r7497;
	// end inline asm
	xor.b32  	%r7934, %r3442, %r3438;
	// begin inline asm
	shf.r.clamp.b32 %r3446, %r3410, %r3410, %r7501;
	// end inline asm
	xor.b32  	%r3452, %r7934, %r3446;
	xor.b32  	%r7935, %r3370, %r3330;
	and.b32  	%r7936, %r3410, %r7935;
	and.b32  	%r7937, %r3370, %r3330;
	xor.b32  	%r3453, %r7936, %r7937;
	// begin inline asm
	vadd.u32.u32.u32.add %r3450, %r3434, %r3452, %r3453;
	// end inline asm
	mov.b32 	%r7149, 1747873779;
	// begin inline asm
	vadd.u32.u32.u32.add %r3454, %r3455, %r3456, %r7149;
	// end inline asm
	// begin inline asm
	shf.r.clamp.b32 %r3458, %r3575, %r3575, %r7473;
	// end inline asm
	// begin inline asm
	shf.r.clamp.b32 %r3462, %r3575, %r3575, %r7477;
	// end inline asm
	xor.b32  	%r7938, %r3462, %r3458;
	// begin inline asm
	shf.r.clamp.b32 %r3466, %r3575, %r3575, %r7481;
	// end inline asm
	xor.b32  	%r3476, %r7938, %r3466;
	and.b32  	%r7939, %r3575, %r3535;
	mov.u32 	%r3471, %r3575;
	// begin inline asm
	not.b32  %r3471, %r3471; 
	and.b32  %r3470, %r3471, %r3495; 
	
	// end inline asm
	xor.b32  	%r3477, %r3470, %r7939;
	// begin inline asm
	vadd.u32.u32.u32.add %r3474, %r3454, %r3476, %r3477;
	// end inline asm
	add.s32 	%r3615, %r3474, %r3330;
	// begin inline asm
	shf.r.clamp.b32 %r3478, %r3450, %r3450, %r7493;
	// end inline asm
	// begin inline asm
	shf.r.clamp.b32 %r3482, %r3450, %r3450, %r7497;
	// end inline asm
	xor.b32  	%r7940, %r3482, %r3478;
	// begin inline asm
	shf.r.clamp.b32 %r3486, %r3450, %r3450, %r7501;
	// end inline asm
	xor.b32  	%r3492, %r7940, %r3486;
	xor.b32  	%r7941, %r3410, %r3370;
	and.b32  	%r7942, %r3450, %r7941;
	and.b32  	%r7943, %r3410, %r3370;
	xor.b32  	%r3493, %r7942, %r7943;
	// begin inline asm
	vadd.u32.u32.u32.add %r3490, %r3474, %r3492, %r3493;
	// end inline asm
	mov.b32 	%r7189, 1955562222;
	// begin inline asm
	vadd.u32.u32.u32.add %r3494, %r3495, %r3496, %r7189;
	// end inline asm
	// begin inline asm
	shf.r.clamp.b32 %r3498, %r3615, %r3615, %r7473;
	// end inline asm
	// begin inline asm
	shf.r.clamp.b32 %r3502, %r3615, %r3615, %r7477;
	// end inline asm
	xor.b32  	%r7944, %r3502, %r3498;
	// begin inline asm
	shf.r.clamp.b32 %r3506, %r3615, %r3615, %r7481;
	// end inline asm
	xor.b32  	%r3516, %r7944, %r3506;
	and.b32  	%r7945, %r3615, %r3575;
	mov.u32 	%r3511, %r3615;
	// begin inline asm
	not.b32  %r3511, %r3511; 
	and.b32  %r3510, %r3511, %r3535; 
	
	// end inline asm
	xor.b32  	%r3517, %r3510, %r7945;
	// begin inline asm
	vadd.u32.u32.u32.add %r3514, %r3494, %r3516, %r3517;
	// end inline asm
	add.s32 	%r3655, %r3514, %r3370;
	// begin inline asm
	shf.r.clamp.b32 %r3518, %r3490, %r3490, %r7493;
	// end inline asm
	// begin inline asm
	shf.r.clamp.b32 %r3522, %r3490, %r3490, %r7497;
	// end inline asm
	xor.b32  	%r7946, %r3522, %r3518;
	// begin inline asm
	shf.r.clamp.b32 %r3526, %r3490, %r3490, %r7501;
	// end inline asm
	xor.b32  	%r3532, %r7946, %r3526;
	xor.b32  	%r7947, %r3450, %r3410;
	and.b32  	%r7948, %r3490, %r7947;
	and.b32  	%r7949, %r3450, %r3410;
	xor.b32  	%r3533, %r7948, %r7949;
	// begin inline asm
	vadd.u32.u32.u32.add %r3530, %r3514, %r3532, %r3533;
	// end inline asm
	mov.b32 	%r7229, 2024104815;
	// begin inline asm
	vadd.u32.u32.u32.add %r3534, %r3535, %r3536, %r7229;
	// end inline asm
	// begin inline asm
	shf.r.clamp.b32 %r3538, %r3655, %r3655, %r7473;
	// end inline asm
	// begin inline asm
	shf.r.clamp.b32 %r3542, %r3655, %r3655, %r7477;
	// end inline asm
	xor.b32  	%r7950, %r3542, %r3538;
	// begin inline asm
	shf.r.clamp.b32 %r3546, %r3655, %r3655, %r7481;
	// end inline asm
	xor.b32  	%r3556, %r7950, %r3546;
	and.b32  	%r7951, %r3655, %r3615;
	mov.u32 	%r3551, %r3655;
	// begin inline asm
	not.b32  %r3551, %r3551; 
	and.b32  %r3550, %r3551, %r3575; 
	
	// end inline asm
	xor.b32  	%r3557, %r3550, %r7951;
	// begin inline asm
	vadd.u32.u32.u32.add %r3554, %r3534, %r3556, %r3557;
	// end inline asm
	add.s32 	%r3695, %r3554, %r3410;
	// begin inline asm
	shf.r.clamp.b32 %r3558, %r3530, %r3530, %r7493;
	// end inline asm
	// begin inline asm
	shf.r.clamp.b32 %r3562, %r3530, %r3530, %r7497;
	// end inline asm
	xor.b32  	%r7952, %r3562, %r3558;
	// begin inline asm
	shf.r.clamp.b32 %r3566, %r3530, %r3530, %r7501;
	// end inline asm
	xor.b32  	%r3572, %r7952, %r3566;
	xor.b32  	%r7953, %r3490, %r3450;
	and.b32  	%r7954, %r3530, %r7953;
	and.b32  	%r7955, %r3490, %r3450;
	xor.b32  	%r3573, %r7954, %r7955;
	// begin inline asm
	vadd.u32.u32.u32.add %r3570, %r3554, %r3572, %r3573;
	// end inline asm
	mov.b32 	%r7269, -2067236844;
	// begin inline asm
	vadd.u32.u32.u32.add %r3574, %r3575, %r3576, %r7269;
	// end inline asm
	// begin inline asm
	shf.r.clamp.b32 %r3578, %r3695, %r3695, %r7473;
	// end inline asm
	// begin inline asm
	shf.r.clamp.b32 %r3582, %r3695, %r3695, %r7477;
	// end inline asm
	xor.b32  	%r7956, %r3582, %r3578;
	// begin inline asm
	shf.r.clamp.b32 %r3586, %r3695, %r3695, %r7481;
	// end inline asm
	xor.b32  	%r3596, %r7956, %r3586;
	and.b32  	%r7957, %r3695, %r3655;
	mov.u32 	%r3591, %r3695;
	// begin inline asm
	not.b32  %r3591, %r3591; 
	and.b32  %r3590, %r3591, %r3615; 
	
	// end inline asm
	xor.b32  	%r3597, %r3590, %r7957;
	// begin inline asm
	vadd.u32.u32.u32.add %r3594, %r3574, %r3596, %r3597;
	// end inline asm
	add.s32 	%r3735, %r3594, %r3450;
	// begin inline asm
	shf.r.clamp.b32 %r3598, %r3570, %r3570, %r7493;
	// end inline asm
	// begin inline asm
	shf.r.clamp.b32 %r3602, %r3570, %r3570, %r7497;
	// end inline asm
	xor.b32  	%r7958, %r3602, %r3598;
	// begin inline asm
	shf.r.clamp.b32 %r3606, %r3570, %r3570, %r7501;
	// end inline asm
	xor.b32  	%r3612, %r7958, %r3606;
	xor.b32  	%r7959, %r3530, %r3490;
	and.b32  	%r7960, %r3570, %r7959;
	and.b32  	%r7961, %r3530, %r3490;
	xor.b32  	%r3613, %r7960, %r7961;
	// begin inline asm
	vadd.u32.u32.u32.add %r3610, %r3594, %r3612, %r3613;
	// end inline asm
	mov.b32 	%r7309, -1933114872;
	// begin inline asm
	vadd.u32.u32.u32.add %r3614, %r3615, %r3616, %r7309;
	// end inline asm
	// begin inline asm
	shf.r.clamp.b32 %r3618, %r3735, %r3735, %r7473;
	// end inline asm
	// begin inline asm
	shf.r.clamp.b32 %r3622, %r3735, %r3735, %r7477;
	// end inline asm
	xor.b32  	%r7962, %r3622, %r3618;
	// begin inline asm
	shf.r.clamp.b32 %r3626, %r3735, %r3735, %r7481;
	// end inline asm
	xor.b32  	%r3636, %r7962, %r3626;
	and.b32  	%r7963, %r3735, %r3695;
	mov.u32 	%r3631, %r3735;
	// begin inline asm
	not.b32  %r3631, %r3631; 
	and.b32  %r3630, %r3631, %r3655; 
	
	// end inline asm
	xor.b32  	%r3637, %r3630, %r7963;
	// begin inline asm
	vadd.u32.u32.u32.add %r3634, %r3614, %r3636, %r3637;
	// end inline asm
	add.s32 	%r3775, %r3634, %r3490;
	// begin inline asm
	shf.r.clamp.b32 %r3638, %r3610, %r3610, %r7493;
	// end inline asm
	// begin inline asm
	shf.r.clamp.b32 %r3642, %r3610, %r3610, %r7497;
	// end inline asm
	xor.b32  	%r7964, %r3642, %r3638;
	// begin inline asm
	shf.r.clamp.b32 %r3646, %r3610, %r3610, %r7501;
	// end inline asm
	xor.b32  	%r3652, %r7964, %r3646;
	xor.b32  	%r7965, %r3570, %r3530;
	and.b32  	%r7966, %r3610, %r7965;
	and.b32  	%r7967, %r3570, %r3530;
	xor.b32  	%r3653, %r7966, %r7967;
	// begin inline asm
	vadd.u32.u32.u32.add %r3650, %r3634, %r3652, %r3653;
	// end inline asm
	mov.b32 	%r7349, -1866530822;
	// begin inline asm
	vadd.u32.u32.u32.add %r3654, %r3655, %r3656, %r7349;
	// end inline asm
	// begin inline asm
	shf.r.clamp.b32 %r3658, %r3775, %r3775, %r7473;
	// end inline asm
	// begin inline asm
	shf.r.clamp.b32 %r3662, %r3775, %r3775, %r7477;
	// end inline asm
	xor.b32  	%r7968, %r3662, %r3658;
	// begin inline asm
	shf.r.clamp.b32 %r3666, %r3775, %r3775, %r7481;
	// end inline asm
	xor.b32  	%r3676, %r7968, %r3666;
	and.b32  	%r7969, %r3775, %r3735;
	mov.u32 	%r3671, %r3775;
	// begin inline asm
	not.b32  %r3671, %r3671; 
	and.b32  %r3670, %r3671, %r3695; 
	
	// end inline asm
	xor.b32  	%r3677, %r3670, %r7969;
	// begin inline asm
	vadd.u32.u32.u32.add %r3674, %r3654, %r3676, %r3677;
	// end inline asm
	add.s32 	%r3792, %r3674, %r3530;
	// begin inline asm
	shf.r.clamp.b32 %r3678, %r3650, %r3650, %r7493;
	// end inline asm
	// begin inline asm
	shf.r.clamp.b32 %r3682, %r3650, %r3650, %r7497;
	// end inline asm
	xor.b32  	%r7970, %r3682, %r3678;
	// begin inline asm
	shf.r.clamp.b32 %r3686, %r3650, %r3650, %r7501;
	// end inline asm
	xor.b32  	%r3692, %r7970, %r3686;
	xor.b32  	%r7971, %r3610, %r3570;
	and.b32  	%r7972, %r3650, %r7971;
	and.b32  	%r7973, %r3610, %r3570;
	xor.b32  	%r3693, %r7972, %r7973;
	// begin inline asm
	vadd.u32.u32.u32.add %r3690, %r3674, %r3692, %r3693;
	// end inline asm
	mov.b32 	%r7389, -1538233109;
	// begin inline asm
	vadd.u32.u32.u32.add %r3694, %r3695, %r3696, %r7389;
	// end inline asm
	// begin inline asm
	shf.r.clamp.b32 %r3698, %r3792, %r3792, %r7473;
	// end inline asm
	// begin inline asm
	shf.r.clamp.b32 %r3702, %r3792, %r3792, %r7477;
	// end inline asm
	xor.b32  	%r7974, %r3702, %r3698;
	// begin inline asm
	shf.r.clamp.b32 %r3706, %r3792, %r3792, %r7481;
	// end inline asm
	xor.b32  	%r3716, %r7974, %r3706;
	and.b32  	%r7975, %r3792, %r3775;
	mov.u32 	%r3711, %r3792;
	// begin inline asm
	not.b32  %r3711, %r3711; 
	and.b32  %r3710, %r3711, %r3735; 
	
	// end inline asm
	xor.b32  	%r3717, %r3710, %r7975;
	// begin inline asm
	vadd.u32.u32.u32.add %r3714, %r3694, %r3716, %r3717;
	// end inline asm
	add.s32 	%r3753, %r3714, %r3570;
	// begin inline asm
	shf.r.clamp.b32 %r3718, %r3690, %r3690, %r7493;
	// end inline asm
	// begin inline asm
	shf.r.clamp.b32 %r3722, %r3690, %r3690, %r7497;
	// end inline asm
	xor.b32  	%r7976, %r3722, %r3718;
	// begin inline asm
	shf.r.clamp.b32 %r3726, %r3690, %r3690, %r7501;
	// end inline asm
	xor.b32  	%r3732, %r7976, %r3726;
	xor.b32  	%r7977, %r3650, %r3610;
	and.b32  	%r7978, %r3690, %r7977;
	and.b32  	%r7979, %r3650, %r3610;
	xor.b32  	%r3733, %r7978, %r7979;
	// begin inline asm
	vadd.u32.u32.u32.add %r3730, %r3714, %r3732, %r3733;
	// end inline asm
	mov.b32 	%r7429, -1090935817;
	// begin inline asm
	vadd.u32.u32.u32.add %r3734, %r3735, %r3736, %r7429;
	// end inline asm
	// begin inline asm
	shf.r.clamp.b32 %r3738, %r3753, %r3753, %r7473;
	// end inline asm
	// begin inline asm
	shf.r.clamp.b32 %r3742, %r3753, %r3753, %r7477;
	// end inline asm
	xor.b32  	%r7980, %r3742, %r3738;
	// begin inline asm
	shf.r.clamp.b32 %r3746, %r3753, %r3753, %r7481;
	// end inline asm
	xor.b32  	%r3756, %r7980, %r3746;
	and.b32  	%r7981, %r3753, %r3792;
	mov.u32 	%r3751, %r3753;
	// begin inline asm
	not.b32  %r3751, %r3751; 
	and.b32  %r3750, %r3751, %r3775; 
	
	// end inline asm
	xor.b32  	%r3757, %r3750, %r7981;
	// begin inline asm
	vadd.u32.u32.u32.add %r3754, %r3734, %r3756, %r3757;
	// end inline asm
	add.s32 	%r3793, %r3754, %r3610;
	// begin inline asm
	shf.r.clamp.b32 %r3758, %r3730, %r3730, %r7493;
	// end inline asm
	// begin inline asm
	shf.r.clamp.b32 %r3762, %r3730, %r3730, %r7497;
	// end inline asm
	xor.b32  	%r7982, %r3762, %r3758;
	// begin inline asm
	shf.r.clamp.b32 %r3766, %r3730, %r3730, %r7501;
	// end inline asm
	xor.b32  	%r3772, %r7982, %r3766;
	xor.b32  	%r7983, %r3690, %r3650;
	and.b32  	%r7984, %r3730, %r7983;
	and.b32  	%r7985, %r3690, %r3650;
	xor.b32  	%r3773, %r7984, %r7985;
	// begin inline asm
	vadd.u32.u32.u32.add %r3770, %r3754, %r3772, %r3773;
	// end inline asm
	mov.b32 	%r7469, -965641998;
	// begin inline asm
	vadd.u32.u32.u32.add %r3774, %r3775, %r3776, %r7469;
	// end inline asm
	// begin inline asm
	shf.r.clamp.b32 %r3778, %r3793, %r3793, %r7473;
	// end inline asm
	// begin inline asm
	shf.r.clamp.b32 %r3782, %r3793, %r3793, %r7477;
	// end inline asm
	xor.b32  	%r7986, %r3782, %r3778;
	// begin inline asm
	shf.r.clamp.b32 %r3786, %r3793, %r3793, %r7481;
	// end inline asm
	xor.b32  	%r3796, %r7986, %r3786;
	and.b32  	%r7987, %r3793, %r3753;
	mov.u32 	%r3791, %r3793;
	// begin inline asm
	not.b32  %r3791, %r3791; 
	and.b32  %r3790, %r3791, %r3792; 
	
	// end inline asm
	xor.b32  	%r3797, %r3790, %r7987;
	// begin inline asm
	vadd.u32.u32.u32.add %r3794, %r3774, %r3796, %r3797;
	// end inline asm
	// begin inline asm
	shf.r.clamp.b32 %r3798, %r3770, %r3770, %r7493;
	// end inline asm
	// begin inline asm
	shf.r.clamp.b32 %r3802, %r3770, %r3770, %r7497;
	// end inline asm
	xor.b32  	%r7988, %r3802, %r3798;
	// begin inline asm
	shf.r.clamp.b32 %r3806, %r3770, %r3770, %r7501;
	// end inline asm
	xor.b32  	%r3812, %r7988, %r3806;
	xor.b32  	%r7989, %r3730, %r3690;
	and.b32  	%r7990, %r3770, %r7989;
	and.b32  	%r7991, %r3730, %r3690;
	xor.b32  	%r3813, %r7990, %r7991;
	// begin inline asm
	vadd.u32.u32.u32.add %r3810, %r3794, %r3812, %r3813;
	// end inline asm
	add.s32 	%r4976, %r3810, 1779033703;
	add.s32 	%r4988, %r3770, -1150833019;
	add.s32 	%r5028, %r3730, 1013904242;
	add.s32 	%r5068, %r3690, -1521486534;
	add.s32 	%r7992, %r3650, %r3794;
	add.s32 	%r3882, %r7992, 1359893119;
	add.s32 	%r5148, %r3793, -1694144372;
	add.s32 	%r5188, %r3753, 528734635;
	add.s32 	%r5228, %r3792, 1541459225;
	// begin inline asm
	shf.r.clamp.b32 %r3814, %r4988, %r4988, %r4951;
	// end inline asm
	// begin inline asm
	shf.r.clamp.b32 %r3818, %r4988, %r4988, %r4955;
	// end inline asm
	xor.b32  	%r7993, %r3818, %r3814;
	// begin inline asm
	vshr.u32.u32.u32.clamp %r3822, %r4988, %r4958;
	// end inline asm
	xor.b32  	%r3827, %r7993, %r3822;
	// begin inline asm
	vadd.u32.u32.u32.add %r3825, %r5508, %r3827, %r3828;
	// end inline asm
	add.s32 	%r5588, %r3825, %r4976;
	// begin inline asm
	shf.r.clamp.b32 %r3829, %r5028, %r5028, %r4951;
	// end inline asm
	// begin inline asm
	shf.r.clamp.b32 %r3833, %r5028, %r5028, %r4955;
	// end inline asm
	xor.b32  	%r7994, %r3833, %r3829;
	// begin inline asm
	vshr.u32.u32.u32.clamp %r3837, %r5028, %r4958;
	// end inline asm
	xor.b32  	%r3853, %r7994, %r3837;
	mov.b32 	%r5548, 984;
	// begin inline asm
	shf.r.clamp.b32 %r3840, %r5548, %r5548, %r4962;
	// end inline asm
	// begin inline asm
	shf.r.clamp.b32 %r3844, %r5548, %r5548, %r4966;
	// end inline asm
	xor.b32  	%r7995, %r3844, %r3840;
	// begin inline asm
	vshr.u32.u32.u32.clamp %r3848, %r5548, %r4969;
	// end inline asm
	xor.b32  	%r3854, %r7995, %r3848;
	// begin inline asm
	vadd.u32.u32.u32.add %r3851, %r5508, %r3853, %r3854;
	// end inline asm
	add.s32 	%r5628, %r3851, %r4988;
	// begin inline asm
	shf.r.clamp.b32 %r3855, %r5068, %r5068, %r4951;
	// end inline asm
	// begin inline asm
	shf.r.clamp.b32 %r3859, %r5068, %r5068, %r4955;
	// end inline asm
	xor.b32  	%r7996, %r3859, %r3855;
	// begin inline asm
	vshr.u32.u32.u32.clamp %r3863, %r5068, %r4958;
	// end inline asm
	xor.b32  	%r3879, %r7996, %r3863;
	// begin inline asm
	shf.r.clamp.b32 %r3866, %r5588, %r5588, %r4962;
	// end inline asm
	// begin inline asm
	shf.r.clamp.b32 %r3870, %r5588, %r5588, %r4966;
	// end inline asm
	xor.b32  	%r7997, %r3870, %r3866;
	// begin inline asm
	vshr.u32.u32.u32.clamp %r3874, %r5588, %r4969;
	// end inline asm
	xor.b32  	%r3880, %r7997, %r3874;
	// begin inline asm
	vadd.u32.u32.u32.add %r3877, %r5508, %r3879, %r3880;
	// end inline asm
	add.s32 	%r5668, %r3877, %r5028;
	// begin inline asm
	shf.r.clamp.b32 %r3881, %r3882, %r3882, %r4951;
	// end inline asm
	// begin inline asm
	shf.r.clamp.b32 %r3885, %r3882, %r3882, %r4955;
	// end inline asm
	xor.b32  	%r7998, %r3885, %r3881;
	// begin inline asm
	vshr.u32.u32.u32.clamp %r3889, %r3882, %r4958;
	// end inline asm
	xor.b32  	%r3905, %r7998, %r3889;
	// begin inline asm
	shf.r.clamp.b32 %r3892, %r5628, %r5628, %r4962;
	// end inline asm
	// begin inline asm
	shf.r.clamp.b32 %r3896, %r5628, %r5628, %r4966;
	// end inline asm
	xor.b32  	%r7999, %r3896, %r3892;
	// begin inline asm
	vshr.u32.u32.u32.clamp %r3900, %r5628, %r4969;
	// end inline asm
	xor.b32  	%r3906, %r7999, %r3900;
	// begin inline asm
	vadd.u32.u32.u32.add %r3903, %r5508, %r3905, %r3906;
	// end inline asm
	add.s32 	%r5708, %r3903, %r5068;
	// begin inline asm
	shf.r.clamp.b32 %r3907, %r5148, %r5148, %r4951;
	// end inline asm
	// begin inline asm
	shf.r.clamp.b32 %r3911, %r5148, %r5148, %r4955;
	// end inline asm
	xor.b32  	%r8000, %r3911, %r3907;
	// begin inline asm
	vshr.u32.u32.u32.clamp %r3915, %r5148, %r4958;
	// end inline asm
	xor.b32  	%r3931, %r8000, %r3915;
	// begin inline asm
	shf.r.clamp.b32 %r3918, %r5668, %r5668, %r4962;
	// end inline asm
	// begin inline asm
	shf.r.clamp.b32 %r3922, %r5668, %r5668, %r4966;
	// end inline asm
	xor.b32  	%r8001, %r3922, %r3918;
	// begin inline asm
	vshr.u32.u32.u32.clamp %r3926, %r5668, %r4969;
	// end inline asm
	xor.b32  	%r3932, %r8001, %r3926;
	// begin inline asm
	vadd.u32.u32.u32.add %r3929, %r5508, %r3931, %r3932;
	// end inline asm
	add.s32 	%r5748, %r3929, %r3882;
	// begin inline asm
	shf.r.clamp.b32 %r3933, %r5188, %r5188, %r4951;
	// end inline asm
	// begin inline asm
	shf.r.clamp.b32 %r3937, %r5188, %r5188, %r4955;
	// end inline asm
	xor.b32  	%r8002, %r3937, %r3933;
	// begin inline asm
	vshr.u32.u32.u32.clamp %r3941, %r5188, %r4958;
	// end inline asm
	xor.b32  	%r3957, %r8002, %r3941;
	// begin inline asm
	shf.r.clamp.b32 %r3944, %r5708, %r5708, %r4962;
	// end inline asm
	// begin inline asm
	shf.r.clamp.b32 %r3948, %r5708, %r5708, %r4966;
	// end inline asm
	xor.b32  	%r8003, %r3948, %r3944;
	// begin inline asm
	vshr.u32.u32.u32.clamp %r3952, %r5708, %r4969;
	// end inline asm
	xor.b32  	%r3958, %r8003, %r3952;
	// begin inline asm
	vadd.u32.u32.u32.add %r3955, %r5508, %r3957, %r3958;
	// end inline asm
	add.s32 	%r5788, %r3955, %r5148;
	// begin inline asm
	shf.r.clamp.b32 %r3959, %r5228, %r5228, %r4951;
	// end inline asm
	// begin inline asm
	shf.r.clamp.b32 %r3963, %r5228, %r5228, %r4955;
	// end inline asm
	xor.b32  	%r8004, %r3963, %r3959;
	// begin inline asm
	vshr.u32.u32.u32.clamp %r3967, %r5228, %r4958;
	// end inline asm
	xor.b32  	%r3983, %r8004, %r3967;
	// begin inline asm
	shf.r.clamp.b32 %r3970, %r5748, %r5748, %r4962;
	// end inline asm
	// begin inline asm
	shf.r.clamp.b32 %r3974, %r5748, %r5748, %r4966;
	// end inline asm
	xor.b32  	%r8005, %r3974, %r3970;
	// begin inline asm
	vshr.u32.u32.u32.clamp %r3978, %r5748, %r4969;
	// end inline asm
	xor.b32  	%r3984, %r8005, %r3978;
	// begin inline asm
	vadd.u32.u32.u32.add %r3981, %r5548, %r3983, %r3984;
	// end inline asm
	add.s32 	%r5828, %r3981, %r5188;
	// begin inline asm
	shf.r.clamp.b32 %r3985, %r5788, %r5788, %r4962;
	// end inline asm
	// begin inline asm
	shf.r.clamp.b32 %r3989, %r5788, %r5788, %r4966;
	// end inline asm
	xor.b32  	%r8006, %r3989, %r3985;
	// begin inline asm
	vshr.u32.u32.u32.clamp %r3993, %r5788, %r4969;
	// end inline asm
	xor.b32  	%r3999, %r8006, %r3993;
	// begin inline asm
	vadd.u32.u32.u32.add %r3996, %r5588, %r4088, %r3999;
	// end inline asm
	add.s32 	%r5868, %r3996, %r5228;
	// begin inline asm
	shf.r.clamp.b32 %r4000, %r5828, %r5828, %r4962;
	// end inline asm
	// begin inline asm
	shf.r.clamp.b32 %r4004, %r5828, %r5828, %r4966;
	// end inline asm
	xor.b32  	%r8007, %r4004, %r4000;
	// begin inline asm
	vshr.u32.u32.u32.clamp %r4008, %r5828, %r4969;
	// end inline asm
	xor.b32  	%r4014, %r8007, %r4008;
	// begin inline asm
	vadd.u32.u32.u32.add %r4011, %r5628, %r4088, %r4014;
	// end inline asm
	// begin inline asm
	shf.r.clamp.b32 %r4015, %r5868, %r5868, %r4962;
	// end inline asm
	// begin inline asm
	shf.r.clamp.b32 %r4019, %r5868, %r5868, %r4966;
	// end inline asm
	xor.b32  	%r8008, %r4019, %r4015;
	// begin inline asm
	vshr.u32.u32.u32.clamp %r4023, %r5868, %r4969;
	// end inline asm
	xor.b32  	%r4029, %r8008, %r4023;
	// begin inline asm
	vadd.u32.u32.u32.add %r4026, %r5668, %r4088, %r4029;
	// end inline asm
	// begin inline asm
	shf.r.clamp.b32 %r4030, %r4011, %r4011, %r4962;
	// end inline asm
	// begin inline asm
	shf.r.clamp.b32 %r4034, %r4011, %r4011, %r4966;
	// end inline asm
	xor.b32  	%r8009, %r4034, %r4030;
	// begin inline asm
	vshr.u32.u32.u32.clamp %r4038, %r4011, %r4969;
	// end inline asm
	xor.b32  	%r4044, %r8009, %r4038;
	// begin inline asm
	vadd.u32.u32.u32.add %r4041, %r5708, %r4088, %r4044;
	// end inline asm
	// begin inline asm
	shf.r.clamp.b32 %r4045, %r4026, %r4026, %r4962;
	// end inline asm
	// begin inline asm
	shf.r.clamp.b32 %r4049, %r4026, %r4026, %r4966;
	// end inline asm
	xor.b32  	%r8010, %r4049, %r4045;
	// begin inline asm
	vshr.u32.u32.u32.clamp %r4053, %r4026, %r4969;
	// end inline asm
	xor.b32  	%r4059, %r8010, %r4053;
	// begin inline asm
	vadd.u32.u32.u32.add %r4056, %r5748, %r4088, %r4059;
	// end inline asm
	// begin inline asm
	shf.r.clamp.b32 %r4060, %r4041, %r4041, %r4962;
	// end inline asm
	// begin inline asm
	shf.r.clamp.b32 %r4064, %r4041, %r4041, %r4966;
	// end inline asm
	xor.b32  	%r8011, %r4064, %r4060;
	// begin inline asm
	vshr.u32.u32.u32.clamp %r4068, %r4041, %r4969;
	// end inline asm
	xor.b32  	%r4074, %r8011, %r4068;
	// begin inline asm
	vadd.u32.u32.u32.add %r4071, %r5788, %r4088, %r4074;
	// end inline asm
	// begin inline asm
	shf.r.clamp.b32 %r4075, %r4056, %r4056, %r4962;
	// end inline asm
	// begin inline asm
	shf.r.clamp.b32 %r4079, %r4056, %r4056, %r4966;
	// end inline asm
	xor.b32  	%r8012, %r4079, %r4075;
	// begin inline asm
	vshr.u32.u32.u32.clamp %r4083, %r4056, %r4969;
	// end inline asm
	xor.b32  	%r4089, %r8012, %r4083;
	// begin inline asm
	vadd.u32.u32.u32.add %r4086, %r5828, %r4088, %r4089;
	// end inline asm
	// begin inline asm
	shf.r.clamp.b32 %r4090, %r5548, %r5548, %r4951;
	// end inline asm
	// begin inline asm
	shf.r.clamp.b32 %r4094, %r5548, %r5548, %r4955;
	// end inline asm
	xor.b32  	%r8013, %r4094, %r4090;
	// begin inline asm
	vshr.u32.u32.u32.clamp %r4098, %r5548, %r4958;
	// end inline asm
	xor.b32  	%r4114, %r8013, %r4098;
	// begin inline asm
	shf.r.clamp.b32 %r4101, %r4071, %r4071, %r4962;
	// end inline asm
	// begin inline asm
	shf.r.clamp.b32 %r4105, %r4071, %r4071, %r4966;
	// end inline asm
	xor.b32  	%r8014, %r4105, %r4101;
	// begin inline asm
	vshr.u32.u32.u32.clamp %r4109, %r4071, %r4969;
	// end inline asm
	xor.b32  	%r4115, %r8014, %r4109;
	// begin inline asm
	vadd.u32.u32.u32.add %r4112, %r5868, %r4114, %r4115;
	// end inline asm
	// begin inline asm
	shf.r.clamp.b32 %r4116, %r5588, %r5588, %r4951;
	// end inline asm
	// begin inline asm
	shf.r.clamp.b32 %r4120, %r5588, %r5588, %r4955;
	// end inline asm
	xor.b32  	%r8015, %r4120, %r4116;
	// begin inline asm
	vshr.u32.u32.u32.clamp %r4124, %r5588, %r4958;
	// end inline asm
	xor.b32  	%r4140, %r8015, %r4124;
	// begin inline asm
	shf.r.clamp.b32 %r4127, %r4086, %r4086, %r4962;
	// end inline asm
	// begin inline asm
	shf.r.clamp.b32 %r4131, %r4086, %r4086, %r4966;
	// end inline asm
	xor.b32  	%r8016, %r4131, %r4127;
	// begin inline asm
	vshr.u32.u32.u32.clamp %r4135, %r4086, %r4969;
	// end inline asm
	xor.b32  	%r4141, %r8016, %r4135;
	// begin inline asm
	vadd.u32.u32.u32.add %r4138, %r4011, %r4140, %r4141;
	// end inline asm
	add.s32 	%r6188, %r4138, 984;
	// begin inline asm
	shf.r.clamp.b32 %r4142, %r5628, %r5628, %r4951;
	// end inline asm
	// begin inline asm
	shf.r.clamp.b32 %r4146, %r5628, %r5628, %r4955;
	// end inline asm
	xor.b32  	%r8017, %r4146, %r4142;
	// begin inline asm
	vshr.u32.u32.u32.clamp %r4150, %r5628, %r4958;
	// end inline asm
	xor.b32  	%r4166, %r8017, %r4150;
	// begin inline asm
	shf.r.clamp.b32 %r4153, %r4112, %r4112, %r4962;
	// end inline asm
	// begin inline asm
	shf.r.clamp.b32 %r4157, %r4112, %r4112, %r4966;
	// end inline asm
	xor.b32  	%r8018, %r4157, %r4153;
	// begin inline asm
	vshr.u32.u32.u32.clamp %r4161, %r4112, %r4969;
	// end inline asm
	xor.b32  	%r4167, %r8018, %r4161;
	// begin inline asm
	vadd.u32.u32.u32.add %r4164, %r4026, %r4166, %r4167;
	// end inline asm
	add.s32 	%r6228, %r4164, %r5588;
	// begin inline asm
	shf.r.clamp.b32 %r4168, %r5668, %r5668, %r4951;
	// end inline asm
	// begin inline asm
	shf.r.clamp.b32 %r4172, %r5668, %r5668, %r4955;
	// end inline asm
	xor.b32  	%r8019, %r4172, %r4168;
	// begin inline asm
	vshr.u32.u32.u32.clamp %r4176, %r5668, %r4958;
	// end inline asm
	xor.b32  	%r4192, %r8019, %r4176;
	// begin inline asm
	shf.r.clamp.b32 %r4179, %r6188, %r6188, %r4962;
	// end inline asm
	// begin inline asm
	shf.r.clamp.b32 %r4183, %r6188, %r6188, %r4966;
	// end inline asm
	xor.b32  	%r8020, %r4183, %r4179;
	// begin inline asm
	vshr.u32.u32.u32.clamp %r4187, %r6188, %r4969;
	// end inline asm
	xor.b32  	%r4193, %r8020, %r4187;
	// begin inline asm
	vadd.u32.u32.u32.add %r4190, %r4041, %r4192, %r4193;
	// end inline asm
	add.s32 	%r6268, %r4190, %r5628;
	// begin inline asm
	shf.r.clamp.b32 %r4194, %r5708, %r5708, %r4951;
	// end inline asm
	// begin inline asm
	shf.r.clamp.b32 %r4198, %r5708, %r5708, %r4955;
	// end inline asm
	xor.b32  	%r8021, %r4198, %r4194;
	// begin inline asm
	vshr.u32.u32.u32.clamp %r4202, %r5708, %r4958;
	// end inline asm
	xor.b32  	%r4218, %r8021, %r4202;
	// begin inline asm
	shf.r.clamp.b32 %r4205, %r6228, %r6228, %r4962;
	// end inline asm
	// begin inline asm
	shf.r.clamp.b32 %r4209, %r6228, %r6228, %r4966;
	// end inline asm
	xor.b32  	%r8022, %r4209, %r4205;
	// begin inline asm
	vshr.u32.u32.u32.clamp %r4213, %r6228, %r4969;
	// end inline asm
	xor.b32  	%r4219, %r8022, %r4213;
	// begin inline asm
	vadd.u32.u32.u32.add %r4216, %r4056, %r4218, %r4219;
	// end inline asm
	add.s32 	%r6308, %r4216, %r5668;
	// begin inline asm
	shf.r.clamp.b32 %r4220, %r5748, %r5748, %r4951;
	// end inline asm
	// begin inline asm
	shf.r.clamp.b32 %r4224, %r5748, %r5748, %r4955;
	// end inline asm
	xor.b32  	%r8023, %r4224, %r4220;
	// begin inline asm
	vshr.u32.u32.u32.clamp %r4228, %r5748, %r4958;
	// end inline asm
	xor.b32  	%r4244, %r8023, %r4228;
	// begin inline asm
	shf.r.clamp.b32 %r4231, %r6268, %r6268, %r4962;
	// end inline asm
	// begin inline asm
	shf.r.clamp.b32 %r4235, %r6268, %r6268, %r4966;
	// end inline asm
	xor.b32  	%r8024, %r4235, %r4231;
	// begin inline asm
	vshr.u32.u32.u32.clamp %r4239, %r6268, %r4969;
	// end inline asm
	xor.b32  	%r4245, %r8024, %r4239;
	// begin inline asm
	vadd.u32.u32.u32.add %r4242, %r4071, %r4244, %r4245;
	// end inline asm
	add.s32 	%r6348, %r4242, %r5708;
	// begin inline asm
	shf.r.clamp.b32 %r4246, %r5788, %r5788, %r4951;
	// end inline asm
	// begin inline asm
	shf.r.clamp.b32 %r4250, %r5788, %r5788, %r4955;
	// end inline asm
	xor.b32  	%r8025, %r4250, %r4246;
	// begin inline asm
	vshr.u32.u32.u32.clamp %r4254, %r5788, %r4958;
	// end inline asm
	xor.b32  	%r4270, %r8025, %r4254;
	// begin inline asm
	shf.r.clamp.b32 %r4257, %r6308, %r6308, %r4962;
	// end inline asm
	// begin inline asm
	shf.r.clamp.b32 %r4261, %r6308, %r6308, %r4966;
	// end inline asm
	xor.b32  	%r8026, %r4261, %r4257;
	// begin inline asm
	vshr.u32.u32.u32.clamp %r4265, %r6308, %r4969;
	// end inline asm
	xor.b32  	%r4271, %r8026, %r4265;
	// begin inline asm
	vadd.u32.u32.u32.add %r4268, %r4086, %r4270, %r4271;
	// end inline asm
	add.s32 	%r6388, %r4268, %r5748;
	// begin inline asm
	shf.r.clamp.b32 %r4272, %r5828, %r5828, %r4951;
	// end inline asm
	// begin inline asm
	shf.r.clamp.b32 %r4276, %r5828, %r5828, %r4955;
	// end inline asm
	xor.b32  	%r8027, %r4276, %r4272;
	// begin inline asm
	vshr.u32.u32.u32.clamp %r4280, %r5828, %r4958;
	// end inline asm
	xor.b32  	%r4296, %r8027, %r4280;
	// begin inline asm
	shf.r.clamp.b32 %r4283, %r6348, %r6348, %r4962;
	// end inline asm
	// begin inline asm
	shf.r.clamp.b32 %r4287, %r6348, %r6348, %r4966;
	// end inline asm
	xor.b32  	%r8028, %r4287, %r4283;
	// begin inline asm
	vshr.u32.u32.u32.clamp %r4291, %r6348, %r4969;
	// end inline asm
	xor.b32  	%r4297, %r8028, %r4291;
	// begin inline asm
	vadd.u32.u32.u32.add %r4294, %r4112, %r4296, %r4297;
	// end inline asm
	add.s32 	%r6428, %r4294, %r5788;
	// begin inline asm
	shf.r.clamp.b32 %r4298, %r5868, %r5868, %r4951;
	// end inline asm
	// begin inline asm
	shf.r.clamp.b32 %r4302, %r5868, %r5868, %r4955;
	// end inline asm
	xor.b32  	%r8029, %r4302, %r4298;
	// begin inline asm
	vshr.u32.u32.u32.clamp %r4306, %r5868, %r4958;
	// end inline asm
	xor.b32  	%r4322, %r8029, %r4306;
	// begin inline asm
	shf.r.clamp.b32 %r4309, %r6388, %r6388, %r4962;
	// end inline asm
	// begin inline asm
	shf.r.clamp.b32 %r4313, %r6388, %r6388, %r4966;
	// end inline asm
	xor.b32  	%r8030, %r4313, %r4309;
	// begin inline asm
	vshr.u32.u32.u32.clamp %r4317, %r6388, %r4969;
	// end inline asm
	xor.b32  	%r4323, %r8030, %r4317;
	// begin inline asm
	vadd.u32.u32.u32.add %r4320, %r6188, %r4322, %r4323;
	// end inline asm
	add.s32 	%r6468, %r4320, %r5828;
	// begin inline asm
	shf.r.clamp.b32 %r4324, %r4011, %r4011, %r4951;
	// end inline asm
	// begin inline asm
	shf.r.clamp.b32 %r4328, %r4011, %r4011, %r4955;
	// end inline asm
	xor.b32  	%r8031, %r4328, %r4324;
	// begin inline asm
	vshr.u32.u32.u32.clamp %r4332, %r4011, %r4958;
	// end inline asm
	xor.b32  	%r4348, %r8031, %r4332;
	// begin inline asm
	shf.r.clamp.b32 %r4335, %r6428, %r6428, %r4962;
	// end inline asm
	// begin inline asm
	shf.r.clamp.b32 %r4339, %r6428, %r6428, %r4966;
	// end inline asm
	xor.b32  	%r8032, %r4339, %r4335;
	// begin inline asm
	vshr.u32.u32.u32.clamp %r4343, %r6428, %r4969;
	// end inline asm
	xor.b32  	%r4349, %r8032, %r4343;
	// begin inline asm
	vadd.u32.u32.u32.add %r4346, %r6228, %r4348, %r4349;
	// end inline asm
	add.s32 	%r6508, %r4346, %r5868;
	// begin inline asm
	shf.r.clamp.b32 %r4350, %r4026, %r4026, %r4951;
	// end inline asm
	// begin inline asm
	shf.r.clamp.b32 %r4354, %r4026, %r4026, %r4955;
	// end inline asm
	xor.b32  	%r8033, %r4354, %r4350;
	// begin inline asm
	vshr.u32.u32.u32.clamp %r4358, %r4026, %r4958;
	// end inline asm
	xor.b32  	%r4374, %r8033, %r4358;
	// begin inline asm
	shf.r.clamp.b32 %r4361, %r6468, %r6468, %r4962;
	// end inline asm
	// begin inline asm
	shf.r.clamp.b32 %r4365, %r6468, %r6468, %r4966;
	// end inline asm
	xor.b32  	%r8034, %r4365, %r4361;
	// begin inline asm
	vshr.u32.u32.u32.clamp %r4369, %r6468, %r4969;
	// end inline asm
	xor.b32  	%r4375, %r8034, %r4369;
	// begin inline asm
	vadd.u32.u32.u32.add %r4372, %r6268, %r4374, %r4375;
	// end inline asm
	add.s32 	%r6548, %r4372, %r4011;
	// begin inline asm
	shf.r.clamp.b32 %r4376, %r4041, %r4041, %r4951;
	// end inline asm
	// begin inline asm
	shf.r.clamp.b32 %r4380, %r4041, %r4041, %r4955;
	// end inline asm
	xor.b32  	%r8035, %r4380, %r4376;
	// begin inline asm
	vshr.u32.u32.u32.clamp %r4384, %r4041, %r4958;
	// end inline asm
	xor.b32  	%r4400, %r8035, %r4384;
	// begin inline asm
	shf.r.clamp.b32 %r4387, %r6508, %r6508, %r4962;
	// end inline asm
	// begin inline asm
	shf.r.clamp.b32 %r4391, %r6508, %r6508, %r4966;
	// end inline asm
	xor.b32  	%r8036, %r4391, %r4387;
	// begin inline asm
	vshr.u32.u32.u32.clamp %r4395, %r6508, %r4969;
	// end inline asm
	xor.b32  	%r4401, %r8036, %r4395;
	// begin inline asm
	vadd.u32.u32.u32.add %r4398, %r6308, %r4400, %r4401;
	// end inline asm
	add.s32 	%r6588, %r4398, %r4026;
	// begin inline asm
	shf.r.clamp.b32 %r4402, %r4056, %r4056, %r4951;
	// end inline asm
	// begin inline asm
	shf.r.clamp.b32 %r4406, %r4056, %r4056, %r4955;
	// end inline asm
	xor.b32  	%r8037, %r4406, %r4402;
	// begin inline asm
	vshr.u32.u32.u32.clamp %r4410, %r4056, %r4958;
	// end inline asm
	xor.b32  	%r4426, %r8037, %r4410;
	// begin inline asm
	shf.r.clamp.b32 %r4413, %r6548, %r6548, %r4962;
	// end inline asm
	// begin inline asm
	shf.r.clamp.b32 %r4417, %r6548, %r6548, %r4966;
	// end inline asm
	xor.b32  	%r8038, %r4417, %r4413;
	// begin inline asm
	vshr.u32.u32.u32.clamp %r4421, %r6548, %r4969;
	// end inline asm
	xor.b32  	%r4427, %r8038, %r4421;
	// begin inline asm
	vadd.u32.u32.u32.add %r4424, %r6348, %r4426, %r4427;
	// end inline asm
	add.s32 	%r6628, %r4424, %r4041;
	// begin inline asm
	shf.r.clamp.b32 %r4428, %r4071, %r4071, %r4951;
	// end inline asm
	// begin inline asm
	shf.r.clamp.b32 %r4432, %r4071, %r4071, %r4955;
	// end inline asm
	xor.b32  	%r8039, %r4432, %r4428;
	// begin inline asm
	vshr.u32.u32.u32.clamp %r4436, %r4071, %r4958;
	// end inline asm
	xor.b32  	%r4452, %r8039, %r4436;
	// begin inline asm
	shf.r.clamp.b32 %r4439, %r6588, %r6588, %r4962;
	// end inline asm
	// begin inline asm
	shf.r.clamp.b32 %r4443, %r6588, %r6588, %r4966;
	// end inline asm
	xor.b32  	%r8040, %r4443, %r4439;
	// begin inline asm
	vshr.u32.u32.u32.clamp %r4447, %r6588, %r4969;
	// end inline asm
	xor.b32  	%r4453, %r8040, %r4447;
	// begin inline asm
	vadd.u32.u32.u32.add %r4450, %r6388, %r4452, %r4453;
	// end inline asm
	add.s32 	%r6668, %r4450, %r4056;
	// begin inline asm
	shf.r.clamp.b32 %r4454, %r4086, %r4086, %r4951;
	// end inline asm
	// begin inline asm
	shf.r.clamp.b32 %r4458, %r4086, %r4086, %r4955;
	// end inline asm
	xor.b32  	%r8041, %r4458, %r4454;
	// begin inline asm
	vshr.u32.u32.u32.clamp %r4462, %r4086, %r4958;
	// end inline asm
	xor.b32  	%r4478, %r8041, %r4462;
	// begin inline asm
	shf.r.clamp.b32 %r4465, %r6628, %r6628, %r4962;
	// end inline asm
	// begin inline asm
	shf.r.clamp.b32 %r4469, %r6628, %r6628, %r4966;
	// end inline asm
	xor.b32  	%r8042, %r4469, %r4465;
	// begin inline asm
	vshr.u32.u32.u32.clamp %r4473, %r6628, %r4969;
	// end inline asm
	xor.b32  	%r4479, %r8042, %r4473;
	// begin inline asm
	vadd.u32.u32.u32.add %r4476, %r6428, %r4478, %r4479;
	// end inline asm
	add.s32 	%r6708, %r4476, %r4071;
	// begin inline asm
	shf.r.clamp.b32 %r4480, %r4112, %r4112, %r4951;
	// end inline asm
	// begin inline asm
	shf.r.clamp.b32 %r4484, %r4112, %r4112, %r4955;
	// end inline asm
	xor.b32  	%r8043, %r4484, %r4480;
	// begin inline asm
	vshr.u32.u32.u32.clamp %r4488, %r4112, %r4958;
	// end inline asm
	xor.b32  	%r4504, %r8043, %r4488;
	// begin inline asm
	shf.r.clamp.b32 %r4491, %r6668, %r6668, %r4962;
	// end inline asm
	// begin inline asm
	shf.r.clamp.b32 %r4495, %r6668, %r6668, %r4966;
	// end inline asm
	xor.b32  	%r8044, %r4495, %r4491;
	// begin inline asm
	vshr.u32.u32.u32.clamp %r4499, %r6668, %r4969;
	// end inline asm
	xor.b32  	%r4505, %r8044, %r4499;
	// begin inline asm
	vadd.u32.u32.u32.add %r4502, %r6468, %r4504, %r4505;
	// end inline asm
	add.s32 	%r6748, %r4502, %r4086;
	// begin inline asm
	shf.r.clamp.b32 %r4506, %r6188, %r6188, %r4951;
	// end inline asm
	// begin inline asm
	shf.r.clamp.b32 %r4510, %r6188, %r6188, %r4955;
	// end inline asm
	xor.b32  	%r8045, %r4510, %r4506;
	// begin inline asm
	vshr.u32.u32.u32.clamp %r4514, %r6188, %r4958;
	// end inline asm
	xor.b32  	%r4530, %r8045, %r4514;
	// begin inline asm
	shf.r.clamp.b32 %r4517, %r6708, %r6708, %r4962;
	// end inline asm
	// begin inline asm
	shf.r.clamp.b32 %r4521, %r6708, %r6708, %r4966;
	// end inline asm
	xor.b32  	%r8046, %r4521, %r4517;
	// begin inline asm
	vshr.u32.u32.u32.clamp %r4525, %r6708, %r4969;
	// end inline asm
	xor.b32  	%r4531, %r8046, %r4525;
	// begin inline asm
	vadd.u32.u32.u32.add %r4528, %r6508, %r4530, %r4531;
	// end inline asm
	add.s32 	%r6788, %r4528, %r4112;
	// begin inline asm
	shf.r.clamp.b32 %r4532, %r6228, %r6228, %r4951;
	// end inline asm
	// begin inline asm
	shf.r.clamp.b32 %r4536, %r6228, %r6228, %r4955;
	// end inline asm
	xor.b32  	%r8047, %r4536, %r4532;
	// begin inline asm
	vshr.u32.u32.u32.clamp %r4540, %r6228, %r4958;
	// end inline asm
	xor.b32  	%r4556, %r8047, %r4540;
	// begin inline asm
	shf.r.clamp.b32 %r4543, %r6748, %r6748, %r4962;
	// end inline asm
	// begin inline asm
	shf.r.clamp.b32 %r4547, %r6748, %r6748, %r4966;
	// end inline asm
	xor.b32  	%r8048, %r4547, %r4543;
	// begin inline asm
	vshr.u32.u32.u32.clamp %r4551, %r6748, %r4969;
	// end inline asm
	xor.b32  	%r4557, %r8048, %r4551;
	// begin inline asm
	vadd.u32.u32.u32.add %r4554, %r6548, %r4556, %r4557;
	// end inline asm
	add.s32 	%r6828, %r4554, %r6188;
	// begin inline asm
	shf.r.clamp.b32 %r4558, %r6268, %r6268, %r4951;
	// end inline asm
	// begin inline asm
	shf.r.clamp.b32 %r4562, %r6268, %r6268, %r4955;
	// end inline asm
	xor.b32  	%r8049, %r4562, %r4558;
	// begin inline asm
	vshr.u32.u32.u32.clamp %r4566, %r6268, %r4958;
	// end inline asm
	xor.b32  	%r4582, %r8049, %r4566;
	// begin inline asm
	shf.r.clamp.b32 %r4569, %r6788, %r6788, %r4962;
	// end inline asm
	// begin inline asm
	shf.r.clamp.b32 %r4573, %r6788, %r6788, %r4966;
	// end inline asm
	xor.b32  	%r8050, %r4573, %r4569;
	// begin inline asm
	vshr.u32.u32.u32.clamp %r4577, %r6788, %r4969;
	// end inline asm
	xor.b32  	%r4583, %r8050, %r4577;
	// begin inline asm
	vadd.u32.u32.u32.add %r4580, %r6588, %r4582, %r4583;
	// end inline asm
	add.s32 	%r6868, %r4580, %r6228;
	// begin inline asm
	shf.r.clamp.b32 %r4584, %r6308, %r6308, %r4951;
	// end inline asm
	// begin inline asm
	shf.r.clamp.b32 %r4588, %r6308, %r6308, %r4955;
	// end inline asm
	xor.b32  	%r8051, %r4588, %r4584;
	// begin inline asm
	vshr.u32.u32.u32.clamp %r4592, %r6308, %r4958;
	// end inline asm
	xor.b32  	%r4608, %r8051, %r4592;
	// begin inline asm
	shf.r.clamp.b32 %r4595, %r6828, %r6828, %r4962;
	// end inline asm
	// begin inline asm
	shf.r.clamp.b32 %r4599, %r6828, %r6828, %r4966;
	// end inline asm
	xor.b32  	%r8052, %r4599, %r4595;
	// begin inline asm
	vshr.u32.u32.u32.clamp %r4603, %r6828, %r4969;
	// end inline asm
	xor.b32  	%r4609, %r8052, %r4603;
	// begin inline asm
	vadd.u32.u32.u32.add %r4606, %r6628, %r4608, %r4609;
	// end inline asm
	add.s32 	%r6908, %r4606, %r6268;
	// begin inline asm
	shf.r.clamp.b32 %r4610, %r6348, %r6348, %r4951;
	// end inline asm
	// begin inline asm
	shf.r.clamp.b32 %r4614, %r6348, %r6348, %r4955;
	// end inline asm
	xor.b32  	%r8053, %r4614, %r4610;
	// begin inline asm
	vshr.u32.u32.u32.clamp %r4618, %r6348, %r4958;
	// end inline asm
	xor.b32  	%r4634, %r8053, %r4618;
	// begin inline asm
	shf.r.clamp.b32 %r4621, %r6868, %r6868, %r4962;
	// end inline asm
	// begin inline asm
	shf.r.clamp.b32 %r4625, %r6868, %r6868, %r4966;
	// end inline asm
	xor.b32  	%r8054, %r4625, %r4621;
	// begin inline asm
	vshr.u32.u32.u32.clamp %r4629, %r6868, %r4969;
	// end inline asm
	xor.b32  	%r4635, %r8054, %r4629;
	// begin inline asm
	vadd.u32.u32.u32.add %r4632, %r6668, %r4634, %r4635;
	// end inline asm
	add.s32 	%r6948, %r4632, %r6308;
	// begin inline asm
	shf.r.clamp.b32 %r4636, %r6388, %r6388, %r4951;
	// end inline asm
	// begin inline asm
	shf.r.clamp.b32 %r4640, %r6388, %r6388, %r4955;
	// end inline asm
	xor.b32  	%r8055, %r4640, %r4636;
	// begin inline asm
	vshr.u32.u32.u32.clamp %r4644, %r6388, %r4958;
	// end inline asm
	xor.b32  	%r4660, %r8055, %r4644;
	// begin inline asm
	shf.r.clamp.b32 %r4647, %r6908, %r6908, %r4962;
	// end inline asm
	// begin inline asm
	shf.r.clamp.b32 %r4651, %r6908, %r6908, %r4966;
	// end inline asm
	xor.b32  	%r8056, %r4651, %r4647;
	// begin inline asm
	vshr.u32.u32.u32.clamp %r4655, %r6908, %r4969;
	// end inline asm
	xor.b32  	%r4661, %r8056, %r4655;
	// begin inline asm
	vadd.u32.u32.u32.add %r4658, %r6708, %r4660, %r4661;
	// end inline asm
	add.s32 	%r6988, %r4658, %r6348;
	// begin inline asm
	shf.r.clamp.b32 %r4662, %r6428, %r6428, %r4951;
	// end inline asm
	// begin inline asm
	shf.r.clamp.b32 %r4666, %r6428, %r6428, %r4955;
	// end inline asm
	xor.b32  	%r8057, %r4666, %r4662;
	// begin inline asm
	vshr.u32.u32.u32.clamp %r4670, %r6428, %r4958;
	// end inline asm
	xor.b32  	%r4686, %r8057, %r4670;
	// begin inline asm
	shf.r.clamp.b32 %r4673, %r6948, %r6948, %r4962;
	// end inline asm
	// begin inline asm
	shf.r.clamp.b32 %r4677, %r6948, %r6948, %r4966;
	// end inline asm
	xor.b32  	%r8058, %r4677, %r4673;
	// begin inline asm
	vshr.u32.u32.u32.clamp %r4681, %r6948, %r4969;
	// end inline asm
	xor.b32  	%r4687, %r8058, %r4681;
	// begin inline asm
	vadd.u32.u32.u32.add %r4684, %r6748, %r4686, %r4687;
	// end inline asm
	add.s32 	%r7028, %r4684, %r6388;
	// begin inline asm
	shf.r.clamp.b32 %r4688, %r6468, %r6468, %r4951;
	// end inline asm
	// begin inline asm
	shf.r.clamp.b32 %r4692, %r6468, %r6468, %r4955;
	// end inline asm
	xor.b32  	%r8059, %r4692, %r4688;
	// begin inline asm
	vshr.u32.u32.u32.clamp %r4696, %r6468, %r4958;
	// end inline asm
	xor.b32  	%r4712, %r8059, %r4696;
	// begin inline asm
	shf.r.clamp.b32 %r4699, %r6988, %r6988, %r4962;
	// end inline asm
	// begin inline asm
	shf.r.clamp.b32 %r4703, %r6988, %r6988, %r4966;
	// end inline asm
	xor.b32  	%r8060, %r4703, %r4699;
	// begin inline asm
	vshr.u32.u32.u32.clamp %r4707, %r6988, %r4969;
	// end inline asm
	xor.b32  	%r4713, %r8060, %r4707;
	// begin inline asm
	vadd.u32.u32.u32.add %r4710, %r6788, %r4712, %r4713;
	// end inline asm
	add.s32 	%r7068, %r4710, %r6428;
	// begin inline asm
	shf.r.clamp.b32 %r4714, %r6508, %r6508, %r4951;
	// end inline asm
	// begin inline asm
	shf.r.clamp.b32 %r4718, %r6508, %r6508, %r4955;
	// end inline asm
	xor.b32  	%r8061, %r4718, %r4714;
	// begin inline asm
	vshr.u32.u32.u32.clamp %r4722, %r6508, %r4958;
	// end inline asm
	xor.b32  	%r4738, %r8061, %r4722;
	// begin inline asm
	shf.r.clamp.b32 %r4725, %r7028, %r7028, %r4962;
	// end inline asm
	// begin inline asm
	shf.r.clamp.b32 %r4729, %r7028, %r7028, %r4966;
	// end inline asm
	xor.b32  	%r8062, %r4729, %r4725;
	// begin inline asm
	vshr.u32.u32.u32.clamp %r4733, %r7028, %r4969;
	// end inline asm
	xor.b32  	%r4739, %r8062, %r4733;
	// begin inline asm
	vadd.u32.u32.u32.add %r4736, %r6828, %r4738, %r4739;
	// end inline asm
	add.s32 	%r7108, %r4736, %r6468;
	// begin inline asm
	shf.r.clamp.b32 %r4740, %r6548, %r6548, %r4951;
	// end inline asm
	// begin inline asm
	shf.r.clamp.b32 %r4744, %r6548, %r6548, %r4955;
	// end inline asm
	xor.b32  	%r8063, %r4744, %r4740;
	// begin inline asm
	vshr.u32.u32.u32.clamp %r4748, %r6548, %r4958;
	// end inline asm
	xor.b32  	%r4764, %r8063, %r4748;
	// begin inline asm
	shf.r.clamp.b32 %r4751, %r7068, %r7068, %r4962;
	// end inline asm
	// begin inline asm
	shf.r.clamp.b32 %r4755, %r7068, %r7068, %r4966;
	// end inline asm
	xor.b32  	%r8064, %r4755, %r4751;
	// begin inline asm
	vshr.u32.u32.u32.clamp %r4759, %r7068, %r4969;
	// end inline asm
	xor.b32  	%r4765, %r8064, %r4759;
	// begin inline asm
	vadd.u32.u32.u32.add %r4762, %r6868, %r4764, %r4765;
	// end inline asm
	add.s32 	%r7148, %r4762, %r6508;
	// begin inline asm
	shf.r.clamp.b32 %r4766, %r6588, %r6588, %r4951;
	// end inline asm
	// begin inline asm
	shf.r.clamp.b32 %r4770, %r6588, %r6588, %r4955;
	// end inline asm
	xor.b32  	%r8065, %r4770, %r4766;
	// begin inline asm
	vshr.u32.u32.u32.clamp %r4774, %r6588, %r4958;
	// end inline asm
	xor.b32  	%r4790, %r8065, %r4774;
	// begin inline asm
	shf.r.clamp.b32 %r4777, %r7108, %r7108, %r4962;
	// end inline asm
	// begin inline asm
	shf.r.clamp.b32 %r4781, %r7108, %r7108, %r4966;
	// end inline asm
	xor.b32  	%r8066, %r4781, %r4777;
	// begin inline asm
	vshr.u32.u32.u32.clamp %r4785, %r7108, %r4969;
	// end inline asm
	xor.b32  	%r4791, %r8066, %r4785;
	// begin inline asm
	vadd.u32.u32.u32.add %r4788, %r6908, %r4790, %r4791;
	// end inline asm
	add.s32 	%r7188, %r4788, %r6548;
	// begin inline asm
	shf.r.clamp.b32 %r4792, %r6628, %r6628, %r4951;
	// end inline asm
	// begin inline asm
	shf.r.clamp.b32 %r4796, %r6628, %r6628, %r4955;
	// end inline asm
	xor.b32  	%r8067, %r4796, %r4792;
	// begin inline asm
	vshr.u32.u32.u32.clamp %r4800, %r6628, %r4958;
	// end inline asm
	xor.b32  	%r4816, %r8067, %r4800;
	// begin inline asm
	shf.r.clamp.b32 %r4803, %r7148, %r7148, %r4962;
	// end inline asm
	// begin inline asm
	shf.r.clamp.b32 %r4807, %r7148, %r7148, %r4966;
	// end inline asm
	xor.b32  	%r8068, %r4807, %r4803;
	// begin inline asm
	vshr.u32.u32.u32.clamp %r4811, %r7148, %r4969;
	// end inline asm
	xor.b32  	%r4817, %r8068, %r4811;
	// begin inline asm
	vadd.u32.u32.u32.add %r4814, %r6948, %r4816, %r4817;
	// end inline asm
	add.s32 	%r7228, %r4814, %r6588;
	// begin inline asm
	shf.r.clamp.b32 %r4818, %r6668, %r6668, %r4951;
	// end inline asm
	// begin inline asm
	shf.r.clamp.b32 %r4822, %r6668, %r6668, %r4955;
	// end inline asm
	xor.b32  	%r8069, %r4822, %r4818;
	// begin inline asm
	vshr.u32.u32.u32.clamp %r4826, %r6668, %r4958;
	// end inline asm
	xor.b32  	%r4842, %r8069, %r4826;
	// begin inline asm
	shf.r.clamp.b32 %r4829, %r7188, %r7188, %r4962;
	// end inline asm
	// begin inline asm
	shf.r.clamp.b32 %r4833, %r7188, %r7188, %r4966;
	// end inline asm
	xor.b32  	%r8070, %r4833, %r4829;
	// begin inline asm
	vshr.u32.u32.u32.clamp %r4837, %r7188, %r4969;
	// end inline asm
	xor.b32  	%r4843, %r8070, %r4837;
	// begin inline asm
	vadd.u32.u32.u32.add %r4840, %r6988, %r4842, %r4843;
	// end inline asm
	add.s32 	%r7268, %r4840, %r6628;
	// begin inline asm
	shf.r.clamp.b32 %r4844, %r6708, %r6708, %r4951;
	// end inline asm
	// begin inline asm
	shf.r.clamp.b32 %r4848, %r6708, %r6708, %r4955;
	// end inline asm
	xor.b32  	%r8071, %r4848, %r4844;
	// begin inline asm
	vshr.u32.u32.u32.clamp %r4852, %r6708, %r4958;
	// end inline asm
	xor.b32  	%r4868, %r8071, %r4852;
	// begin inline asm
	shf.r.clamp.b32 %r4855, %r7228, %r7228, %r4962;
	// end inline asm
	// begin inline asm
	shf.r.clamp.b32 %r4859, %r7228, %r7228, %r4966;
	// end inline asm
	xor.b32  	%r8072, %r4859, %r4855;
	// begin inline asm
	vshr.u32.u32.u32.clamp %r4863, %r7228, %r4969;
	// end inline asm
	xor.b32  	%r4869, %r8072, %r4863;
	// begin inline asm
	vadd.u32.u32.u32.add %r4866, %r7028, %r4868, %r4869;
	// end inline asm
	add.s32 	%r7308, %r4866, %r6668;
	// begin inline asm
	shf.r.clamp.b32 %r4870, %r6748, %r6748, %r4951;
	// end inline asm
	// begin inline asm
	shf.r.clamp.b32 %r4874, %r6748, %r6748, %r4955;
	// end inline asm
	xor.b32  	%r8073, %r4874, %r4870;
	// begin inline asm
	vshr.u32.u32.u32.clamp %r4878, %r6748, %r4958;
	// end inline asm
	xor.b32  	%r4894, %r8073, %r4878;
	// begin inline asm
	shf.r.clamp.b32 %r4881, %r7268, %r7268, %r4962;
	// end inline asm
	// begin inline asm
	shf.r.clamp.b32 %r4885, %r7268, %r7268, %r4966;
	// end inline asm
	xor.b32  	%r8074, %r4885, %r4881;
	// begin inline asm
	vshr.u32.u32.u32.clamp %r4889, %r7268, %r4969;
	// end inline asm
	xor.b32  	%r4895, %r8074, %r4889;
	// begin inline asm
	vadd.u32.u32.u32.add %r4892, %r7068, %r4894, %r4895;
	// end inline asm
	add.s32 	%r7348, %r4892, %r6708;
	// begin inline asm
	shf.r.clamp.b32 %r4896, %r6788, %r6788, %r4951;
	// end inline asm
	// begin inline asm
	shf.r.clamp.b32 %r4900, %r6788, %r6788, %r4955;
	// end inline asm
	xor.b32  	%r8075, %r4900, %r4896;
	// begin inline asm
	vshr.u32.u32.u32.clamp %r4904, %r6788, %r4958;
	// end inline asm
	xor.b32  	%r4920, %r8075, %r4904;
	// begin inline asm
	shf.r.clamp.b32 %r4907, %r7308, %r7308, %r4962;
	// end inline asm
	// begin inline asm
	shf.r.clamp.b32 %r4911, %r7308, %r7308, %r4966;
	// end inline asm
	xor.b32  	%r8076, %r4911, %r4907;
	// begin inline asm
	vshr.u32.u32.u32.clamp %r4915, %r7308, %r4969;
	// end inline asm
	xor.b32  	%r4921, %r8076, %r4915;
	// begin inline asm
	vadd.u32.u32.u32.add %r4918, %r7108, %r4920, %r4921;
	// end inline asm
	add.s32 	%r7388, %r4918, %r6748;
	// begin inline asm
	shf.r.clamp.b32 %r4922, %r6828, %r6828, %r4951;
	// end inline asm
	// begin inline asm
	shf.r.clamp.b32 %r4926, %r6828, %r6828, %r4955;
	// end inline asm
	xor.b32  	%r8077, %r4926, %r4922;
	// begin inline asm
	vshr.u32.u32.u32.clamp %r4930, %r6828, %r4958;
	// end inline asm
	xor.b32  	%r4946, %r8077, %r4930;
	// begin inline asm
	shf.r.clamp.b32 %r4933, %r7348, %r7348, %r4962;
	// end inline asm
	// begin inline asm
	shf.r.clamp.b32 %r4937, %r7348, %r7348, %r4966;
	// end inline asm
	xor.b32  	%r8078, %r4937, %r4933;
	// begin inline asm
	vshr.u32.u32.u32.clamp %r4941, %r7348, %r4969;
	// end inline asm
	xor.b32  	%r4947, %r8078, %r4941;
	// begin inline asm
	vadd.u32.u32.u32.add %r4944, %r7148, %r4946, %r4947;
	// end inline asm
	add.s32 	%r7428, %r4944, %r6788;
	// begin inline asm
	shf.r.clamp.b32 %r4948, %r6868, %r6868, %r4951;
	// end inline asm
	// begin inline asm
	shf.r.clamp.b32 %r4952, %r6868, %r6868, %r4955;
	// end inline asm
	xor.b32  	%r8079, %r4952, %r4948;
	// begin inline asm
	vshr.u32.u32.u32.clamp %r4956, %r6868, %r4958;
	// end inline asm
	xor.b32  	%r4972, %r8079, %r4956;
	// begin inline asm
	shf.r.clamp.b32 %r4959, %r7388, %r7388, %r4962;
	// end inline asm
	// begin inline asm
	shf.r.clamp.b32 %r4963, %r7388, %r7388, %r4966;
	// end inline asm
	xor.b32  	%r8080, %r4963, %r4959;
	// begin inline asm
	vshr.u32.u32.u32.clamp %r4967, %r7388, %r4969;
	// end inline asm
	xor.b32  	%r4973, %r8080, %r4967;
	// begin inline asm
	vadd.u32.u32.u32.add %r4970, %r7188, %r4972, %r4973;
	// end inline asm
	add.s32 	%r7468, %r4970, %r6828;
	// begin inline asm
	vadd.u32.u32.u32.add %r4974, %r4975, %r4976, %r4977;
	// end inline asm
	// begin inline asm
	vadd.u32.u32.u32.add %r4978, %r4974, %r4980, %r4981;
	// end inline asm
	add.s32 	%r5107, %r4978, -1521486534;
	// begin inline asm
	vadd.u32.u32.u32.add %r4982, %r4978, %r4984, %r4985;
	// end inline asm
	// begin inline asm
	vadd.u32.u32.u32.add %r4986, %r4987, %r4988, %r4989;
	// end inline asm
	// begin inline asm
	shf.r.clamp.b32 %r4990, %r5107, %r5107, %r7473;
	// end inline asm
	// begin inline asm
	shf.r.clamp.b32 %r4994, %r5107, %r5107, %r7477;
	// end inline asm
	xor.b32  	%r8081, %r4994, %r4990;
	// begin inline asm
	shf.r.clamp.b32 %r4998, %r5107, %r5107, %r7481;
	// end inline asm
	xor.b32  	%r5008, %r8081, %r4998;
	and.b32  	%r8082, %r5107, 1359893119;
	mov.u32 	%r5003, %r5107;
	// begin inline asm
	not.b32  %r5003, %r5003; 
	and.b32  %r5002, %r5003, %r5027; 
	
	// end inline asm
	xor.b32  	%r5009, %r5002, %r8082;
	// begin inline asm
	vadd.u32.u32.u32.add %r5006, %r4986, %r5008, %r5009;
	// end inline asm
	add.s32 	%r5147, %r5006, 1013904242;
	// begin inline asm
	shf.r.clamp.b32 %r5010, %r4982, %r4982, %r7493;
	// end inline asm
	// begin inline asm
	shf.r.clamp.b32 %r5014, %r4982, %r4982, %r7497;
	// end inline asm
	xor.b32  	%r8083, %r5014, %r5010;
	// begin inline asm
	shf.r.clamp.b32 %r5018, %r4982, %r4982, %r7501;
	// end inline asm
	xor.b32  	%r5024, %r8083, %r5018;
	and.b32  	%r8084, %r4982, -781301534;
	or.b32  	%r5025, %r8084, 704751109;
	// begin inline asm
	vadd.u32.u32.u32.add %r5022, %r5006, %r5024, %r5025;
	// end inline asm
	// begin inline asm
	vadd.u32.u32.u32.add %r5026, %r5027, %r5028, %r5029;
	// end inline asm
	// begin inline asm
	shf.r.clamp.b32 %r5030, %r5147, %r5147, %r7473;
	// end inline asm
	// begin inline asm
	shf.r.clamp.b32 %r5034, %r5147, %r5147, %r7477;
	// end inline asm
	xor.b32  	%r8085, %r5034, %r5030;
	// begin inline asm
	shf.r.clamp.b32 %r5038, %r5147, %r5147, %r7481;
	// end inline asm
	xor.b32  	%r5048, %r8085, %r5038;
	and.b32  	%r8086, %r5147, %r5107;
	mov.u32 	%r5043, %r5147;
	// begin inline asm
	not.b32  %r5043, %r5043; 
	and.b32  %r5042, %r5043, %r5067; 
	
	// end inline asm
	xor.b32  	%r5049, %r5042, %r8086;
	// begin inline asm
	vadd.u32.u32.u32.add %r5046, %r5026, %r5048, %r5049;
	// end inline asm
	add.s32 	%r5187, %r5046, -1150833019;
	// begin inline asm
	shf.r.clamp.b32 %r5050, %r5022, %r5022, %r7493;
	// end inline asm
	// begin inline asm
	shf.r.clamp.b32 %r5054, %r5022, %r5022, %r7497;
	// end inline asm
	xor.b32  	%r8087, %r5054, %r5050;
	// begin inline asm
	shf.r.clamp.b32 %r5058, %r5022, %r5022, %r7501;
	// end inline asm
	xor.b32  	%r5064, %r8087, %r5058;
	xor.b32  	%r8088, %r4982, 1779033703;
	and.b32  	%r8089, %r5022, %r8088;
	and.b32  	%r8090, %r4982, 1779033703;
	xor.b32  	%r5065, %r8089, %r8090;
	// begin inline asm
	vadd.u32.u32.u32.add %r5062, %r5046, %r5064, %r5065;
	// end inline asm
	// begin inline asm
	vadd.u32.u32.u32.add %r5066, %r5067, %r5068, %r5069;
	// end inline asm
	// begin inline asm
	shf.r.clamp.b32 %r5070, %r5187, %r5187, %r7473;
	// end inline asm
	// begin inline asm
	shf.r.clamp.b32 %r5074, %r5187, %r5187, %r7477;
	// end inline asm
	xor.b32  	%r8091, %r5074, %r5070;
	// begin inline asm
	shf.r.clamp.b32 %r5078, %r5187, %r5187, %r7481;
	// end inline asm
	xor.b32  	%r5088, %r8091, %r5078;
	and.b32  	%r8092, %r5187, %r5147;
	mov.u32 	%r5083, %r5187;
	// begin inline asm
	not.b32  %r5083, %r5083; 
	and.b32  %r5082, %r5083, %r5107; 
	
	// end inline asm
	xor.b32  	%r5089, %r5082, %r8092;
	// begin inline asm
	vadd.u32.u32.u32.add %r5086, %r5066, %r5088, %r5089;
	// end inline asm
	add.s32 	%r5227, %r5086, 1779033703;
	// begin inline asm
	shf.r.clamp.b32 %r5090, %r5062, %r5062, %r7493;
	// end inline asm
	// begin inline asm
	shf.r.clamp.b32 %r5094, %r5062, %r5062, %r7497;
	// end inline asm
	xor.b32  	%r8093, %r5094, %r5090;
	// begin inline asm
	shf.r.clamp.b32 %r5098, %r5062, %r5062, %r7501;
	// end inline asm
	xor.b32  	%r5104, %r8093, %r5098;
	xor.b32  	%r8094, %r5022, %r4982;
	and.b32  	%r8095, %r5062, %r8094;
	and.b32  	%r8096, %r5022, %r4982;
	xor.b32  	%r5105, %r8095, %r8096;
	// begin inline asm
	vadd.u32.u32.u32.add %r5102, %r5086, %r5104, %r5105;
	// end inline asm
	// begin inline asm
	vadd.u32.u32.u32.add %r5106, %r5107, %r3882, %r5109;
	// end inline asm
	// begin inline asm
	shf.r.clamp.b32 %r5110, %r5227, %r5227, %r7473;
	// end inline asm
	// begin inline asm
	shf.r.clamp.b32 %r5114, %r5227, %r5227, %r7477;
	// end inline asm
	xor.b32  	%r8097, %r5114, %r5110;
	// begin inline asm
	shf.r.clamp.b32 %r5118, %r5227, %r5227, %r7481;
	// end inline asm
	xor.b32  	%r5128, %r8097, %r5118;
	and.b32  	%r8098, %r5227, %r5187;
	mov.u32 	%r5123, %r5227;
	// begin inline asm
	not.b32  %r5123, %r5123; 
	and.b32  %r5122, %r5123, %r5147; 
	
	// end inline asm
	xor.b32  	%r5129, %r5122, %r8098;
	// begin inline asm
	vadd.u32.u32.u32.add %r5126, %r5106, %r5128, %r5129;
	// end inline asm
	add.s32 	%r5267, %r5126, %r4982;
	// begin inline asm
	shf.r.clamp.b32 %r5130, %r5102, %r5102, %r7493;
	// end inline asm
	// begin inline asm
	shf.r.clamp.b32 %r5134, %r5102, %r5102, %r7497;
	// end inline asm
	xor.b32  	%r8099, %r5134, %r5130;
	// begin inline asm
	shf.r.clamp.b32 %r5138, %r5102, %r5102, %r7501;
	// end inline asm
	xor.b32  	%r5144, %r8099, %r5138;
	xor.b32  	%r8100, %r5062, %r5022;
	and.b32  	%r8101, %r5102, %r8100;
	and.b32  	%r8102, %r5062, %r5022;
	xor.b32  	%r5145, %r8101, %r8102;
	// begin inline asm
	vadd.u32.u32.u32.add %r5142, %r5126, %r5144, %r5145;
	// end inline asm
	// begin inline asm
	vadd.u32.u32.u32.add %r5146, %r5147, %r5148, %r5149;
	// end inline asm
	// begin inline asm
	shf.r.clamp.b32 %r5150, %r5267, %r5267, %r7473;
	// end inline asm
	// begin inline asm
	shf.r.clamp.b32 %r5154, %r5267, %r5267, %r7477;
	// end inline asm
	xor.b32  	%r8103, %r5154, %r5150;
	// begin inline asm
	shf.r.clamp.b32 %r5158, %r5267, %r5267, %r7481;
	// end inline asm
	xor.b32  	%r5168, %r8103, %r5158;
	and.b32  	%r8104, %r5267, %r5227;
	mov.u32 	%r5163, %r5267;
	// begin inline asm
	not.b32  %r5163, %r5163; 
	and.b32  %r5162, %r5163, %r5187; 
	
	// end inline asm
	xor.b32  	%r5169, %r5162, %r8104;
	// begin inline asm
	vadd.u32.u32.u32.add %r5166, %r5146, %r5168, %r5169;
	// end inline asm
	add.s32 	%r5307, %r5166, %r5022;
	// begin inline asm
	shf.r.clamp.b32 %r5170, %r5142, %r5142, %r7493;
	// end inline asm
	// begin inline asm
	shf.r.clamp.b32 %r5174, %r5142, %r5142, %r7497;
	// end inline asm
	xor.b32  	%r8105, %r5174, %r5170;
	// begin inline asm
	shf.r.clamp.b32 %r5178, %r5142, %r5142, %r7501;
	// end inline asm
	xor.b32  	%r5184, %r8105, %r5178;
	xor.b32  	%r8106, %r5102, %r5062;
	and.b32  	%r8107, %r5142, %r8106;
	and.b32  	%r8108, %r5102, %r5062;
	xor.b32  	%r5185, %r8107, %r8108;
	// begin inline asm
	vadd.u32.u32.u32.add %r5182, %r5166, %r5184, %r5185;
	// end inline asm
	// begin inline asm
	vadd.u32.u32.u32.add %r5186, %r5187, %r5188, %r5189;
	// end inline asm
	// begin inline asm
	shf.r.clamp.b32 %r5190, %r5307, %r5307, %r7473;
	// end inline asm
	// begin inline asm
	shf.r.clamp.b32 %r5194, %r5307, %r5307, %r7477;
	// end inline asm
	xor.b32  	%r8109, %r5194, %r5190;
	// begin inline asm
	shf.r.clamp.b32 %r5198, %r5307, %r5307, %r7481;
	// end inline asm
	xor.b32  	%r5208, %r8109, %r5198;
	and.b32  	%r8110, %r5307, %r5267;
	mov.u32 	%r5203, %r5307;
	// begin inline asm
	not.b32  %r5203, %r5203; 
	and.b32  %r5202, %r5203, %r5227; 
	
	// end inline asm
	xor.b32  	%r5209, %r5202, %r8110;
	// begin inline asm
	vadd.u32.u32.u32.add %r5206, %r5186, %r5208, %r5209;
	// end inline asm
	add.s32 	%r5347, %r5206, %r5062;
	// begin inline asm
	shf.r.clamp.b32 %r5210, %r5182, %r5182, %r7493;
	// end inline asm
	// begin inline asm
	shf.r.clamp.b32 %r5214, %r5182, %r5182, %r7497;
	// end inline asm
	xor.b32  	%r8111, %r5214, %r5210;
	// begin inline asm
	shf.r.clamp.b32 %r5218, %r5182, %r5182, %r7501;
	// end inline asm
	xor.b32  	%r5224, %r8111, %r5218;
	xor.b32  	%r8112, %r5142, %r5102;
	and.b32  	%r8113, %r5182, %r8112;
	and.b32  	%r8114, %r5142, %r5102;
	xor.b32  	%r5225, %r8113, %r8114;
	// begin inline asm
	vadd.u32.u32.u32.add %r5222, %r5206, %r5224, %r5225;
	// end inline asm
	// begin inline asm
	vadd.u32.u32.u32.add %r5226, %r5227, %r5228, %r5229;
	// end inline asm
	// begin inline asm
	shf.r.clamp.b32 %r5230, %r5347, %r5347, %r7473;
	// end inline asm
	// begin inline asm
	shf.r.clamp.b32 %r5234, %r5347, %r5347, %r7477;
	// end inline asm
	xor.b32  	%r8115, %r5234, %r5230;
	// begin inline asm
	shf.r.clamp.b32 %r5238, %r5347, %r5347, %r7481;
	// end inline asm
	xor.b32  	%r5248, %r8115, %r5238;
	and.b32  	%r8116, %r5347, %r5307;
	mov.u32 	%r5243, %r5347;
	// begin inline asm
	not.b32  %r5243, %r5243; 
	and.b32  %r5242, %r5243, %r5267; 
	
	// end inline asm
	xor.b32  	%r5249, %r5242, %r8116;
	// begin inline asm
	vadd.u32.u32.u32.add %r5246, %r5226, %r5248, %r5249;
	// end inline asm
	add.s32 	%r5387, %r5246, %r5102;
	// begin inline asm
	shf.r.clamp.b32 %r5250, %r5222, %r5222, %r7493;
	// end inline asm
	// begin inline asm
	shf.r.clamp.b32 %r5254, %r5222, %r5222, %r7497;
	// end inline asm
	xor.b32  	%r8117, %r5254, %r5250;
	// begin inline asm
	shf.r.clamp.b32 %r5258, %r5222, %r5222, %r7501;
	// end inline asm
	xor.b32  	%r5264, %r8117, %r5258;
	xor.b32  	%r8118, %r5182, %r5142;
	and.b32  	%r8119, %r5222, %r8118;
	and.b32  	%r8120, %r5182, %r5142;
	xor.b32  	%r5265, %r8119, %r8120;
	// begin inline asm
	vadd.u32.u32.u32.add %r5262, %r5246, %r5264, %r5265;
	// end inline asm
	// begin inline asm
	vadd.u32.u32.u32.add %r5266, %r5267, %r5508, %r5269;
	// end inline asm
	// begin inline asm
	shf.r.clamp.b32 %r5270, %r5387, %r5387, %r7473;
	// end inline asm
	// begin inline asm
	shf.r.clamp.b32 %r5274, %r5387, %r5387, %r7477;
	// end inline asm
	xor.b32  	%r8121, %r5274, %r5270;
	// begin inline asm
	shf.r.clamp.b32 %r5278, %r5387, %r5387, %r7481;
	// end inline asm
	xor.b32  	%r5288, %r8121, %r5278;
	and.b32  	%r8122, %r5387, %r5347;
	mov.u32 	%r5283, %r5387;
	// begin inline asm
	not.b32  %r5283, %r5283; 
	and.b32  %r5282, %r5283, %r5307; 
	
	// end inline asm
	xor.b32  	%r5289, %r5282, %r8122;
	// begin inline asm
	vadd.u32.u32.u32.add %r5286, %r5266, %r5288, %r5289;
	// end inline asm
	add.s32 	%r5427, %r5286, %r5142;
	// begin inline asm
	shf.r.clamp.b32 %r5290, %r5262, %r5262, %r7493;
	// end inline asm
	// begin inline asm
	shf.r.clamp.b32 %r5294, %r5262, %r5262, %r7497;
	// end inline asm
	xor.b32  	%r8123, %r5294, %r5290;
	// begin inline asm
	shf.r.clamp.b32 %r5298, %r5262, %r5262, %r7501;
	// end inline asm
	xor.b32  	%r5304, %r8123, %r5298;
	xor.b32  	%r8124, %r5222, %r5182;
	and.b32  	%r8125, %r5262, %r8124;
	and.b32  	%r8126, %r5222, %r5182;
	xor.b32  	%r5305, %r8125, %r8126;
	// begin inline asm
	vadd.u32.u32.u32.add %r5302, %r5286, %r5304, %r5305;
	// end inline asm
	// begin inline asm
	vadd.u32.u32.u32.add %r5306, %r5307, %r5508, %r5309;
	// end inline asm
	// begin inline asm
	shf.r.clamp.b32 %r5310, %r5427, %r5427, %r7473;
	// end inline asm
	// begin inline asm
	shf.r.clamp.b32 %r5314, %r5427, %r5427, %r7477;
	// end inline asm
	xor.b32  	%r8127, %r5314, %r5310;
	// begin inline asm
	shf.r.clamp.b32 %r5318, %r5427, %r5427, %r7481;
	// end inline asm
	xor.b32  	%r5328, %r8127, %r5318;
	and.b32  	%r8128, %r5427, %r5387;
	mov.u32 	%r5323, %r5427;
	// begin inline asm
	not.b32  %r5323, %r5323; 
	and.b32  %r5322, %r5323, %r5347; 
	
	// end inline asm
	xor.b32  	%r5329, %r5322, %r8128;
	// begin inline asm
	vadd.u32.u32.u32.add %r5326, %r5306, %r5328, %r5329;
	// end inline asm
	add.s32 	%r5467, %r5326, %r5182;
	// begin inline asm
	shf.r.clamp.b32 %r5330, %r5302, %r5302, %r7493;
	// end inline asm
	// begin inline asm
	shf.r.clamp.b32 %r5334, %r5302, %r5302, %r7497;
	// end inline asm
	xor.b32  	%r8129, %r5334, %r5330;
	// begin inline asm
	shf.r.clamp.b32 %r5338, %r5302, %r5302, %r7501;
	// end inline asm
	xor.b32  	%r5344, %r8129, %r5338;
	xor.b32  	%r8130, %r5262, %r5222;
	and.b32  	%r8131, %r5302, %r8130;
	and.b32  	%r8132, %r5262, %r5222;
	xor.b32  	%r5345, %r8131, %r8132;
	// begin inline asm
	vadd.u32.u32.u32.add %r5342, %r5326, %r5344, %r5345;
	// end inline asm
	// begin inline asm
	vadd.u32.u32.u32.add %r5346, %r5347, %r5508, %r5349;
	// end inline asm
	// begin inline asm
	shf.r.clamp.b32 %r5350, %r5467, %r5467, %r7473;
	// end inline asm
	// begin inline asm
	shf.r.clamp.b32 %r5354, %r5467, %r5467, %r7477;
	// end inline asm
	xor.b32  	%r8133, %r5354, %r5350;
	// begin inline asm
	shf.r.clamp.b32 %r5358, %r5467, %r5467, %r7481;
	// end inline asm
	xor.b32  	%r5368, %r8133, %r5358;
	and.b32  	%r8134, %r5467, %r5427;
	mov.u32 	%r5363, %r5467;
	// begin inline asm
	not.b32  %r5363, %r5363; 
	and.b32  %r5362, %r5363, %r5387; 
	
	// end inline asm
	xor.b32  	%r5369, %r5362, %r8134;
	// begin inline asm
	vadd.u32.u32.u32.add %r5366, %r5346, %r5368, %r5369;
	// end inline asm
	add.s32 	%r5507, %r5366, %r5222;
	// begin inline asm
	shf.r.clamp.b32 %r5370, %r5342, %r5342, %r7493;
	// end inline asm
	// begin inline asm
	shf.r.clamp.b32 %r5374, %r5342, %r5342, %r7497;
	// end inline asm
	xor.b32  	%r8135, %r5374, %r5370;
	// begin inline asm
	shf.r.clamp.b32 %r5378, %r5342, %r5342, %r7501;
	// end inline asm
	xor.b32  	%r5384, %r8135, %r5378;
	xor.b32  	%r8136, %r5302, %r5262;
	and.b32  	%r8137, %r5342, %r8136;
	and.b32  	%r8138, %r5302, %r5262;
	xor.b32  	%r5385, %r8137, %r8138;
	// begin inline asm
	vadd.u32.u32.u32.add %r5382, %r5366, %r5384, %r5385;
	// end inline asm
	// begin inline asm
	vadd.u32.u32.u32.add %r5386, %r5387, %r5508, %r5389;
	// end inline asm
	// begin inline asm
	shf.r.clamp.b32 %r5390, %r5507, %r5507, %r7473;
	// end inline asm
	// begin inline asm
	shf.r.clamp.b32 %r5394, %r5507, %r5507, %r7477;
	// end inline asm
	xor.b32  	%r8139, %r5394, %r5390;
	// begin inline asm
	shf.r.clamp.b32 %r5398, %r5507, %r5507, %r7481;
	// end inline asm
	xor.b32  	%r5408, %r8139, %r5398;
	and.b32  	%r8140, %r5507, %r5467;
	mov.u32 	%r5403, %r5507;
	// begin inline asm
	not.b32  %r5403, %r5403; 
	and.b32  %r5402, %r5403, %r5427; 
	
	// end inline asm
	xor.b32  	%r5409, %r5402, %r8140;
	// begin inline asm
	vadd.u32.u32.u32.add %r5406, %r5386, %r5408, %r5409;
	// end inline asm
	add.s32 	%r5547, %r5406, %r5262;
	// begin inline asm
	shf.r.clamp.b32 %r5410, %r5382, %r5382, %r7493;
	// end inline asm
	// begin inline asm
	shf.r.clamp.b32 %r5414, %r5382, %r5382, %r7497;
	// end inline asm
	xor.b32  	%r8141, %r5414, %r5410;
	// begin inline asm
	shf.r.clamp.b32 %r5418, %r5382, %r5382, %r7501;
	// end inline asm
	xor.b32  	%r5424, %r8141, %r5418;
	xor.b32  	%r8142, %r5342, %r5302;
	and.b32  	%r8143, %r5382, %r8142;
	and.b32  	%r8144, %r5342, %r5302;
	xor.b32  	%r5425, %r8143, %r8144;
	// begin inline asm
	vadd.u32.u32.u32.add %r5422, %r5406, %r5424, %r5425;
	// end inline asm
	// begin inline asm
	vadd.u32.u32.u32.add %r5426, %r5427, %r5508, %r5429;
	// end inline asm
	// begin inline asm
	shf.r.clamp.b32 %r5430, %r5547, %r5547, %r7473;
	// end inline asm
	// begin inline asm
	shf.r.clamp.b32 %r5434, %r5547, %r5547, %r7477;
	// end inline asm
	xor.b32  	%r8145, %r5434, %r5430;
	// begin inline asm
	shf.r.clamp.b32 %r5438, %r5547, %r5547, %r7481;
	// end inline asm
	xor.b32  	%r5448, %r8145, %r5438;
	and.b32  	%r8146, %r5547, %r5507;
	mov.u32 	%r5443, %r5547;
	// begin inline asm
	not.b32  %r5443, %r5443; 
	and.b32  %r5442, %r5443, %r5467; 
	
	// end inline asm
	xor.b32  	%r5449, %r5442, %r8146;
	// begin inline asm
	vadd.u32.u32.u32.add %r5446, %r5426, %r5448, %r5449;
	// end inline asm
	add.s32 	%r5587, %r5446, %r5302;
	// begin inline asm
	shf.r.clamp.b32 %r5450, %r5422, %r5422, %r7493;
	// end inline asm
	// begin inline asm
	shf.r.clamp.b32 %r5454, %r5422, %r5422, %r7497;
	// end inline asm
	xor.b32  	%r8147, %r5454, %r5450;
	// begin inline asm
	shf.r.clamp.b32 %r5458, %r5422, %r5422, %r7501;
	// end inline asm
	xor.b32  	%r5464, %r8147, %r5458;
	xor.b32  	%r8148, %r5382, %r5342;
	and.b32  	%r8149, %r5422, %r8148;
	and.b32  	%r8150, %r5382, %r5342;
	xor.b32  	%r5465, %r8149, %r8150;
	// begin inline asm
	vadd.u32.u32.u32.add %r5462, %r5446, %r5464, %r5465;
	// end inline asm
	// begin inline asm
	vadd.u32.u32.u32.add %r5466, %r5467, %r5508, %r5469;
	// end inline asm
	// begin inline asm
	shf.r.clamp.b32 %r5470, %r5587, %r5587, %r7473;
	// end inline asm
	// begin inline asm
	shf.r.clamp.b32 %r5474, %r5587, %r5587, %r7477;
	// end inline asm
	xor.b32  	%r8151, %r5474, %r5470;
	// begin inline asm
	shf.r.clamp.b32 %r5478, %r5587, %r5587, %r7481;
	// end inline asm
	xor.b32  	%r5488, %r8151, %r5478;
	and.b32  	%r8152, %r5587, %r5547;
	mov.u32 	%r5483, %r5587;
	// begin inline asm
	not.b32  %r5483, %r5483; 
	and.b32  %r5482, %r5483, %r5507; 
	
	// end inline asm
	xor.b32  	%r5489, %r5482, %r8152;
	// begin inline asm
	vadd.u32.u32.u32.add %r5486, %r5466, %r5488, %r5489;
	// end inline asm
	add.s32 	%r5627, %r5486, %r5342;
	// begin inline asm
	shf.r.clamp.b32 %r5490, %r5462, %r5462, %r7493;
	// end inline asm
	// begin inline asm
	shf.r.clamp.b32 %r5494, %r5462, %r5462, %r7497;
	// end inline asm
	xor.b32  	%r8153, %r5494, %r5490;
	// begin inline asm
	shf.r.clamp.b32 %r5498, %r5462, %r5462, %r7501;
	// end inline asm
	xor.b32  	%r5504, %r8153, %r5498;
	xor.b32  	%r8154, %r5422, %r5382;
	and.b32  	%r8155, %r5462, %r8154;
	and.b32  	%r8156, %r5422, %r5382;
	xor.b32  	%r5505, %r8155, %r8156;
	// begin inline asm
	vadd.u32.u32.u32.add %r5502, %r5486, %r5504, %r5505;
	// end inline asm
	// begin inline asm
	vadd.u32.u32.u32.add %r5506, %r5507, %r5508, %r5509;
	// end inline asm
	// begin inline asm
	shf.r.clamp.b32 %r5510, %r5627, %r5627, %r7473;
	// end inline asm
	// begin inline asm
	shf.r.clamp.b32 %r5514, %r5627, %r5627, %r7477;
	// end inline asm
	xor.b32  	%r8157, %r5514, %r5510;
	// begin inline asm
	shf.r.clamp.b32 %r5518, %r5627, %r5627, %r7481;
	// end inline asm
	xor.b32  	%r5528, %r8157, %r5518;
	and.b32  	%r8158, %r5627, %r5587;
	mov.u32 	%r5523, %r5627;
	// begin inline asm
	not.b32  %r5523, %r5523; 
	and.b32  %r5522, %r5523, %r5547; 
	
	// end inline asm
	xor.b32  	%r5529, %r5522, %r8158;
	// begin inline asm
	vadd.u32.u32.u32.add %r5526, %r5506, %r5528, %r5529;
	// end inline asm
	add.s32 	%r5667, %r5526, %r5382;
	// begin inline asm
	shf.r.clamp.b32 %r5530, %r5502, %r5502, %r7493;
	// end inline asm
	// begin inline asm
	shf.r.clamp.b32 %r5534, %r5502, %r5502, %r7497;
	// end inline asm
	xor.b32  	%r8159, %r5534, %r5530;
	// begin inline asm
	shf.r.clamp.b32 %r5538, %r5502, %r5502, %r7501;
	// end inline asm
	xor.b32  	%r5544, %r8159, %r5538;
	xor.b32  	%r8160, %r5462, %r5422;
	and.b32  	%r8161, %r5502, %r8160;
	and.b32  	%r8162, %r5462, %r5422;
	xor.b32  	%r5545, %r8161, %r8162;
	// begin inline asm
	vadd.u32.u32.u32.add %r5542, %r5526, %r5544, %r5545;
	// end inline asm
	// begin inline asm
	vadd.u32.u32.u32.add %r5546, %r5547, %r5548, %r5549;
	// end inline asm
	// begin inline asm
	shf.r.clamp.b32 %r5550, %r5667, %r5667, %r7473;
	// end inline asm
	// begin inline asm
	shf.r.clamp.b32 %r5554, %r5667, %r5667, %r7477;
	// end inline asm
	xor.b32  	%r8163, %r5554, %r5550;
	// begin inline asm
	shf.r.clamp.b32 %r5558, %r5667, %r5667, %r7481;
	// end inline asm
	xor.b32  	%r5568, %r8163, %r5558;
	and.b32  	%r8164, %r5667, %r5627;
	mov.u32 	%r5563, %r5667;
	// begin inline asm
	not.b32  %r5563, %r5563; 
	and.b32  %r5562, %r5563, %r5587; 
	
	// end inline asm
	xor.b32  	%r5569, %r5562, %r8164;
	// begin inline asm
	vadd.u32.u32.u32.add %r5566, %r5546, %r5568, %r5569;
	// end inline asm
	add.s32 	%r5707, %r5566, %r5422;
	// begin inline asm
	shf.r.clamp.b32 %r5570, %r5542, %r5542, %r7493;
	// end inline asm
	// begin inline asm
	shf.r.clamp.b32 %r5574, %r5542, %r5542, %r7497;
	// end inline asm
	xor.b32  	%r8165, %r5574, %r5570;
	// begin inline asm
	shf.r.clamp.b32 %r5578, %r5542, %r5542, %r7501;
	// end inline asm
	xor.b32  	%r5584, %r8165, %r5578;
	xor.b32  	%r8166, %r5502, %r5462;
	and.b32  	%r8167, %r5542, %r8166;
	and.b32  	%r8168, %r5502, %r5462;
	xor.b32  	%r5585, %r8167, %r8168;
	// begin inline asm
	vadd.u32.u32.u32.add %r5582, %r5566, %r5584, %r5585;
	// end inline asm
	// begin inline asm
	vadd.u32.u32.u32.add %r5586, %r5587, %r5588, %r5589;
	// end inline asm
	// begin inline asm
	shf.r.clamp.b32 %r5590, %r5707, %r5707, %r7473;
	// end inline asm
	// begin inline asm
	shf.r.clamp.b32 %r5594, %r5707, %r5707, %r7477;
	// end inline asm
	xor.b32  	%r8169, %r5594, %r5590;
	// begin inline asm
	shf.r.clamp.b32 %r5598, %r5707, %r5707, %r7481;
	// end inline asm
	xor.b32  	%r5608, %r8169, %r5598;
	and.b32  	%r8170, %r5707, %r5667;
	mov.u32 	%r5603, %r5707;
	// begin inline asm
	not.b32  %r5603, %r5603; 
	and.b32  %r5602, %r5603, %r5627; 
	
	// end inline asm
	xor.b32  	%r5609, %r5602, %r8170;
	// begin inline asm
	vadd.u32.u32.u32.add %r5606, %r5586, %r5608, %r5609;
	// end inline asm
	add.s32 	%r5747, %r5606, %r5462;
	// begin inline asm
	shf.r.clamp.b32 %r5610, %r5582, %r5582, %r7493;
	// end inline asm
	// begin inline asm
	shf.r.clamp.b32 %r5614, %r5582, %r5582, %r7497;
	// end inline asm
	xor.b32  	%r8171, %r5614, %r5610;
	// begin inline asm
	shf.r.clamp.b32 %r5618, %r5582, %r5582, %r7501;
	// end inline asm
	xor.b32  	%r5624, %r8171, %r5618;
	xor.b32  	%r8172, %r5542, %r5502;
	and.b32  	%r8173, %r5582, %r8172;
	and.b32  	%r8174, %r5542, %r5502;
	xor.b32  	%r5625, %r8173, %r8174;
	// begin inline asm
	vadd.u32.u32.u32.add %r5622, %r5606, %r5624, %r5625;
	// end inline asm
	// begin inline asm
	vadd.u32.u32.u32.add %r5626, %r5627, %r5628, %r5629;
	// end inline asm
	// begin inline asm
	shf.r.clamp.b32 %r5630, %r5747, %r5747, %r7473;
	// end inline asm
	// begin inline asm
	shf.r.clamp.b32 %r5634, %r5747, %r5747, %r7477;
	// end inline asm
	xor.b32  	%r8175, %r5634, %r5630;
	// begin inline asm
	shf.r.clamp.b32 %r5638, %r5747, %r5747, %r7481;
	// end inline asm
	xor.b32  	%r5648, %r8175, %r5638;
	and.b32  	%r8176, %r5747, %r5707;
	mov.u32 	%r5643, %r5747;
	// begin inline asm
	not.b32  %r5643, %r5643; 
	and.b32  %r5642, %r5643, %r5667; 
	
	// end inline asm
	xor.b32  	%r5649, %r5642, %r8176;
	// begin inline asm
	vadd.u32.u32.u32.add %r5646, %r5626, %r5648, %r5649;
	// end inline asm
	add.s32 	%r5787, %r5646, %r5502;
	// begin inline asm
	shf.r.clamp.b32 %r5650, %r5622, %r5622, %r7493;
	// end inline asm
	// begin inline asm
	shf.r.clamp.b32 %r5654, %r5622, %r5622, %r7497;
	// end inline asm
	xor.b32  	%r8177, %r5654, %r5650;
	// begin inline asm
	shf.r.clamp.b32 %r5658, %r5622, %r5622, %r7501;
	// end inline asm
	xor.b32  	%r5664, %r8177, %r5658;
	xor.b32  	%r8178, %r5582, %r5542;
	and.b32  	%r8179, %r5622, %r8178;
	and.b32  	%r8180, %r5582, %r5542;
	xor.b32  	%r5665, %r8179, %r8180;
	// begin inline asm
	vadd.u32.u32.u32.add %r5662, %r5646, %r5664, %r5665;
	// end inline asm
	// begin inline asm
	vadd.u32.u32.u32.add %r5666, %r5667, %r5668, %r5669;
	// end inline asm
	// begin inline asm
	shf.r.clamp.b32 %r5670, %r5787, %r5787, %r7473;
	// end inline asm
	// begin inline asm
	shf.r.clamp.b32 %r5674, %r5787, %r5787, %r7477;
	// end inline asm
	xor.b32  	%r8181, %r5674, %r5670;
	// begin inline asm
	shf.r.clamp.b32 %r5678, %r5787, %r5787, %r7481;
	// end inline asm
	xor.b32  	%r5688, %r8181, %r5678;
	and.b32  	%r8182, %r5787, %r5747;
	mov.u32 	%r5683, %r5787;
	// begin inline asm
	not.b32  %r5683, %r5683; 
	and.b32  %r5682, %r5683, %r5707; 
	
	// end inline asm
	xor.b32  	%r5689, %r5682, %r8182;
	// begin inline asm
	vadd.u32.u32.u32.add %r5686, %r5666, %r5688, %r5689;
	// end inline asm
	add.s32 	%r5827, %r5686, %r5542;
	// begin inline asm
	shf.r.clamp.b32 %r5690, %r5662, %r5662, %r7493;
	// end inline asm
	// begin inline asm
	shf.r.clamp.b32 %r5694, %r5662, %r5662, %r7497;
	// end inline asm
	xor.b32  	%r8183, %r5694, %r5690;
	// begin inline asm
	shf.r.clamp.b32 %r5698, %r5662, %r5662, %r7501;
	// end inline asm
	xor.b32  	%r5704, %r8183, %r5698;
	xor.b32  	%r8184, %r5622, %r5582;
	and.b32  	%r8185, %r5662, %r8184;
	and.b32  	%r8186, %r5622, %r5582;
	xor.b32  	%r5705, %r8185, %r8186;
	// begin inline asm
	vadd.u32.u32.u32.add %r5702, %r5686, %r5704, %r5705;
	// end inline asm
	// begin inline asm
	vadd.u32.u32.u32.add %r5706, %r5707, %r5708, %r5709;
	// end inline asm
	// begin inline asm
	shf.r.clamp.b32 %r5710, %r5827, %r5827, %r7473;
	// end inline asm
	// begin inline asm
	shf.r.clamp.b32 %r5714, %r5827, %r5827, %r7477;
	// end inline asm
	xor.b32  	%r8187, %r5714, %r5710;
	// begin inline asm
	shf.r.clamp.b32 %r5718, %r5827, %r5827, %r7481;
	// end inline asm
	xor.b32  	%r5728, %r8187, %r5718;
	and.b32  	%r8188, %r5827, %r5787;
	mov.u32 	%r5723, %r5827;
	// begin inline asm
	not.b32  %r5723, %r5723; 
	and.b32  %r5722, %r5723, %r5747; 
	
	// end inline asm
	xor.b32  	%r5729, %r5722, %r8188;
	// begin inline asm
	vadd.u32.u32.u32.add %r5726, %r5706, %r5728, %r5729;
	// end inline asm
	add.s32 	%r5867, %r5726, %r5582;
	// begin inline asm
	shf.r.clamp.b32 %r5730, %r5702, %r5702, %r7493;
	// end inline asm
	// begin inline asm
	shf.r.clamp.b32 %r5734, %r5702, %r5702, %r7497;
	// end inline asm
	xor.b32  	%r8189, %r5734, %r5730;
	// begin inline asm
	shf.r.clamp.b32 %r5738, %r5702, %r5702, %r7501;
	// end inline asm
	xor.b32  	%r5744, %r8189, %r5738;
	xor.b32  	%r8190, %r5662, %r5622;
	and.b32  	%r8191, %r5702, %r8190;
	and.b32  	%r8192, %r5662, %r5622;
	xor.b32  	%r5745, %r8191, %r8192;
	// begin inline asm
	vadd.u32.u32.u32.add %r5742, %r5726, %r5744, %r5745;
	// end inline asm
	// begin inline asm
	vadd.u32.u32.u32.add %r5746, %r5747, %r5748, %r5749;
	// end inline asm
	// begin inline asm
	shf.r.clamp.b32 %r5750, %r5867, %r5867, %r7473;
	// end inline asm
	// begin inline asm
	shf.r.clamp.b32 %r5754, %r5867, %r5867, %r7477;
	// end inline asm
	xor.b32  	%r8193, %r5754, %r5750;
	// begin inline asm
	shf.r.clamp.b32 %r5758, %r5867, %r5867, %r7481;
	// end inline asm
	xor.b32  	%r5768, %r8193, %r5758;
	and.b32  	%r8194, %r5867, %r5827;
	mov.u32 	%r5763, %r5867;
	// begin inline asm
	not.b32  %r5763, %r5763; 
	and.b32  %r5762, %r5763, %r5787; 
	
	// end inline asm
	xor.b32  	%r5769, %r5762, %r8194;
	// begin inline asm
	vadd.u32.u32.u32.add %r5766, %r5746, %r5768, %r5769;
	// end inline asm
	add.s32 	%r5907, %r5766, %r5622;
	// begin inline asm
	shf.r.clamp.b32 %r5770, %r5742, %r5742, %r7493;
	// end inline asm
	// begin inline asm
	shf.r.clamp.b32 %r5774, %r5742, %r5742, %r7497;
	// end inline asm
	xor.b32  	%r8195, %r5774, %r5770;
	// begin inline asm
	shf.r.clamp.b32 %r5778, %r5742, %r5742, %r7501;
	// end inline asm
	xor.b32  	%r5784, %r8195, %r5778;
	xor.b32  	%r8196, %r5702, %r5662;
	and.b32  	%r8197, %r5742, %r8196;
	and.b32  	%r8198, %r5702, %r5662;
	xor.b32  	%r5785, %r8197, %r8198;
	// begin inline asm
	vadd.u32.u32.u32.add %r5782, %r5766, %r5784, %r5785;
	// end inline asm
	// begin inline asm
	vadd.u32.u32.u32.add %r5786, %r5787, %r5788, %r5789;
	// end inline asm
	// begin inline asm
	shf.r.clamp.b32 %r5790, %r5907, %r5907, %r7473;
	// end inline asm
	// begin inline asm
	shf.r.clamp.b32 %r5794, %r5907, %r5907, %r7477;
	// end inline asm
	xor.b32  	%r8199, %r5794, %r5790;
	// begin inline asm
	shf.r.clamp.b32 %r5798, %r5907, %r5907, %r7481;
	// end inline asm
	xor.b32  	%r5808, %r8199, %r5798;
	and.b32  	%r8200, %r5907, %r5867;
	mov.u32 	%r5803, %r5907;
	// begin inline asm
	not.b32  %r5803, %r5803; 
	and.b32  %r5802, %r5803, %r5827; 
	
	// end inline asm
	xor.b32  	%r5809, %r5802, %r8200;
	// begin inline asm
	vadd.u32.u32.u32.add %r5806, %r5786, %r5808, %r5809;
	// end inline asm
	add.s32 	%r5947, %r5806, %r5662;
	// begin inline asm
	shf.r.clamp.b32 %r5810, %r5782, %r5782, %r7493;
	// end inline asm
	// begin inline asm
	shf.r.clamp.b32 %r5814, %r5782, %r5782, %r7497;
	// end inline asm
	xor.b32  	%r8201, %r5814, %r5810;
	// begin inline asm
	shf.r.clamp.b32 %r5818, %r5782, %r5782, %r7501;
	// end inline asm
	xor.b32  	%r5824, %r8201, %r5818;
	xor.b32  	%r8202, %r5742, %r5702;
	and.b32  	%r8203, %r5782, %r8202;
	and.b32  	%r8204, %r5742, %r5702;
	xor.b32  	%r5825, %r8203, %r8204;
	// begin inline asm
	vadd.u32.u32.u32.add %r5822, %r5806, %r5824, %r5825;
	// end inline asm
	// begin inline asm
	vadd.u32.u32.u32.add %r5826, %r5827, %r5828, %r5829;
	// end inline asm
	// begin inline asm
	shf.r.clamp.b32 %r5830, %r5947, %r5947, %r7473;
	// end inline asm
	// begin inline asm
	shf.r.clamp.b32 %r5834, %r5947, %r5947, %r7477;
	// end inline asm
	xor.b32  	%r8205, %r5834, %r5830;
	// begin inline asm
	shf.r.clamp.b32 %r5838, %r5947, %r5947, %r7481;
	// end inline asm
	xor.b32  	%r5848, %r8205, %r5838;
	and.b32  	%r8206, %r5947, %r5907;
	mov.u32 	%r5843, %r5947;
	// begin inline asm
	not.b32  %r5843, %r5843; 
	and.b32  %r5842, %r5843, %r5867; 
	
	// end inline asm
	xor.b32  	%r5849, %r5842, %r8206;
	// begin inline asm
	vadd.u32.u32.u32.add %r5846, %r5826, %r5848, %r5849;
	// end inline asm
	add.s32 	%r5987, %r5846, %r5702;
	// begin inline asm
	shf.r.clamp.b32 %r5850, %r5822, %r5822, %r7493;
	// end inline asm
	// begin inline asm
	shf.r.clamp.b32 %r5854, %r5822, %r5822, %r7497;
	// end inline asm
	xor.b32  	%r8207, %r5854, %r5850;
	// begin inline asm
	shf.r.clamp.b32 %r5858, %r5822, %r5822, %r7501;
	// end inline asm
	xor.b32  	%r5864, %r8207, %r5858;
	xor.b32  	%r8208, %r5782, %r5742;
	and.b32  	%r8209, %r5822, %r8208;
	and.b32  	%r8210, %r5782, %r5742;
	xor.b32  	%r5865, %r8209, %r8210;
	// begin inline asm
	vadd.u32.u32.u32.add %r5862, %r5846, %r5864, %r5865;
	// end inline asm
	// begin inline asm
	vadd.u32.u32.u32.add %r5866, %r5867, %r5868, %r5869;
	// end inline asm
	// begin inline asm
	shf.r.clamp.b32 %r5870, %r5987, %r5987, %r7473;
	// end inline asm
	// begin inline asm
	shf.r.clamp.b32 %r5874, %r5987, %r5987, %r7477;
	// end inline asm
	xor.b32  	%r8211, %r5874, %r5870;
	// begin inline asm
	shf.r.clamp.b32 %r5878, %r5987, %r5987, %r7481;
	// end inline asm
	xor.b32  	%r5888, %r8211, %r5878;
	and.b32  	%r8212, %r5987, %r5947;
	mov.u32 	%r5883, %r5987;
	// begin inline asm
	not.b32  %r5883, %r5883; 
	and.b32  %r5882, %r5883, %r5907; 
	
	// end inline asm
	xor.b32  	%r5889, %r5882, %r8212;
	// begin inline asm
	vadd.u32.u32.u32.add %r5886, %r5866, %r5888, %r5889;
	// end inline asm
	add.s32 	%r6027, %r5886, %r5742;
	// begin inline asm
	shf.r.clamp.b32 %r5890, %r5862, %r5862, %r7493;
	// end inline asm
	// begin inline asm
	shf.r.clamp.b32 %r5894, %r5862, %r5862, %r7497;
	// end inline asm
	xor.b32  	%r8213, %r5894, %r5890;
	// begin inline asm
	shf.r.clamp.b32 %r5898, %r5862, %r5862, %r7501;
	// end inline asm
	xor.b32  	%r5904, %r8213, %r5898;
	xor.b32  	%r8214, %r5822, %r5782;
	and.b32  	%r8215, %r5862, %r8214;
	and.b32  	%r8216, %r5822, %r5782;
	xor.b32  	%r5905, %r8215, %r8216;
	// begin inline asm
	vadd.u32.u32.u32.add %r5902, %r5886, %r5904, %r5905;
	// end inline asm
	// begin inline asm
	vadd.u32.u32.u32.add %r5906, %r5907, %r4011, %r5909;
	// end inline asm
	// begin inline asm
	shf.r.clamp.b32 %r5910, %r6027, %r6027, %r7473;
	// end inline asm
	// begin inline asm
	shf.r.clamp.b32 %r5914, %r6027, %r6027, %r7477;
	// end inline asm
	xor.b32  	%r8217, %r5914, %r5910;
	// begin inline asm
	shf.r.clamp.b32 %r5918, %r6027, %r6027, %r7481;
	// end inline asm
	xor.b32  	%r5928, %r8217, %r5918;
	and.b32  	%r8218, %r6027, %r5987;
	mov.u32 	%r5923, %r6027;
	// begin inline asm
	not.b32  %r5923, %r5923; 
	and.b32  %r5922, %r5923, %r5947; 
	
	// end inline asm
	xor.b32  	%r5929, %r5922, %r8218;
	// begin inline asm
	vadd.u32.u32.u32.add %r5926, %r5906, %r5928, %r5929;
	// end inline asm
	add.s32 	%r6067, %r5926, %r5782;
	// begin inline asm
	shf.r.clamp.b32 %r5930, %r5902, %r5902, %r7493;
	// end inline asm
	// begin inline asm
	shf.r.clamp.b32 %r5934, %r5902, %r5902, %r7497;
	// end inline asm
	xor.b32  	%r8219, %r5934, %r5930;
	// begin inline asm
	shf.r.clamp.b32 %r5938, %r5902, %r5902, %r7501;
	// end inline asm
	xor.b32  	%r5944, %r8219, %r5938;
	xor.b32  	%r8220, %r5862, %r5822;
	and.b32  	%r8221, %r5902, %r8220;
	and.b32  	%r8222, %r5862, %r5822;
	xor.b32  	%r5945, %r8221, %r8222;
	// begin inline asm
	vadd.u32.u32.u32.add %r5942, %r5926, %r5944, %r5945;
	// end inline asm
	// begin inline asm
	vadd.u32.u32.u32.add %r5946, %r5947, %r4026, %r5949;
	// end inline asm
	// begin inline asm
	shf.r.clamp.b32 %r5950, %r6067, %r6067, %r7473;
	// end inline asm
	// begin inline asm
	shf.r.clamp.b32 %r5954, %r6067, %r6067, %r7477;
	// end inline asm
	xor.b32  	%r8223, %r5954, %r5950;
	// begin inline asm
	shf.r.clamp.b32 %r5958, %r6067, %r6067, %r7481;
	// end inline asm
	xor.b32  	%r5968, %r8223, %r5958;
	and.b32  	%r8224, %r6067, %r6027;
	mov.u32 	%r5963, %r6067;
	// begin inline asm
	not.b32  %r5963, %r5963; 
	and.b32  %r5962, %r5963, %r5987; 
	
	// end inline asm
	xor.b32  	%r5969, %r5962, %r8224;
	// begin inline asm
	vadd.u32.u32.u32.add %r5966, %r5946, %r5968, %r5969;
	// end inline asm
	add.s32 	%r6107, %r5966, %r5822;
	// begin inline asm
	shf.r.clamp.b32 %r5970, %r5942, %r5942, %r7493;
	// end inline asm
	// begin inline asm
	shf.r.clamp.b32 %r5974, %r5942, %r5942, %r7497;
	// end inline asm
	xor.b32  	%r8225, %r5974, %r5970;
	// begin inline asm
	shf.r.clamp.b32 %r5978, %r5942, %r5942, %r7501;
	// end inline asm
	xor.b32  	%r5984, %r8225, %r5978;
	xor.b32  	%r8226, %r5902, %r5862;
	and.b32  	%r8227, %r5942, %r8226;
	and.b32  	%r8228, %r5902, %r5862;
	xor.b32  	%r5985, %r8227, %r8228;
	// begin inline asm
	vadd.u32.u32.u32.add %r5982, %r5966, %r5984, %r5985;
	// end inline asm
	// begin inline asm
	vadd.u32.u32.u32.add %r5986, %r5987, %r4041, %r5989;
	// end inline asm
	// begin inline asm
	shf.r.clamp.b32 %r5990, %r6107, %r6107, %r7473;
	// end inline asm
	// begin inline asm
	shf.r.clamp.b32 %r5994, %r6107, %r6107, %r7477;
	// end inline asm
	xor.b32  	%r8229, %r5994, %r5990;
	// begin inline asm
	shf.r.clamp.b32 %r5998, %r6107, %r6107, %r7481;
	// end inline asm
	xor.b32  	%r6008, %r8229, %r5998;
	and.b32  	%r8230, %r6107, %r6067;
	mov.u32 	%r6003, %r6107;
	// begin inline asm
	not.b32  %r6003, %r6003; 
	and.b32  %r6002, %r6003, %r6027; 
	
	// end inline asm
	xor.b32  	%r6009, %r6002, %r8230;
	// begin inline asm
	vadd.u32.u32.u32.add %r6006, %r5986, %r6008, %r6009;
	// end inline asm
	add.s32 	%r6147, %r6006, %r5862;
	// begin inline asm
	shf.r.clamp.b32 %r6010, %r5982, %r5982, %r7493;
	// end inline asm
	// begin inline asm
	shf.r.clamp.b32 %r6014, %r5982, %r5982, %r7497;
	// end inline asm
	xor.b32  	%r8231, %r6014, %r6010;
	// begin inline asm
	shf.r.clamp.b32 %r6018, %r5982, %r5982, %r7501;
	// end inline asm
	xor.b32  	%r6024, %r8231, %r6018;
	xor.b32  	%r8232, %r5942, %r5902;
	and.b32  	%r8233, %r5982, %r8232;
	and.b32  	%r8234, %r5942, %r5902;
	xor.b32  	%r6025, %r8233, %r8234;
	// begin inline asm
	vadd.u32.u32.u32.add %r6022, %r6006, %r6024, %r6025;
	// end inline asm
	// begin inline asm
	vadd.u32.u32.u32.add %r6026, %r6027, %r4056, %r6029;
	// end inline asm
	// begin inline asm
	shf.r.clamp.b32 %r6030, %r6147, %r6147, %r7473;
	// end inline asm
	// begin inline asm
	shf.r.clamp.b32 %r6034, %r6147, %r6147, %r7477;
	// end inline asm
	xor.b32  	%r8235, %r6034, %r6030;
	// begin inline asm
	shf.r.clamp.b32 %r6038, %r6147, %r6147, %r7481;
	// end inline asm
	xor.b32  	%r6048, %r8235, %r6038;
	and.b32  	%r8236, %r6147, %r6107;
	mov.u32 	%r6043, %r6147;
	// begin inline asm
	not.b32  %r6043, %r6043; 
	and.b32  %r6042, %r6043, %r6067; 
	
	// end inline asm
	xor.b32  	%r6049, %r6042, %r8236;
	// begin inline asm
	vadd.u32.u32.u32.add %r6046, %r6026, %r6048, %r6049;
	// end inline asm
	add.s32 	%r6187, %r6046, %r5902;
	// begin inline asm
	shf.r.clamp.b32 %r6050, %r6022, %r6022, %r7493;
	// end inline asm
	// begin inline asm
	shf.r.clamp.b32 %r6054, %r6022, %r6022, %r7497;
	// end inline asm
	xor.b32  	%r8237, %r6054, %r6050;
	// begin inline asm
	shf.r.clamp.b32 %r6058, %r6022, %r6022, %r7501;
	// end inline asm
	xor.b32  	%r6064, %r8237, %r6058;
	xor.b32  	%r8238, %r5982, %r5942;
	and.b32  	%r8239, %r6022, %r8238;
	and.b32  	%r8240, %r5982, %r5942;
	xor.b32  	%r6065, %r8239, %r8240;
	// begin inline asm
	vadd.u32.u32.u32.add %r6062, %r6046, %r6064, %r6065;
	// end inline asm
	// begin inline asm
	vadd.u32.u32.u32.add %r6066, %r6067, %r4071, %r6069;
	// end inline asm
	// begin inline asm
	shf.r.clamp.b32 %r6070, %r6187, %r6187, %r7473;
	// end inline asm
	// begin inline asm
	shf.r.clamp.b32 %r6074, %r6187, %r6187, %r7477;
	// end inline asm
	xor.b32  	%r8241, %r6074, %r6070;
	// begin inline asm
	shf.r.clamp.b32 %r6078, %r6187, %r6187, %r7481;
	// end inline asm
	xor.b32  	%r6088, %r8241, %r6078;
	and.b32  	%r8242, %r6187, %r6147;
	mov.u32 	%r6083, %r6187;
	// begin inline asm
	not.b32  %r6083, %r6083; 
	and.b32  %r6082, %r6083, %r6107; 
	
	// end inline asm
	xor.b32  	%r6089, %r6082, %r8242;
	// begin inline asm
	vadd.u32.u32.u32.add %r6086, %r6066, %r6088, %r6089;
	// end inline asm
	add.s32 	%r6227, %r6086, %r5942;
	// begin inline asm
	shf.r.clamp.b32 %r6090, %r6062, %r6062, %r7493;
	// end inline asm
	// begin inline asm
	shf.r.clamp.b32 %r6094, %r6062, %r6062, %r7497;
	// end inline asm
	xor.b32  	%r8243, %r6094, %r6090;
	// begin inline asm
	shf.r.clamp.b32 %r6098, %r6062, %r6062, %r7501;
	// end inline asm
	xor.b32  	%r6104, %r8243, %r6098;
	xor.b32  	%r8244, %r6022, %r5982;
	and.b32  	%r8245, %r6062, %r8244;
	and.b32  	%r8246, %r6022, %r5982;
	xor.b32  	%r6105, %r8245, %r8246;
	// begin inline asm
	vadd.u32.u32.u32.add %r6102, %r6086, %r6104, %r6105;
	// end inline asm
	// begin inline asm
	vadd.u32.u32.u32.add %r6106, %r6107, %r4086, %r6109;
	// end inline asm
	// begin inline asm
	shf.r.clamp.b32 %r6110, %r6227, %r6227, %r7473;
	// end inline asm
	// begin inline asm
	shf.r.clamp.b32 %r6114, %r6227, %r6227, %r7477;
	// end inline asm
	xor.b32  	%r8247, %r6114, %r6110;
	// begin inline asm
	shf.r.clamp.b32 %r6118, %r6227, %r6227, %r7481;
	// end inline asm
	xor.b32  	%r6128, %r8247, %r6118;
	and.b32  	%r8248, %r6227, %r6187;
	mov.u32 	%r6123, %r6227;
	// begin inline asm
	not.b32  %r6123, %r6123; 
	and.b32  %r6122, %r6123, %r6147; 
	
	// end inline asm
	xor.b32  	%r6129, %r6122, %r8248;
	// begin inline asm
	vadd.u32.u32.u32.add %r6126, %r6106, %r6128, %r6129;
	// end inline asm
	add.s32 	%r6267, %r6126, %r5982;
	// begin inline asm
	shf.r.clamp.b32 %r6130, %r6102, %r6102, %r7493;
	// end inline asm
	// begin inline asm
	shf.r.clamp.b32 %r6134, %r6102, %r6102, %r7497;
	// end inline asm
	xor.b32  	%r8249, %r6134, %r6130;
	// begin inline asm
	shf.r.clamp.b32 %r6138, %r6102, %r6102, %r7501;
	// end inline asm
	xor.b32  	%r6144, %r8249, %r6138;
	xor.b32  	%r8250, %r6062, %r6022;
	and.b32  	%r8251, %r6102, %r8250;
	and.b32  	%r8252, %r6062, %r6022;
	xor.b32  	%r6145, %r8251, %r8252;
	// begin inline asm
	vadd.u32.u32.u32.add %r6142, %r6126, %r6144, %r6145;
	// end inline asm
	// begin inline asm
	vadd.u32.u32.u32.add %r6146, %r6147, %r4112, %r6149;
	// end inline asm
	// begin inline asm
	shf.r.clamp.b32 %r6150, %r6267, %r6267, %r7473;
	// end inline asm
	// begin inline asm
	shf.r.clamp.b32 %r6154, %r6267, %r6267, %r7477;
	// end inline asm
	xor.b32  	%r8253, %r6154, %r6150;
	// begin inline asm
	shf.r.clamp.b32 %r6158, %r6267, %r6267, %r7481;
	// end inline asm
	xor.b32  	%r6168, %r8253, %r6158;
	and.b32  	%r8254, %r6267, %r6227;
	mov.u32 	%r6163, %r6267;
	// begin inline asm
	not.b32  %r6163, %r6163; 
	and.b32  %r6162, %r6163, %r6187; 
	
	// end inline asm
	xor.b32  	%r6169, %r6162, %r8254;
	// begin inline asm
	vadd.u32.u32.u32.add %r6166, %r6146, %r6168, %r6169;
	// end inline asm
	add.s32 	%r6307, %r6166, %r6022;
	// begin inline asm
	shf.r.clamp.b32 %r6170, %r6142, %r6142, %r7493;
	// end inline asm
	// begin inline asm
	shf.r.clamp.b32 %r6174, %r6142, %r6142, %r7497;
	// end inline asm
	xor.b32  	%r8255, %r6174, %r6170;
	// begin inline asm
	shf.r.clamp.b32 %r6178, %r6142, %r6142, %r7501;
	// end inline asm
	xor.b32  	%r6184, %r8255, %r6178;
	xor.b32  	%r8256, %r6102, %r6062;
	and.b32  	%r8257, %r6142, %r8256;
	and.b32  	%r8258, %r6102, %r6062;
	xor.b32  	%r6185, %r8257, %r8258;
	// begin inline asm
	vadd.u32.u32.u32.add %r6182, %r6166, %r6184, %r6185;
	// end inline asm
	// begin inline asm
	vadd.u32.u32.u32.add %r6186, %r6187, %r6188, %r6189;
	// end inline asm
	// begin inline asm
	shf.r.clamp.b32 %r6190, %r6307, %r6307, %r7473;
	// end inline asm
	// begin inline asm
	shf.r.clamp.b32 %r6194, %r6307, %r6307, %r7477;
	// end inline asm
	xor.b32  	%r8259, %r6194, %r6190;
	// begin inline asm
	shf.r.clamp.b32 %r6198, %r6307, %r6307, %r7481;
	// end inline asm
	xor.b32  	%r6208, %r8259, %r6198;
	and.b32  	%r8260, %r6307, %r6267;
	mov.u32 	%r6203, %r6307;
	// begin inline asm
	not.b32  %r6203, %r6203; 
	and.b32  %r6202, %r6203, %r6227; 
	
	// end inline asm
	xor.b32  	%r6209, %r6202, %r8260;
	// begin inline asm
	vadd.u32.u32.u32.add %r6206, %r6186, %r6208, %r6209;
	// end inline asm
	add.s32 	%r6347, %r6206, %r6062;
	// begin inline asm
	shf.r.clamp.b32 %r6210, %r6182, %r6182, %r7493;
	// end inline asm
	// begin inline asm
	shf.r.clamp.b32 %r6214, %r6182, %r6182, %r7497;
	// end inline asm
	xor.b32  	%r8261, %r6214, %r6210;
	// begin inline asm
	shf.r.clamp.b32 %r6218, %r6182, %r6182, %r7501;
	// end inline asm
	xor.b32  	%r6224, %r8261, %r6218;
	xor.b32  	%r8262, %r6142, %r6102;
	and.b32  	%r8263, %r6182, %r8262;
	and.b32  	%r8264, %r6142, %r6102;
	xor.b32  	%r6225, %r8263, %r8264;
	// begin inline asm
	vadd.u32.u32.u32.add %r6222, %r6206, %r6224, %r6225;
	// end inline asm
	// begin inline asm
	vadd.u32.u32.u32.add %r6226, %r6227, %r6228, %r6229;
	// end inline asm
	// begin inline asm
	shf.r.clamp.b32 %r6230, %r6347, %r6347, %r7473;
	// end inline asm
	// begin inline asm
	shf.r.clamp.b32 %r6234, %r6347, %r6347, %r7477;
	// end inline asm
	xor.b32  	%r8265, %r6234, %r6230;
	// begin inline asm
	shf.r.clamp.b32 %r6238, %r6347, %r6347, %r7481;
	// end inline asm
	xor.b32  	%r6248, %r8265, %r6238;
	and.b32  	%r8266, %r6347, %r6307;
	mov.u32 	%r6243, %r6347;
	// begin inline asm
	not.b32  %r6243, %r6243; 
	and.b32  %r6242, %r6243, %r6267; 
	
	// end inline asm
	xor.b32  	%r6249, %r6242, %r8266;
	// begin inline asm
	vadd.u32.u32.u32.add %r6246, %r6226, %r6248, %r6249;
	// end inline asm
	add.s32 	%r6387, %r6246, %r6102;
	// begin inline asm
	shf.r.clamp.b32 %r6250, %r6222, %r6222, %r7493;
	// end inline asm
	// begin inline asm
	shf.r.clamp.b32 %r6254, %r6222, %r6222, %r7497;
	// end inline asm
	xor.b32  	%r8267, %r6254, %r6250;
	// begin inline asm
	shf.r.clamp.b32 %r6258, %r6222, %r6222, %r7501;
	// end inline asm
	xor.b32  	%r6264, %r8267, %r6258;
	xor.b32  	%r8268, %r6182, %r6142;
	and.b32  	%r8269, %r6222, %r8268;
	and.b32  	%r8270, %r6182, %r6142;
	xor.b32  	%r6265, %r8269, %r8270;
	// begin inline asm
	vadd.u32.u32.u32.add %r6262, %r6246, %r6264, %r6265;
	// end inline asm
	// begin inline asm
	vadd.u32.u32.u32.add %r6266, %r6267, %r6268, %r6269;
	// end inline asm
	// begin inline asm
	shf.r.clamp.b32 %r6270, %r6387, %r6387, %r7473;
	// end inline asm
	// begin inline asm
	shf.r.clamp.b32 %r6274, %r6387, %r6387, %r7477;
	// end inline asm
	xor.b32  	%r8271, %r6274, %r6270;
	// begin inline asm
	shf.r.clamp.b32 %r6278, %r6387, %r6387, %r7481;
	// end inline asm
	xor.b32  	%r6288, %r8271, %r6278;
	and.b32  	%r8272, %r6387, %r6347;
	mov.u32 	%r6283, %r6387;
	// begin inline asm
	not.b32  %r6283, %r6283; 
	and.b32  %r6282, %r6283, %r6307; 
	
	// end inline asm
	xor.b32  	%r6289, %r6282, %r8272;
	// begin inline asm
	vadd.u32.u32.u32.add %r6286, %r6266, %r6288, %r6289;
	// end inline asm
	add.s32 	%r6427, %r6286, %r6142;
	// begin inline asm
	shf.r.clamp.b32 %r6290, %r6262, %r6262, %r7493;
	// end inline asm
	// begin inline asm
	shf.r.clamp.b32 %r6294, %r6262, %r6262, %r7497;
	// end inline asm
	xor.b32  	%r8273, %r6294, %r6290;
	// begin inline asm
	shf.r.clamp.b32 %r6298, %r6262, %r6262, %r7501;
	// end inline asm
	xor.b32  	%r6304, %r8273, %r6298;
	xor.b32  	%r8274, %r6222, %r6182;
	and.b32  	%r8275, %r6262, %r8274;
	and.b32  	%r8276, %r6222, %r6182;
	xor.b32  	%r6305, %r8275, %r8276;
	// begin inline asm
	vadd.u32.u32.u32.add %r6302, %r6286, %r6304, %r6305;
	// end inline asm
	// begin inline asm
	vadd.u32.u32.u32.add %r6306, %r6307, %r6308, %r6309;
	// end inline asm
	// begin inline asm
	shf.r.clamp.b32 %r6310, %r6427, %r6427, %r7473;
	// end inline asm
	// begin inline asm
	shf.r.clamp.b32 %r6314, %r6427, %r6427, %r7477;
	// end inline asm
	xor.b32  	%r8277, %r6314, %r6310;
	// begin inline asm
	shf.r.clamp.b32 %r6318, %r6427, %r6427, %r7481;
	// end inline asm
	xor.b32  	%r6328, %r8277, %r6318;
	and.b32  	%r8278, %r6427, %r6387;
	mov.u32 	%r6323, %r6427;
	// begin inline asm
	not.b32  %r6323, %r6323; 
	and.b32  %r6322, %r6323, %r6347; 
	
	// end inline asm
	xor.b32  	%r6329, %r6322, %r8278;
	// begin inline asm
	vadd.u32.u32.u32.add %r6326, %r6306, %r6328, %r6329;
	// end inline asm
	add.s32 	%r6467, %r6326, %r6182;
	// begin inline asm
	shf.r.clamp.b32 %r6330, %r6302, %r6302, %r7493;
	// end inline asm
	// begin inline asm
	shf.r.clamp.b32 %r6334, %r6302, %r6302, %r7497;
	// end inline asm
	xor.b32  	%r8279, %r6334, %r6330;
	// begin inline asm
	shf.r.clamp.b32 %r6338, %r6302, %r6302, %r7501;
	// end inline asm
	xor.b32  	%r6344, %r8279, %r6338;
	xor.b32  	%r8280, %r6262, %r6222;
	and.b32  	%r8281, %r6302, %r8280;
	and.b32  	%r8282, %r6262, %r6222;
	xor.b32  	%r6345, %r8281, %r8282;
	// begin inline asm
	vadd.u32.u32.u32.add %r6342, %r6326, %r6344, %r6345;
	// end inline asm
	// begin inline asm
	vadd.u32.u32.u32.add %r6346, %r6347, %r6348, %r6349;
	// end inline asm
	// begin inline asm
	shf.r.clamp.b32 %r6350, %r6467, %r6467, %r7473;
	// end inline asm
	// begin inline asm
	shf.r.clamp.b32 %r6354, %r6467, %r6467, %r7477;
	// end inline asm
	xor.b32  	%r8283, %r6354, %r6350;
	// begin inline asm
	shf.r.clamp.b32 %r6358, %r6467, %r6467, %r7481;
	// end inline asm
	xor.b32  	%r6368, %r8283, %r6358;
	and.b32  	%r8284, %r6467, %r6427;
	mov.u32 	%r6363, %r6467;
	// begin inline asm
	not.b32  %r6363, %r6363; 
	and.b32  %r6362, %r6363, %r6387; 
	
	// end inline asm
	xor.b32  	%r6369, %r6362, %r8284;
	// begin inline asm
	vadd.u32.u32.u32.add %r6366, %r6346, %r6368, %r6369;
	// end inline asm
	add.s32 	%r6507, %r6366, %r6222;
	// begin inline asm
	shf.r.clamp.b32 %r6370, %r6342, %r6342, %r7493;
	// end inline asm
	// begin inline asm
	shf.r.clamp.b32 %r6374, %r6342, %r6342, %r7497;
	// end inline asm
	xor.b32  	%r8285, %r6374, %r6370;
	// begin inline asm
	shf.r.clamp.b32 %r6378, %r6342, %r6342, %r7501;
	// end inline asm
	xor.b32  	%r6384, %r8285, %r6378;
	xor.b32  	%r8286, %r6302, %r6262;
	and.b32  	%r8287, %r6342, %r8286;
	and.b32  	%r8288, %r6302, %r6262;
	xor.b32  	%r6385, %r8287, %r8288;
	// begin inline asm
	vadd.u32.u32.u32.add %r6382, %r6366, %r6384, %r6385;
	// end inline asm
	// begin inline asm
	vadd.u32.u32.u32.add %r6386, %r6387, %r6388, %r6389;
	// end inline asm
	// begin inline asm
	shf.r.clamp.b32 %r6390, %r6507, %r6507, %r7473;
	// end inline asm
	// begin inline asm
	shf.r.clamp.b32 %r6394, %r6507, %r6507, %r7477;
	// end inline asm
	xor.b32  	%r8289, %r6394, %r6390;
	// begin inline asm
	shf.r.clamp.b32 %r6398, %r6507, %r6507, %r7481;
	// end inline asm
	xor.b32  	%r6408, %r8289, %r6398;
	and.b32  	%r8290, %r6507, %r6467;
	mov.u32 	%r6403, %r6507;
	// begin inline asm
	not.b32  %r6403, %r6403; 
	and.b32  %r6402, %r6403, %r6427; 
	
	// end inline asm
	xor.b32  	%r6409, %r6402, %r8290;
	// begin inline asm
	vadd.u32.u32.u32.add %r6406, %r6386, %r6408, %r6409;
	// end inline asm
	add.s32 	%r6547, %r6406, %r6262;
	// begin inline asm
	shf.r.clamp.b32 %r6410, %r6382, %r6382, %r7493;
	// end inline asm
	// begin inline asm
	shf.r.clamp.b32 %r6414, %r6382, %r6382, %r7497;
	// end inline asm
	xor.b32  	%r8291, %r6414, %r6410;
	// begin inline asm
	shf.r.clamp.b32 %r6418, %r6382, %r6382, %r7501;
	// end inline asm
	xor.b32  	%r6424, %r8291, %r6418;
	xor.b32  	%r8292, %r6342, %r6302;
	and.b32  	%r8293, %r6382, %r8292;
	and.b32  	%r8294, %r6342, %r6302;
	xor.b32  	%r6425, %r8293, %r8294;
	// begin inline asm
	vadd.u32.u32.u32.add %r6422, %r6406, %r6424, %r6425;
	// end inline asm
	// begin inline asm
	vadd.u32.u32.u32.add %r6426, %r6427, %r6428, %r6429;
	// end inline asm
	// begin inline asm
	shf.r.clamp.b32 %r6430, %r6547, %r6547, %r7473;
	// end inline asm
	// begin inline asm
	shf.r.clamp.b32 %r6434, %r6547, %r6547, %r7477;
	// end inline asm
	xor.b32  	%r8295, %r6434, %r6430;
	// begin inline asm
	shf.r.clamp.b32 %r6438, %r6547, %r6547, %r7481;
	// end inline asm
	xor.b32  	%r6448, %r8295, %r6438;
	and.b32  	%r8296, %r6547, %r6507;
	mov.u32 	%r6443, %r6547;
	// begin inline asm
	not.b32  %r6443, %r6443; 
	and.b32  %r6442, %r6443, %r6467; 
	
	// end inline asm
	xor.b32  	%r6449, %r6442, %r8296;
	// begin inline asm
	vadd.u32.u32.u32.add %r6446, %r6426, %r6448, %r6449;
	// end inline asm
	add.s32 	%r6587, %r6446, %r6302;
	// begin inline asm
	shf.r.clamp.b32 %r6450, %r6422, %r6422, %r7493;
	// end inline asm
	// begin inline asm
	shf.r.clamp.b32 %r6454, %r6422, %r6422, %r7497;
	// end inline asm
	xor.b32  	%r8297, %r6454, %r6450;
	// begin inline asm
	shf.r.clamp.b32 %r6458, %r6422, %r6422, %r7501;
	// end inline asm
	xor.b32  	%r6464, %r8297, %r6458;
	xor.b32  	%r8298, %r6382, %r6342;
	and.b32  	%r8299, %r6422, %r8298;
	and.b32  	%r8300, %r6382, %r6342;
	xor.b32  	%r6465, %r8299, %r8300;
	// begin inline asm
	vadd.u32.u32.u32.add %r6462, %r6446, %r6464, %r6465;
	// end inline asm
	// begin inline asm
	vadd.u32.u32.u32.add %r6466, %r6467, %r6468, %r6469;
	// end inline asm
	// begin inline asm
	shf.r.clamp.b32 %r6470, %r6587, %r6587, %r7473;
	// end inline asm
	// begin inline asm
	shf.r.clamp.b32 %r6474, %r6587, %r6587, %r7477;
	// end inline asm
	xor.b32  	%r8301, %r6474, %r6470;
	// begin inline asm
	shf.r.clamp.b32 %r6478, %r6587, %r6587, %r7481;
	// end inline asm
	xor.b32  	%r6488, %r8301, %r6478;
	and.b32  	%r8302, %r6587, %r6547;
	mov.u32 	%r6483, %r6587;
	// begin inline asm
	not.b32  %r6483, %r6483; 
	and.b32  %r6482, %r6483, %r6507; 
	
	// end inline asm
	xor.b32  	%r6489, %r6482, %r8302;
	// begin inline asm
	vadd.u32.u32.u32.add %r6486, %r6466, %r6488, %r6489;
	// end inline asm
	add.s32 	%r6627, %r6486, %r6342;
	// begin inline asm
	shf.r.clamp.b32 %r6490, %r6462, %r6462, %r7493;
	// end inline asm
	// begin inline asm
	shf.r.clamp.b32 %r6494, %r6462, %r6462, %r7497;
	// end inline asm
	xor.b32  	%r8303, %r6494, %r6490;
	// begin inline asm
	shf.r.clamp.b32 %r6498, %r6462, %r6462, %r7501;
	// end inline asm
	xor.b32  	%r6504, %r8303, %r6498;
	xor.b32  	%r8304, %r6422, %r6382;
	and.b32  	%r8305, %r6462, %r8304;
	and.b32  	%r8306, %r6422, %r6382;
	xor.b32  	%r6505, %r8305, %r8306;
	// begin inline asm
	vadd.u32.u32.u32.add %r6502, %r6486, %r6504, %r6505;
	// end inline asm
	// begin inline asm
	vadd.u32.u32.u32.add %r6506, %r6507, %r6508, %r6509;
	// end inline asm
	// begin inline asm
	shf.r.clamp.b32 %r6510, %r6627, %r6627, %r7473;
	// end inline asm
	// begin inline asm
	shf.r.clamp.b32 %r6514, %r6627, %r6627, %r7477;
	// end inline asm
	xor.b32  	%r8307, %r6514, %r6510;
	// begin inline asm
	shf.r.clamp.b32 %r6518, %r6627, %r6627, %r7481;
	// end inline asm
	xor.b32  	%r6528, %r8307, %r6518;
	and.b32  	%r8308, %r6627, %r6587;
	mov.u32 	%r6523, %r6627;
	// begin inline asm
	not.b32  %r6523, %r6523; 
	and.b32  %r6522, %r6523, %r6547; 
	
	// end inline asm
	xor.b32  	%r6529, %r6522, %r8308;
	// begin inline asm
	vadd.u32.u32.u32.add %r6526, %r6506, %r6528, %r6529;
	// end inline asm
	add.s32 	%r6667, %r6526, %r6382;
	// begin inline asm
	shf.r.clamp.b32 %r6530, %r6502, %r6502, %r7493;
	// end inline asm
	// begin inline asm
	shf.r.clamp.b32 %r6534, %r6502, %r6502, %r7497;
	// end inline asm
	xor.b32  	%r8309, %r6534, %r6530;
	// begin inline asm
	shf.r.clamp.b32 %r6538, %r6502, %r6502, %r7501;
	// end inline asm
	xor.b32  	%r6544, %r8309, %r6538;
	xor.b32  	%r8310, %r6462, %r6422;
	and.b32  	%r8311, %r6502, %r8310;
	and.b32  	%r8312, %r6462, %r6422;
	xor.b32  	%r6545, %r8311, %r8312;
	// begin inline asm
	vadd.u32.u32.u32.add %r6542, %r6526, %r6544, %r6545;
	// end inline asm
	// begin inline asm
	vadd.u32.u32.u32.add %r6546, %r6547, %r6548, %r6549;
	// end inline asm
	// begin inline asm
	shf.r.clamp.b32 %r6550, %r6667, %r6667, %r7473;
	// end inline asm
	// begin inline asm
	shf.r.clamp.b32 %r6554, %r6667, %r6667, %r7477;
	// end inline asm
	xor.b32  	%r8313, %r6554, %r6550;
	// begin inline asm
	shf.r.clamp.b32 %r6558, %r6667, %r6667, %r7481;
	// end inline asm
	xor.b32  	%r6568, %r8313, %r6558;
	and.b32  	%r8314, %r6667, %r6627;
	mov.u32 	%r6563, %r6667;
	// begin inline asm
	not.b32  %r6563, %r6563; 
	and.b32  %r6562, %r6563, %r6587; 
	
	// end inline asm
	xor.b32  	%r6569, %r6562, %r8314;
	// begin inline asm
	vadd.u32.u32.u32.add %r6566, %r6546, %r6568, %r6569;
	// end inline asm
	add.s32 	%r6707, %r6566, %r6422;
	// begin inline asm
	shf.r.clamp.b32 %r6570, %r6542, %r6542, %r7493;
	// end inline asm
	// begin inline asm
	shf.r.clamp.b32 %r6574, %r6542, %r6542, %r7497;
	// end inline asm
	xor.b32  	%r8315, %r6574, %r6570;
	// begin inline asm
	shf.r.clamp.b32 %r6578, %r6542, %r6542, %r7501;
	// end inline asm
	xor.b32  	%r6584, %r8315, %r6578;
	xor.b32  	%r8316, %r6502, %r6462;
	and.b32  	%r8317, %r6542, %r8316;
	and.b32  	%r8318, %r6502, %r6462;
	xor.b32  	%r6585, %r8317, %r8318;
	// begin inline asm
	vadd.u32.u32.u32.add %r6582, %r6566, %r6584, %r6585;
	// end inline asm
	// begin inline asm
	vadd.u32.u32.u32.add %r6586, %r6587, %r6588, %r6589;
	// end inline asm
	// begin inline asm
	shf.r.clamp.b32 %r6590, %r6707, %r6707, %r7473;
	// end inline asm
	// begin inline asm
	shf.r.clamp.b32 %r6594, %r6707, %r6707, %r7477;
	// end inline asm
	xor.b32  	%r8319, %r6594, %r6590;
	// begin inline asm
	shf.r.clamp.b32 %r6598, %r6707, %r6707, %r7481;
	// end inline asm
	xor.b32  	%r6608, %r8319, %r6598;
	and.b32  	%r8320, %r6707, %r6667;
	mov.u32 	%r6603, %r6707;
	// begin inline asm
	not.b32  %r6603, %r6603; 
	and.b32  %r6602, %r6603, %r6627; 
	
	// end inline asm
	xor.b32  	%r6609, %r6602, %r8320;
	// begin inline asm
	vadd.u32.u32.u32.add %r6606, %r6586, %r6608, %r6609;
	// end inline asm
	add.s32 	%r6747, %r6606, %r6462;
	// begin inline asm
	shf.r.clamp.b32 %r6610, %r6582, %r6582, %r7493;
	// end inline asm
	// begin inline asm
	shf.r.clamp.b32 %r6614, %r6582, %r6582, %r7497;
	// end inline asm
	xor.b32  	%r8321, %r6614, %r6610;
	// begin inline asm
	shf.r.clamp.b32 %r6618, %r6582, %r6582, %r7501;
	// end inline asm
	xor.b32  	%r6624, %r8321, %r6618;
	xor.b32  	%r8322, %r6542, %r6502;
	and.b32  	%r8323, %r6582, %r8322;
	and.b32  	%r8324, %r6542, %r6502;
	xor.b32  	%r6625, %r8323, %r8324;
	// begin inline asm
	vadd.u32.u32.u32.add %r6622, %r6606, %r6624, %r6625;
	// end inline asm
	// begin inline asm
	vadd.u32.u32.u32.add %r6626, %r6627, %r6628, %r6629;
	// end inline asm
	// begin inline asm
	shf.r.clamp.b32 %r6630, %r6747, %r6747, %r7473;
	// end inline asm
	// begin inline asm
	shf.r.clamp.b32 %r6634, %r6747, %r6747, %r7477;
	// end inline asm
	xor.b32  	%r8325, %r6634, %r6630;
	// begin inline asm
	shf.r.clamp.b32 %r6638, %r6747, %r6747, %r7481;
	// end inline asm
	xor.b32  	%r6648, %r8325, %r6638;
	and.b32  	%r8326, %r6747, %r6707;
	mov.u32 	%r6643, %r6747;
	// begin inline asm
	not.b32  %r6643, %r6643; 
	and.b32  %r6642, %r6643, %r6667; 
	
	// end inline asm
	xor.b32  	%r6649, %r6642, %r8326;
	// begin inline asm
	vadd.u32.u32.u32.add %r6646, %r6626, %r6648, %r6649;
	// end inline asm
	add.s32 	%r6787, %r6646, %r6502;
	// begin inline asm
	shf.r.clamp.b32 %r6650, %r6622, %r6622, %r7493;
	// end inline asm
	// begin inline asm
	shf.r.clamp.b32 %r6654, %r6622, %r6622, %r7497;
	// end inline asm
	xor.b32  	%r8327, %r6654, %r6650;
	// begin inline asm
	shf.r.clamp.b32 %r6658, %r6622, %r6622, %r7501;
	// end inline asm
	xor.b32  	%r6664, %r8327, %r6658;
	xor.b32  	%r8328, %r6582, %r6542;
	and.b32  	%r8329, %r6622, %r8328;
	and.b32  	%r8330, %r6582, %r6542;
	xor.b32  	%r6665, %r8329, %r8330;
	// begin inline asm
	vadd.u32.u32.u32.add %r6662, %r6646, %r6664, %r6665;
	// end inline asm
	// begin inline asm
	vadd.u32.u32.u32.add %r6666, %r6667, %r6668, %r6669;
	// end inline asm
	// begin inline asm
	shf.r.clamp.b32 %r6670, %r6787, %r6787, %r7473;
	// end inline asm
	// begin inline asm
	shf.r.clamp.b32 %r6674, %r6787, %r6787, %r7477;
	// end inline asm
	xor.b32  	%r8331, %r6674, %r6670;
	// begin inline asm
	shf.r.clamp.b32 %r6678, %r6787, %r6787, %r7481;
	// end inline asm
	xor.b32  	%r6688, %r8331, %r6678;
	and.b32  	%r8332, %r6787, %r6747;
	mov.u32 	%r6683, %r6787;
	// begin inline asm
	not.b32  %r6683, %r6683; 
	and.b32  %r6682, %r6683, %r6707; 
	
	// end inline asm
	xor.b32  	%r6689, %r6682, %r8332;
	// begin inline asm
	vadd.u32.u32.u32.add %r6686, %r6666, %r6688, %r6689;
	// end inline asm
	add.s32 	%r6827, %r6686, %r6542;
	// begin inline asm
	shf.r.clamp.b32 %r6690, %r6662, %r6662, %r7493;
	// end inline asm
	// begin inline asm
	shf.r.clamp.b32 %r6694, %r6662, %r6662, %r7497;
	// end inline asm
	xor.b32  	%r8333, %r6694, %r6690;
	// begin inline asm
	shf.r.clamp.b32 %r6698, %r6662, %r6662, %r7501;
	// end inline asm
	xor.b32  	%r6704, %r8333, %r6698;
	xor.b32  	%r8334, %r6622, %r6582;
	and.b32  	%r8335, %r6662, %r8334;
	and.b32  	%r8336, %r6622, %r6582;
	xor.b32  	%r6705, %r8335, %r8336;
	// begin inline asm
	vadd.u32.u32.u32.add %r6702, %r6686, %r6704, %r6705;
	// end inline asm
	// begin inline asm
	vadd.u32.u32.u32.add %r6706, %r6707, %r6708, %r6709;
	// end inline asm
	// begin inline asm
	shf.r.clamp.b32 %r6710, %r6827, %r6827, %r7473;
	// end inline asm
	// begin inline asm
	shf.r.clamp.b32 %r6714, %r6827, %r6827, %r7477;
	// end inline asm
	xor.b32  	%r8337, %r6714, %r6710;
	// begin inline asm
	shf.r.clamp.b32 %r6718, %r6827, %r6827, %r7481;
	// end inline asm
	xor.b32  	%r6728, %r8337, %r6718;
	and.b32  	%r8338, %r6827, %r6787;
	mov.u32 	%r6723, %r6827;
	// begin inline asm
	not.b32  %r6723, %r6723; 
	and.b32  %r6722, %r6723, %r6747; 
	
	// end inline asm
	xor.b32  	%r6729, %r6722, %r8338;
	// begin inline asm
	vadd.u32.u32.u32.add %r6726, %r6706, %r6728, %r6729;
	// end inline asm
	add.s32 	%r6867, %r6726, %r6582;
	// begin inline asm
	shf.r.clamp.b32 %r6730, %r6702, %r6702, %r7493;
	// end inline asm
	// begin inline asm
	shf.r.clamp.b32 %r6734, %r6702, %r6702, %r7497;
	// end inline asm
	xor.b32  	%r8339, %r6734, %r6730;
	// begin inline asm
	shf.r.clamp.b32 %r6738, %r6702, %r6702, %r7501;
	// end inline asm
	xor.b32  	%r6744, %r8339, %r6738;
	xor.b32  	%r8340, %r6662, %r6622;
	and.b32  	%r8341, %r6702, %r8340;
	and.b32  	%r8342, %r6662, %r6622;
	xor.b32  	%r6745, %r8341, %r8342;
	// begin inline asm
	vadd.u32.u32.u32.add %r6742, %r6726, %r6744, %r6745;
	// end inline asm
	// begin inline asm
	vadd.u32.u32.u32.add %r6746, %r6747, %r6748, %r6749;
	// end inline asm
	// begin inline asm
	shf.r.clamp.b32 %r6750, %r6867, %r6867, %r7473;
	// end inline asm
	// begin inline asm
	shf.r.clamp.b32 %r6754, %r6867, %r6867, %r7477;
	// end inline asm
	xor.b32  	%r8343, %r6754, %r6750;
	// begin inline asm
	shf.r.clamp.b32 %r6758, %r6867, %r6867, %r7481;
	// end inline asm
	xor.b32  	%r6768, %r8343, %r6758;
	and.b32  	%r8344, %r6867, %r6827;
	mov.u32 	%r6763, %r6867;
	// begin inline asm
	not.b32  %r6763, %r6763; 
	and.b32  %r6762, %r6763, %r6787; 
	
	// end inline asm
	xor.b32  	%r6769, %r6762, %r8344;
	// begin inline asm
	vadd.u32.u32.u32.add %r6766, %r6746, %r6768, %r6769;
	// end inline asm
	add.s32 	%r6907, %r6766, %r6622;
	// begin inline asm
	shf.r.clamp.b32 %r6770, %r6742, %r6742, %r7493;
	// end inline asm
	// begin inline asm
	shf.r.clamp.b32 %r6774, %r6742, %r6742, %r7497;
	// end inline asm
	xor.b32  	%r8345, %r6774, %r6770;
	// begin inline asm
	shf.r.clamp.b32 %r6778, %r6742, %r6742, %r7501;
	// end inline asm
	xor.b32  	%r6784, %r8345, %r6778;
	xor.b32  	%r8346, %r6702, %r6662;
	and.b32  	%r8347, %r6742, %r8346;
	and.b32  	%r8348, %r6702, %r6662;
	xor.b32  	%r6785, %r8347, %r8348;
	// begin inline asm
	vadd.u32.u32.u32.add %r6782, %r6766, %r6784, %r6785;
	// end inline asm
	// begin inline asm
	vadd.u32.u32.u32.add %r6786, %r6787, %r6788, %r6789;
	// end inline asm
	// begin inline asm
	shf.r.clamp.b32 %r6790, %r6907, %r6907, %r7473;
	// end inline asm
	// begin inline asm
	shf.r.clamp.b32 %r6794, %r6907, %r6907, %r7477;
	// end inline asm
	xor.b32  	%r8349, %r6794, %r6790;
	// begin inline asm
	shf.r.clamp.b32 %r6798, %r6907, %r6907, %r7481;
	// end inline asm
	xor.b32  	%r6808, %r8349, %r6798;
	and.b32  	%r8350, %r6907, %r6867;
	mov.u32 	%r6803, %r6907;
	// begin inline asm
	not.b32  %r6803, %r6803; 
	and.b32  %r6802, %r6803, %r6827; 
	
	// end inline asm
	xor.b32  	%r6809, %r6802, %r8350;
	// begin inline asm
	vadd.u32.u32.u32.add %r6806, %r6786, %r6808, %r6809;
	// end inline asm
	add.s32 	%r6947, %r6806, %r6662;
	// begin inline asm
	shf.r.clamp.b32 %r6810, %r6782, %r6782, %r7493;
	// end inline asm
	// begin inline asm
	shf.r.clamp.b32 %r6814, %r6782, %r6782, %r7497;
	// end inline asm
	xor.b32  	%r8351, %r6814, %r6810;
	// begin inline asm
	shf.r.clamp.b32 %r6818, %r6782, %r6782, %r7501;
	// end inline asm
	xor.b32  	%r6824, %r8351, %r6818;
	xor.b32  	%r8352, %r6742, %r6702;
	and.b32  	%r8353, %r6782, %r8352;
	and.b32  	%r8354, %r6742, %r6702;
	xor.b32  	%r6825, %r8353, %r8354;
	// begin inline asm
	vadd.u32.u32.u32.add %r6822, %r6806, %r6824, %r6825;
	// end inline asm
	// begin inline asm
	vadd.u32.u32.u32.add %r6826, %r6827, %r6828, %r6829;
	// end inline asm
	// begin inline asm
	shf.r.clamp.b32 %r6830, %r6947, %r6947, %r7473;
	// end inline asm
	// begin inline asm
	shf.r.clamp.b32 %r6834, %r6947, %r6947, %r7477;
	// end inline asm
	xor.b32  	%r8355, %r6834, %r6830;
	// begin inline asm
	shf.r.clamp.b32 %r6838, %r6947, %r6947, %r7481;
	// end inline asm
	xor.b32  	%r6848, %r8355, %r6838;
	and.b32  	%r8356, %r6947, %r6907;
	mov.u32 	%r6843, %r6947;
	// begin inline asm
	not.b32  %r6843, %r6843; 
	and.b32  %r6842, %r6843, %r6867; 
	
	// end inline asm
	xor.b32  	%r6849, %r6842, %r8356;
	// begin inline asm
	vadd.u32.u32.u32.add %r6846, %r6826, %r6848, %r6849;
	// end inline asm
	add.s32 	%r6987, %r6846, %r6702;
	// begin inline asm
	shf.r.clamp.b32 %r6850, %r6822, %r6822, %r7493;
	// end inline asm
	// begin inline asm
	shf.r.clamp.b32 %r6854, %r6822, %r6822, %r7497;
	// end inline asm
	xor.b32  	%r8357, %r6854, %r6850;
	// begin inline asm
	shf.r.clamp.b32 %r6858, %r6822, %r6822, %r7501;
	// end inline asm
	xor.b32  	%r6864, %r8357, %r6858;
	xor.b32  	%r8358, %r6782, %r6742;
	and.b32  	%r8359, %r6822, %r8358;
	and.b32  	%r8360, %r6782, %r6742;
	xor.b32  	%r6865, %r8359, %r8360;
	// begin inline asm
	vadd.u32.u32.u32.add %r6862, %r6846, %r6864, %r6865;
	// end inline asm
	// begin inline asm
	vadd.u32.u32.u32.add %r6866, %r6867, %r6868, %r6869;
	// end inline asm
	// begin inline asm
	shf.r.clamp.b32 %r6870, %r6987, %r6987, %r7473;
	// end inline asm
	// begin inline asm
	shf.r.clamp.b32 %r6874, %r6987, %r6987, %r7477;
	// end inline asm
	xor.b32  	%r8361, %r6874, %r6870;
	// begin inline asm
	shf.r.clamp.b32 %r6878, %r6987, %r6987, %r7481;
	// end inline asm
	xor.b32  	%r6888, %r8361, %r6878;
	and.b32  	%r8362, %r6987, %r6947;
	mov.u32 	%r6883, %r6987;
	// begin inline asm
	not.b32  %r6883, %r6883; 
	and.b32  %r6882, %r6883, %r6907; 
	
	// end inline asm
	xor.b32  	%r6889, %r6882, %r8362;
	// begin inline asm
	vadd.u32.u32.u32.add %r6886, %r6866, %r6888, %r6889;
	// end inline asm
	add.s32 	%r7027, %r6886, %r6742;
	// begin inline asm
	shf.r.clamp.b32 %r6890, %r6862, %r6862, %r7493;
	// end inline asm
	// begin inline asm
	shf.r.clamp.b32 %r6894, %r6862, %r6862, %r7497;
	// end inline asm
	xor.b32  	%r8363, %r6894, %r6890;
	// begin inline asm
	shf.r.clamp.b32 %r6898, %r6862, %r6862, %r7501;
	// end inline asm
	xor.b32  	%r6904, %r8363, %r6898;
	xor.b32  	%r8364, %r6822, %r6782;
	and.b32  	%r8365, %r6862, %r8364;
	and.b32  	%r8366, %r6822, %r6782;
	xor.b32  	%r6905, %r8365, %r8366;
	// begin inline asm
	vadd.u32.u32.u32.add %r6902, %r6886, %r6904, %r6905;
	// end inline asm
	// begin inline asm
	vadd.u32.u32.u32.add %r6906, %r6907, %r6908, %r6909;
	// end inline asm
	// begin inline asm
	shf.r.clamp.b32 %r6910, %r7027, %r7027, %r7473;
	// end inline asm
	// begin inline asm
	shf.r.clamp.b32 %r6914, %r7027, %r7027, %r7477;
	// end inline asm
	xor.b32  	%r8367, %r6914, %r6910;
	// begin inline asm
	shf.r.clamp.b32 %r6918, %r7027, %r7027, %r7481;
	// end inline asm
	xor.b32  	%r6928, %r8367, %r6918;
	and.b32  	%r8368, %r7027, %r6987;
	mov.u32 	%r6923, %r7027;
	// begin inline asm
	not.b32  %r6923, %r6923; 
	and.b32  %r6922, %r6923, %r6947; 
	
	// end inline asm
	xor.b32  	%r6929, %r6922, %r8368;
	// begin inline asm
	vadd.u32.u32.u32.add %r6926, %r6906, %r6928, %r6929;
	// end inline asm
	add.s32 	%r7067, %r6926, %r6782;
	// begin inline asm
	shf.r.clamp.b32 %r6930, %r6902, %r6902, %r7493;
	// end inline asm
	// begin inline asm
	shf.r.clamp.b32 %r6934, %r6902, %r6902, %r7497;
	// end inline asm
	xor.b32  	%r8369, %r6934, %r6930;
	// begin inline asm
	shf.r.clamp.b32 %r6938, %r6902, %r6902, %r7501;
	// end inline asm
	xor.b32  	%r6944, %r8369, %r6938;
	xor.b32  	%r8370, %r6862, %r6822;
	and.b32  	%r8371, %r6902, %r8370;
	and.b32  	%r8372, %r6862, %r6822;
	xor.b32  	%r6945, %r8371, %r8372;
	// begin inline asm
	vadd.u32.u32.u32.add %r6942, %r6926, %r6944, %r6945;
	// end inline asm
	// begin inline asm
	vadd.u32.u32.u32.add %r6946, %r6947, %r6948, %r6949;
	// end inline asm
	// begin inline asm
	shf.r.clamp.b32 %r6950, %r7067, %r7067, %r7473;
	// end inline asm
	// begin inline asm
	shf.r.clamp.b32 %r6954, %r7067, %r7067, %r7477;
	// end inline asm
	xor.b32  	%r8373, %r6954, %r6950;
	// begin inline asm
	shf.r.clamp.b32 %r6958, %r7067, %r7067, %r7481;
	// end inline asm
	xor.b32  	%r6968, %r8373, %r6958;
	and.b32  	%r8374, %r7067, %r7027;
	mov.u32 	%r6963, %r7067;
	// begin inline asm
	not.b32  %r6963, %r6963; 
	and.b32  %r6962, %r6963, %r6987; 
	
	// end inline asm
	xor.b32  	%r6969, %r6962, %r8374;
	// begin inline asm
	vadd.u32.u32.u32.add %r6966, %r6946, %r6968, %r6969;
	// end inline asm
	add.s32 	%r7107, %r6966, %r6822;
	// begin inline asm
	shf.r.clamp.b32 %r6970, %r6942, %r6942, %r7493;
	// end inline asm
	// begin inline asm
	shf.r.clamp.b32 %r6974, %r6942, %r6942, %r7497;
	// end inline asm
	xor.b32  	%r8375, %r6974, %r6970;
	// begin inline asm
	shf.r.clamp.b32 %r6978, %r6942, %r6942, %r7501;
	// end inline asm
	xor.b32  	%r6984, %r8375, %r6978;
	xor.b32  	%r8376, %r6902, %r6862;
	and.b32  	%r8377, %r6942, %r8376;
	and.b32  	%r8378, %r6902, %r6862;
	xor.b32  	%r6985, %r8377, %r8378;
	// begin inline asm
	vadd.u32.u32.u32.add %r6982, %r6966, %r6984, %r6985;
	// end inline asm
	// begin inline asm
	vadd.u32.u32.u32.add %r6986, %r6987, %r6988, %r6989;
	// end inline asm
	// begin inline asm
	shf.r.clamp.b32 %r6990, %r7107, %r7107, %r7473;
	// end inline asm
	// begin inline asm
	shf.r.clamp.b32 %r6994, %r7107, %r7107, %r7477;
	// end inline asm
	xor.b32  	%r8379, %r6994, %r6990;
	// begin inline asm
	shf.r.clamp.b32 %r6998, %r7107, %r7107, %r7481;
	// end inline asm
	xor.b32  	%r7008, %r8379, %r6998;
	and.b32  	%r8380, %r7107, %r7067;
	mov.u32 	%r7003, %r7107;
	// begin inline asm
	not.b32  %r7003, %r7003; 
	and.b32  %r7002, %r7003, %r7027; 
	
	// end inline asm
	xor.b32  	%r7009, %r7002, %r8380;
	// begin inline asm
	vadd.u32.u32.u32.add %r7006, %r6986, %r7008, %r7009;
	// end inline asm
	add.s32 	%r7147, %r7006, %r6862;
	// begin inline asm
	shf.r.clamp.b32 %r7010, %r6982, %r6982, %r7493;
	// end inline asm
	// begin inline asm
	shf.r.clamp.b32 %r7014, %r6982, %r6982, %r7497;
	// end inline asm
	xor.b32  	%r8381, %r7014, %r7010;
	// begin inline asm
	shf.r.clamp.b32 %r7018, %r6982, %r6982, %r7501;
	// end inline asm
	xor.b32  	%r7024, %r8381, %r7018;
	xor.b32  	%r8382, %r6942, %r6902;
	and.b32  	%r8383, %r6982, %r8382;
	and.b32  	%r8384, %r6942, %r6902;
	xor.b32  	%r7025, %r8383, %r8384;
	// begin inline asm
	vadd.u32.u32.u32.add %r7022, %r7006, %r7024, %r7025;
	// end inline asm
	// begin inline asm
	vadd.u32.u32.u32.add %r7026, %r7027, %r7028, %r7029;
	// end inline asm
	// begin inline asm
	shf.r.clamp.b32 %r7030, %r7147, %r7147, %r7473;
	// end inline asm
	// begin inline asm
	shf.r.clamp.b32 %r7034, %r7147, %r7147, %r7477;
	// end inline asm
	xor.b32  	%r8385, %r7034, %r7030;
	// begin inline asm
	shf.r.clamp.b32 %r7038, %r7147, %r7147, %r7481;
	// end inline asm
	xor.b32  	%r7048, %r8385, %r7038;
	and.b32  	%r8386, %r7147, %r7107;
	mov.u32 	%r7043, %r7147;
	// begin inline asm
	not.b32  %r7043, %r7043; 
	and.b32  %r7042, %r7043, %r7067; 
	
	// end inline asm
	xor.b32  	%r7049, %r7042, %r8386;
	// begin inline asm
	vadd.u32.u32.u32.add %r7046, %r7026, %r7048, %r7049;
	// end inline asm
	add.s32 	%r7187, %r7046, %r6902;
	// begin inline asm
	shf.r.clamp.b32 %r7050, %r7022, %r7022, %r7493;
	// end inline asm
	// begin inline asm
	shf.r.clamp.b32 %r7054, %r7022, %r7022, %r7497;
	// end inline asm
	xor.b32  	%r8387, %r7054, %r7050;
	// begin inline asm
	shf.r.clamp.b32 %r7058, %r7022, %r7022, %r7501;
	// end inline asm
	xor.b32  	%r7064, %r8387, %r7058;
	xor.b32  	%r8388, %r6982, %r6942;
	and.b32  	%r8389, %r7022, %r8388;
	and.b32  	%r8390, %r6982, %r6942;
	xor.b32  	%r7065, %r8389, %r8390;
	// begin inline asm
	vadd.u32.u32.u32.add %r7062, %r7046, %r7064, %r7065;
	// end inline asm
	// begin inline asm
	vadd.u32.u32.u32.add %r7066, %r7067, %r7068, %r7069;
	// end inline asm
	// begin inline asm
	shf.r.clamp.b32 %r7070, %r7187, %r7187, %r7473;
	// end inline asm
	// begin inline asm
	shf.r.clamp.b32 %r7074, %r7187, %r7187, %r7477;
	// end inline asm
	xor.b32  	%r8391, %r7074, %r7070;
	// begin inline asm
	shf.r.clamp.b32 %r7078, %r7187, %r7187, %r7481;
	// end inline asm
	xor.b32  	%r7088, %r8391, %r7078;
	and.b32  	%r8392, %r7187, %r7147;
	mov.u32 	%r7083, %r7187;
	// begin inline asm
	not.b32  %r7083, %r7083; 
	and.b32  %r7082, %r7083, %r7107; 
	
	// end inline asm
	xor.b32  	%r7089, %r7082, %r8392;
	// begin inline asm
	vadd.u32.u32.u32.add %r7086, %r7066, %r7088, %r7089;
	// end inline asm
	add.s32 	%r7227, %r7086, %r6942;
	// begin inline asm
	shf.r.clamp.b32 %r7090, %r7062, %r7062, %r7493;
	// end inline asm
	// begin inline asm
	shf.r.clamp.b32 %r7094, %r7062, %r7062, %r7497;
	// end inline asm
	xor.b32  	%r8393, %r7094, %r7090;
	// begin inline asm
	shf.r.clamp.b32 %r7098, %r7062, %r7062, %r7501;
	// end inline asm
	xor.b32  	%r7104, %r8393, %r7098;
	xor.b32  	%r8394, %r7022, %r6982;
	and.b32  	%r8395, %r7062, %r8394;
	and.b32  	%r8396, %r7022, %r6982;
	xor.b32  	%r7105, %r8395, %r8396;
	// begin inline asm
	vadd.u32.u32.u32.add %r7102, %r7086, %r7104, %r7105;
	// end inline asm
	// begin inline asm
	vadd.u32.u32.u32.add %r7106, %r7107, %r7108, %r7109;
	// end inline asm
	// begin inline asm
	shf.r.clamp.b32 %r7110, %r7227, %r7227, %r7473;
	// end inline asm
	// begin inline asm
	shf.r.clamp.b32 %r7114, %r7227, %r7227, %r7477;
	// end inline asm
	xor.b32  	%r8397, %r7114, %r7110;
	// begin inline asm
	shf.r.clamp.b32 %r7118, %r7227, %r7227, %r7481;
	// end inline asm
	xor.b32  	%r7128, %r8397, %r7118;
	and.b32  	%r8398, %r7227, %r7187;
	mov.u32 	%r7123, %r7227;
	// begin inline asm
	not.b32  %r7123, %r7123; 
	and.b32  %r7122, %r7123, %r7147; 
	
	// end inline asm
	xor.b32  	%r7129, %r7122, %r8398;
	// begin inline asm
	vadd.u32.u32.u32.add %r7126, %r7106, %r7128, %r7129;
	// end inline asm
	add.s32 	%r7267, %r7126, %r6982;
	// begin inline asm
	shf.r.clamp.b32 %r7130, %r7102, %r7102, %r7493;
	// end inline asm
	// begin inline asm
	shf.r.clamp.b32 %r7134, %r7102, %r7102, %r7497;
	// end inline asm
	xor.b32  	%r8399, %r7134, %r7130;
	// begin inline asm
	shf.r.clamp.b32 %r7138, %r7102, %r7102, %r7501;
	// end inline asm
	xor.b32  	%r7144, %r8399, %r7138;
	xor.b32  	%r8400, %r7062, %r7022;
	and.b32  	%r8401, %r7102, %r8400;
	and.b32  	%r8402, %r7062, %r7022;
	xor.b32  	%r7145, %r8401, %r8402;
	// begin inline asm
	vadd.u32.u32.u32.add %r7142, %r7126, %r7144, %r7145;
	// end inline asm
	// begin inline asm
	vadd.u32.u32.u32.add %r7146, %r7147, %r7148, %r7149;
	// end inline asm
	// begin inline asm
	shf.r.clamp.b32 %r7150, %r7267, %r7267, %r7473;
	// end inline asm
	// begin inline asm
	shf.r.clamp.b32 %r7154, %r7267, %r7267, %r7477;
	// end inline asm
	xor.b32  	%r8403, %r7154, %r7150;
	// begin inline asm
	shf.r.clamp.b32 %r7158, %r7267, %r7267, %r7481;
	// end inline asm
	xor.b32  	%r7168, %r8403, %r7158;
	and.b32  	%r8404, %r7267, %r7227;
	mov.u32 	%r7163, %r7267;
	// begin inline asm
	not.b32  %r7163, %r7163; 
	and.b32  %r7162, %r7163, %r7187; 
	
	// end inline asm
	xor.b32  	%r7169, %r7162, %r8404;
	// begin inline asm
	vadd.u32.u32.u32.add %r7166, %r7146, %r7168, %r7169;
	// end inline asm
	add.s32 	%r7307, %r7166, %r7022;
	// begin inline asm
	shf.r.clamp.b32 %r7170, %r7142, %r7142, %r7493;
	// end inline asm
	// begin inline asm
	shf.r.clamp.b32 %r7174, %r7142, %r7142, %r7497;
	// end inline asm
	xor.b32  	%r8405, %r7174, %r7170;
	// begin inline asm
	shf.r.clamp.b32 %r7178, %r7142, %r7142, %r7501;
	// end inline asm
	xor.b32  	%r7184, %r8405, %r7178;
	xor.b32  	%r8406, %r7102, %r7062;
	and.b32  	%r8407, %r7142, %r8406;
	and.b32  	%r8408, %r7102, %r7062;
	xor.b32  	%r7185, %r8407, %r8408;
	// begin inline asm
	vadd.u32.u32.u32.add %r7182, %r7166, %r7184, %r7185;
	// end inline asm
	// begin inline asm
	vadd.u32.u32.u32.add %r7186, %r7187, %r7188, %r7189;
	// end inline asm
	// begin inline asm
	shf.r.clamp.b32 %r7190, %r7307, %r7307, %r7473;
	// end inline asm
	// begin inline asm
	shf.r.clamp.b32 %r7194, %r7307, %r7307, %r7477;
	// end inline asm
	xor.b32  	%r8409, %r7194, %r7190;
	// begin inline asm
	shf.r.clamp.b32 %r7198, %r7307, %r7307, %r7481;
	// end inline asm
	xor.b32  	%r7208, %r8409, %r7198;
	and.b32  	%r8410, %r7307, %r7267;
	mov.u32 	%r7203, %r7307;
	// begin inline asm
	not.b32  %r7203, %r7203; 
	and.b32  %r7202, %r7203, %r7227; 
	
	// end inline asm
	xor.b32  	%r7209, %r7202, %r8410;
	// begin inline asm
	vadd.u32.u32.u32.add %r7206, %r7186, %r7208, %r7209;
	// end inline asm
	add.s32 	%r7347, %r7206, %r7062;
	// begin inline asm
	shf.r.clamp.b32 %r7210, %r7182, %r7182, %r7493;
	// end inline asm
	// begin inline asm
	shf.r.clamp.b32 %r7214, %r7182, %r7182, %r7497;
	// end inline asm
	xor.b32  	%r8411, %r7214, %r7210;
	// begin inline asm
	shf.r.clamp.b32 %r7218, %r7182, %r7182, %r7501;
	// end inline asm
	xor.b32  	%r7224, %r8411, %r7218;
	xor.b32  	%r8412, %r7142, %r7102;
	and.b32  	%r8413, %r7182, %r8412;
	and.b32  	%r8414, %r7142, %r7102;
	xor.b32  	%r7225, %r8413, %r8414;
	// begin inline asm
	vadd.u32.u32.u32.add %r7222, %r7206, %r7224, %r7225;
	// end inline asm
	// begin inline asm
	vadd.u32.u32.u32.add %r7226, %r7227, %r7228, %r7229;
	// end inline asm
	// begin inline asm
	shf.r.clamp.b32 %r7230, %r7347, %r7347, %r7473;
	// end inline asm
	// begin inline asm
	shf.r.clamp.b32 %r7234, %r7347, %r7347, %r7477;
	// end inline asm
	xor.b32  	%r8415, %r7234, %r7230;
	// begin inline asm
	shf.r.clamp.b32 %r7238, %r7347, %r7347, %r7481;
	// end inline asm
	xor.b32  	%r7248, %r8415, %r7238;
	and.b32  	%r8416, %r7347, %r7307;
	mov.u32 	%r7243, %r7347;
	// begin inline asm
	not.b32  %r7243, %r7243; 
	and.b32  %r7242, %r7243, %r7267; 
	
	// end inline asm
	xor.b32  	%r7249, %r7242, %r8416;
	// begin inline asm
	vadd.u32.u32.u32.add %r7246, %r7226, %r7248, %r7249;
	// end inline asm
	add.s32 	%r7387, %r7246, %r7102;
	// begin inline asm
	shf.r.clamp.b32 %r7250, %r7222, %r7222, %r7493;
	// end inline asm
	// begin inline asm
	shf.r.clamp.b32 %r7254, %r7222, %r7222, %r7497;
	// end inline asm
	xor.b32  	%r8417, %r7254, %r7250;
	// begin inline asm
	shf.r.clamp.b32 %r7258, %r7222, %r7222, %r7501;
	// end inline asm
	xor.b32  	%r7264, %r8417, %r7258;
	xor.b32  	%r8418, %r7182, %r7142;
	and.b32  	%r8419, %r7222, %r8418;
	and.b32  	%r8420, %r7182, %r7142;
	xor.b32  	%r7265, %r8419, %r8420;
	// begin inline asm
	vadd.u32.u32.u32.add %r7262, %r7246, %r7264, %r7265;
	// end inline asm
	// begin inline asm
	vadd.u32.u32.u32.add %r7266, %r7267, %r7268, %r7269;
	// end inline asm
	// begin inline asm
	shf.r.clamp.b32 %r7270, %r7387, %r7387, %r7473;
	// end inline asm
	// begin inline asm
	shf.r.clamp.b32 %r7274, %r7387, %r7387, %r7477;
	// end inline asm
	xor.b32  	%r8421, %r7274, %r7270;
	// begin inline asm
	shf.r.clamp.b32 %r7278, %r7387, %r7387, %r7481;
	// end inline asm
	xor.b32  	%r7288, %r8421, %r7278;
	and.b32  	%r8422, %r7387, %r7347;
	mov.u32 	%r7283, %r7387;
	// begin inline asm
	not.b32  %r7283, %r7283; 
	and.b32  %r7282, %r7283, %r7307; 
	
	// end inline asm
	xor.b32  	%r7289, %r7282, %r8422;
	// begin inline asm
	vadd.u32.u32.u32.add %r7286, %r7266, %r7288, %r7289;
	// end inline asm
	add.s32 	%r7427, %r7286, %r7142;
	// begin inline asm
	shf.r.clamp.b32 %r7290, %r7262, %r7262, %r7493;
	// end inline asm
	// begin inline asm
	shf.r.clamp.b32 %r7294, %r7262, %r7262, %r7497;
	// end inline asm
	xor.b32  	%r8423, %r7294, %r7290;
	// begin inline asm
	shf.r.clamp.b32 %r7298, %r7262, %r7262, %r7501;
	// end inline asm
	xor.b32  	%r7304, %r8423, %r7298;
	xor.b32  	%r8424, %r7222, %r7182;
	and.b32  	%r8425, %r7262, %r8424;
	and.b32  	%r8426, %r7222, %r7182;
	xor.b32  	%r7305, %r8425, %r8426;
	// begin inline asm
	vadd.u32.u32.u32.add %r7302, %r7286, %r7304, %r7305;
	// end inline asm
	// begin inline asm
	vadd.u32.u32.u32.add %r7306, %r7307, %r7308, %r7309;
	// end inline asm
	// begin inline asm
	shf.r.clamp.b32 %r7310, %r7427, %r7427, %r7473;
	// end inline asm
	// begin inline asm
	shf.r.clamp.b32 %r7314, %r7427, %r7427, %r7477;
	// end inline asm
	xor.b32  	%r8427, %r7314, %r7310;
	// begin inline asm
	shf.r.clamp.b32 %r7318, %r7427, %r7427, %r7481;
	// end inline asm
	xor.b32  	%r7328, %r8427, %r7318;
	and.b32  	%r8428, %r7427, %r7387;
	mov.u32 	%r7323, %r7427;
	// begin inline asm
	not.b32  %r7323, %r7323; 
	and.b32  %r7322, %r7323, %r7347; 
	
	// end inline asm
	xor.b32  	%r7329, %r7322, %r8428;
	// begin inline asm
	vadd.u32.u32.u32.add %r7326, %r7306, %r7328, %r7329;
	// end inline asm
	add.s32 	%r7467, %r7326, %r7182;
	// begin inline asm
	shf.r.clamp.b32 %r7330, %r7302, %r7302, %r7493;
	// end inline asm
	// begin inline asm
	shf.r.clamp.b32 %r7334, %r7302, %r7302, %r7497;
	// end inline asm
	xor.b32  	%r8429, %r7334, %r7330;
	// begin inline asm
	shf.r.clamp.b32 %r7338, %r7302, %r7302, %r7501;
	// end inline asm
	xor.b32  	%r7344, %r8429, %r7338;
	xor.b32  	%r8430, %r7262, %r7222;
	and.b32  	%r8431, %r7302, %r8430;
	and.b32  	%r8432, %r7262, %r7222;
	xor.b32  	%r7345, %r8431, %r8432;
	// begin inline asm
	vadd.u32.u32.u32.add %r7342, %r7326, %r7344, %r7345;
	// end inline asm
	// begin inline asm
	vadd.u32.u32.u32.add %r7346, %r7347, %r7348, %r7349;
	// end inline asm
	// begin inline asm
	shf.r.clamp.b32 %r7350, %r7467, %r7467, %r7473;
	// end inline asm
	// begin inline asm
	shf.r.clamp.b32 %r7354, %r7467, %r7467, %r7477;
	// end inline asm
	xor.b32  	%r8433, %r7354, %r7350;
	// begin inline asm
	shf.r.clamp.b32 %r7358, %r7467, %r7467, %r7481;
	// end inline asm
	xor.b32  	%r7368, %r8433, %r7358;
	and.b32  	%r8434, %r7467, %r7427;
	mov.u32 	%r7363, %r7467;
	// begin inline asm
	not.b32  %r7363, %r7363; 
	and.b32  %r7362, %r7363, %r7387; 
	
	// end inline asm
	xor.b32  	%r7369, %r7362, %r8434;
	// begin inline asm
	vadd.u32.u32.u32.add %r7366, %r7346, %r7368, %r7369;
	// end inline asm
	add.s32 	%r7484, %r7366, %r7222;
	// begin inline asm
	shf.r.clamp.b32 %r7370, %r7342, %r7342, %r7493;
	// end inline asm
	// begin inline asm
	shf.r.clamp.b32 %r7374, %r7342, %r7342, %r7497;
	// end inline asm
	xor.b32  	%r8435, %r7374, %r7370;
	// begin inline asm
	shf.r.clamp.b32 %r7378, %r7342, %r7342, %r7501;
	// end inline asm
	xor.b32  	%r7384, %r8435, %r7378;
	xor.b32  	%r8436, %r7302, %r7262;
	and.b32  	%r8437, %r7342, %r8436;
	and.b32  	%r8438, %r7302, %r7262;
	xor.b32  	%r7385, %r8437, %r8438;
	// begin inline asm
	vadd.u32.u32.u32.add %r7382, %r7366, %r7384, %r7385;
	// end inline asm
	// begin inline asm
	vadd.u32.u32.u32.add %r7386, %r7387, %r7388, %r7389;
	// end inline asm
	// begin inline asm
	shf.r.clamp.b32 %r7390, %r7484, %r7484, %r7473;
	// end inline asm
	// begin inline asm
	shf.r.clamp.b32 %r7394, %r7484, %r7484, %r7477;
	// end inline asm
	xor.b32  	%r8439, %r7394, %r7390;
	// begin inline asm
	shf.r.clamp.b32 %r7398, %r7484, %r7484, %r7481;
	// end inline asm
	xor.b32  	%r7408, %r8439, %r7398;
	and.b32  	%r8440, %r7484, %r7467;
	mov.u32 	%r7403, %r7484;
	// begin inline asm
	not.b32  %r7403, %r7403; 
	and.b32  %r7402, %r7403, %r7427; 
	
	// end inline asm
	xor.b32  	%r7409, %r7402, %r8440;
	// begin inline asm
	vadd.u32.u32.u32.add %r7406, %r7386, %r7408, %r7409;
	// end inline asm
	add.s32 	%r7445, %r7406, %r7262;
	// begin inline asm
	shf.r.clamp.b32 %r7410, %r7382, %r7382, %r7493;
	// end inline asm
	// begin inline asm
	shf.r.clamp.b32 %r7414, %r7382, %r7382, %r7497;
	// end inline asm
	xor.b32  	%r8441, %r7414, %r7410;
	// begin inline asm
	shf.r.clamp.b32 %r7418, %r7382, %r7382, %r7501;
	// end inline asm
	xor.b32  	%r7424, %r8441, %r7418;
	xor.b32  	%r8442, %r7342, %r7302;
	and.b32  	%r8443, %r7382, %r8442;
	and.b32  	%r8444, %r7342, %r7302;
	xor.b32  	%r7425, %r8443, %r8444;
	// begin inline asm
	vadd.u32.u32.u32.add %r7422, %r7406, %r7424, %r7425;
	// end inline asm
	// begin inline asm
	vadd.u32.u32.u32.add %r7426, %r7427, %r7428, %r7429;
	// end inline asm
	// begin inline asm
	shf.r.clamp.b32 %r7430, %r7445, %r7445, %r7473;
	// end inline asm
	// begin inline asm
	shf.r.clamp.b32 %r7434, %r7445, %r7445, %r7477;
	// end inline asm
	xor.b32  	%r8445, %r7434, %r7430;
	// begin inline asm
	shf.r.clamp.b32 %r7438, %r7445, %r7445, %r7481;
	// end inline asm
	xor.b32  	%r7448, %r8445, %r7438;
	and.b32  	%r8446, %r7445, %r7484;
	mov.u32 	%r7443, %r7445;
	// begin inline asm
	not.b32  %r7443, %r7443; 
	and.b32  %r7442, %r7443, %r7467; 
	
	// end inline asm
	xor.b32  	%r7449, %r7442, %r8446;
	// begin inline asm
	vadd.u32.u32.u32.add %r7446, %r7426, %r7448, %r7449;
	// end inline asm
	add.s32 	%r7485, %r7446, %r7302;
	// begin inline asm
	shf.r.clamp.b32 %r7450, %r7422, %r7422, %r7493;
	// end inline asm
	// begin inline asm
	shf.r.clamp.b32 %r7454, %r7422, %r7422, %r7497;
	// end inline asm
	xor.b32  	%r8447, %r7454, %r7450;
	// begin inline asm
	shf.r.clamp.b32 %r7458, %r7422, %r7422, %r7501;
	// end inline asm
	xor.b32  	%r7464, %r8447, %r7458;
	xor.b32  	%r8448, %r7382, %r7342;
	and.b32  	%r8449, %r7422, %r8448;
	and.b32  	%r8450, %r7382, %r7342;
	xor.b32  	%r7465, %r8449, %r8450;
	// begin inline asm
	vadd.u32.u32.u32.add %r7462, %r7446, %r7464, %r7465;
	// end inline asm
	// begin inline asm
	vadd.u32.u32.u32.add %r7466, %r7467, %r7468, %r7469;
	// end inline asm
	// begin inline asm
	shf.r.clamp.b32 %r7470, %r7485, %r7485, %r7473;
	// end inline asm
	// begin inline asm
	shf.r.clamp.b32 %r7474, %r7485, %r7485, %r7477;
	// end inline asm
	xor.b32  	%r8451, %r7474, %r7470;
	// begin inline asm
	shf.r.clamp.b32 %r7478, %r7485, %r7485, %r7481;
	// end inline asm
	xor.b32  	%r7488, %r8451, %r7478;
	and.b32  	%r8452, %r7485, %r7445;
	mov.u32 	%r7483, %r7485;
	// begin inline asm
	not.b32  %r7483, %r7483; 
	and.b32  %r7482, %r7483, %r7484; 
	
	// end inline asm
	xor.b32  	%r7489, %r7482, %r8452;
	// begin inline asm
	vadd.u32.u32.u32.add %r7486, %r7466, %r7488, %r7489;
	// end inline asm
	// begin inline asm
	shf.r.clamp.b32 %r7490, %r7462, %r7462, %r7493;
	// end inline asm
	// begin inline asm
	shf.r.clamp.b32 %r7494, %r7462, %r7462, %r7497;
	// end inline asm
	xor.b32  	%r8453, %r7494, %r7490;
	// begin inline asm
	shf.r.clamp.b32 %r7498, %r7462, %r7462, %r7501;
	// end inline asm
	xor.b32  	%r7504, %r8453, %r7498;
	xor.b32  	%r8454, %r7422, %r7382;
	and.b32  	%r8455, %r7462, %r8454;
	and.b32  	%r8456, %r7422, %r7382;
	xor.b32  	%r7505, %r8455, %r8456;
	// begin inline asm
	vadd.u32.u32.u32.add %r7502, %r7486, %r7504, %r7505;
	// end inline asm
	add.s32 	%r3, %r7502, 1779033703;
	add.s32 	%r4, %r7462, -1150833019;
	add.s32 	%r5, %r7422, 1013904242;
	add.s32 	%r6, %r7382, -1521486534;
	add.s32 	%r8457, %r7342, %r7486;
	add.s32 	%r7, %r8457, 1359893119;
	add.s32 	%r8, %r7485, -1694144372;
	add.s32 	%r9, %r7445, 528734635;
	ld.const.u32 	%r10, [c_msg+1100];
	setp.gt.u32 	%p1, %r3, %r10;
	@%p1 bra 	$L__BB0_16;
	setp.ge.u32 	%p2, %r3, %r10;
	@%p2 bra 	$L__BB0_2;
	bra.uni 	$L__BB0_14;
$L__BB0_2:
	ld.const.u32 	%r11, [c_msg+1104];
	setp.gt.u32 	%p3, %r4, %r11;
	@%p3 bra 	$L__BB0_16;
	setp.lt.u32 	%p4, %r4, %r11;
	@%p4 bra 	$L__BB0_14;
	ld.const.u32 	%r12, [c_msg+1108];
	setp.gt.u32 	%p5, %r5, %r12;
	@%p5 bra 	$L__BB0_16;
	setp.lt.u32 	%p6, %r5, %r12;
	@%p6 bra 	$L__BB0_14;
	ld.const.u32 	%r13, [c_msg+1112];
	setp.gt.u32 	%p7, %r6, %r13;
	@%p7 bra 	$L__BB0_16;
	setp.lt.u32 	%p8, %r6, %r13;
	@%p8 bra 	$L__BB0_14;
	ld.const.u32 	%r14, [c_msg+1116];
	setp.gt.u32 	%p9, %r7, %r14;
	@%p9 bra 	$L__BB0_16;
	setp.lt.u32 	%p10, %r7, %r14;
	@%p10 bra 	$L__BB0_14;
	ld.const.u32 	%r15, [c_msg+1120];
	setp.gt.u32 	%p11, %r8, %r15;
	@%p11 bra 	$L__BB0_16;
	setp.lt.u32 	%p12, %r8, %r15;
	@%p12 bra 	$L__BB0_14;
	ld.const.u32 	%r16, [c_msg+1124];
	setp.gt.u32 	%p13, %r9, %r16;
	@%p13 bra 	$L__BB0_16;
	setp.lt.u32 	%p14, %r9, %r16;
	ld.const.u32 	%r8458, [c_msg+1128];
	add.s32 	%r8460, %r7484, 1541459225;
	setp.lt.u32 	%p15, %r8460, %r8458;
	or.pred  	%p16, %p14, %p15;
	@%p16 bra 	$L__BB0_14;
	bra.uni 	$L__BB0_16;
$L__BB0_14:
	atom.global.add.u32 	%r8461, [%rd1+12], 1;
	setp.ne.s32 	%p17, %r8461, 0;
	@%p17 bra 	$L__BB0_16;
	ld.param.u64 	%rd22, [sha256d_kernel_param_1];
	add.u64 	%rd18, %SP, 0;
	add.u64 	%rd19, %SPL, 0;
	st.global.u64 	[%rd1], %rd2;
	st.global.u32 	[%rd1+8], %r1;
	st.local.u64 	[%rd19], %rd22;
	st.local.u32 	[%rd19+8], %r1;
	st.local.u64 	[%rd19+16], %rd2;
	mov.u64 	%rd20, $str;
	cvta.global.u64 	%rd21, %rd20;
	{ // callseq 0, 0
	.param .b64 param0;
	st.param.b64 	[param0], %rd21;
	.param .b64 param1;
	st.param.b64 	[param1], %rd18;
	.param .b32 retval0;
	call.uni (retval0), 
	vprintf, 
	(
	param0, 
	param1
	);
	ld.param.b32 	%r8462, [retval0];
	} // callseq 0
$L__BB0_16:
	ret;

}


// ===== COMPILED SASS (sm_100) =====

	.target	sm_100

	.elftype	@"ET_EXEC"


//--------------------- .note.nv.tkinfo           --------------------------
	.section	.note.nv.tkinfo,"",@"SHT_NOTE"
	.sectionflags	@"SHF_NOTE_NV_TKINFO"
	.tkinfo
        /*0018*/ 	.word	0x00000002
        /*0030*/ 	.string	""
        /*0030*/ 	.string	"ptxas"
        /*0030*/ 	.string	"Cuda compilation tools, release 13.0, V13.0.88"
        /*0030*/ 	.string	"Build cuda_13.0.r13.0/compiler.36424714_0"
        /*0030*/ 	.string	"-arch sm_100 -m 64 "



//--------------------- .note.nv.cuinfo           --------------------------
	.section	.note.nv.cuinfo,"",@"SHT_NOTE"
	.sectionflags	@"SHF_NOTE_NV_CUINFO"
        /*0018*/ 	.short	0x0002
        /*001a*/ 	.short	0x0064
        /*001c*/ 	.short	0x0082
	.zero		2


//--------------------- .nv.info                  --------------------------
	.section	.nv.info,"",@"SHT_CUDA_INFO"
	.align	4


	//----- nvinfo : EIATTR_REGCOUNT
	.align		4
        /*0000*/ 	.byte	0x04, 0x2f
        /*0002*/ 	.short	(.L_3 - .L_2)
	.align		4
.L_2:
        /*0004*/ 	.word	index@(sha256d_kernel)
        /*0008*/ 	.word	0x00000040


	//----- nvinfo : EIATTR_FRAME_SIZE
	.align		4
.L_3:
        /*000c*/ 	.byte	0x04, 0x11
        /*000e*/ 	.short	(.L_5 - .L_4)
	.align		4
.L_4:
        /*0010*/ 	.word	index@(sha256d_kernel)
        /*0014*/ 	.word	0x00000018


	//----- nvinfo : EIATTR_MIN_STACK_SIZE
	.align		4
.L_5:
        /*0018*/ 	.byte	0x04, 0x12
        /*001a*/ 	.short	(.L_7 - .L_6)
	.align		4
.L_6:
        /*001c*/ 	.word	index@(sha256d_kernel)
        /*0020*/ 	.word	0x00000018
.L_7:


//--------------------- .nv.compat                --------------------------
	.section	.nv.compat,"",@"SHT_CUDA_COMPAT_INFO"
	.align	4
        /*0000*/ 	.byte	0x02, 0x09, 0x00, 0x00, 0x02, 0x02, 0x01, 0x00, 0x02, 0x05, 0x05, 0x00, 0x03, 0x07, 0x01, 0x01
        /*0010*/ 	.byte	0x02, 0x03, 0x00, 0x00, 0x02, 0x06, 0x01, 0x00, 0x04, 0x0b, 0x08, 0x00, 0x09, 0x00, 0x00, 0x00
        /*0020*/ 	.byte	0x00, 0x00, 0x00, 0x00


//--------------------- .nv.info.sha256d_kernel   --------------------------
	.section	.nv.info.sha256d_kernel,"",@"SHT_CUDA_INFO"
	.sectionflags	@""
	.align	4


	//----- nvinfo : EIATTR_CUDA_API_VERSION
	.align		4
        /*0000*/ 	.byte	0x04, 0x37
        /*0002*/ 	.short	(.L_9 - .L_8)
.L_8:
        /*0004*/ 	.word	0x00000082


	//----- nvinfo : EIATTR_KPARAM_INFO
	.align		4
.L_9:
        /*0008*/ 	.byte	0x04, 0x17
        /*000a*/ 	.short	(.L_11 - .L_10)
.L_10:
        /*000c*/ 	.word	0x00000000
        /*0010*/ 	.short	0x0001
        /*0012*/ 	.short	0x0008
        /*0014*/ 	.byte	0x00, 0xf5, 0x21, 0x00


	//----- nvinfo : EIATTR_KPARAM_INFO
	.align		4
.L_11:
        /*0018*/ 	.byte	0x04, 0x17
        /*001a*/ 	.short	(.L_13 - .L_12)
.L_12:
        /*001c*/ 	.word	0x00000000
        /*0020*/ 	.short	0x0000
        /*0022*/ 	.short	0x0000
        /*0024*/ 	.byte	0x00, 0xf0, 0x21, 0x00


	//----- nvinfo : EIATTR_SPARSE_MMA_MASK
	.align		4
.L_13:
        /*0028*/ 	.byte	0x03, 0x50
        /*002a*/ 	.short	0x0000


	//----- nvinfo : EIATTR_MAXREG_COUNT
	.align		4
        /*002c*/ 	.byte	0x03, 0x1b
        /*002e*/ 	.short	0x00ff


	//----- nvinfo : EIATTR_EXTERNS
	.align		4
        /*0030*/ 	.byte	0x04, 0x0f
        /*0032*/ 	.short	(.L_15 - .L_14)


	//   ....[0]....
	.align		4
.L_14:
        /*0034*/ 	.word	index@(vprintf)


	//----- nvinfo : EIATTR_MERCURY_ISA_VERSION
	.align		4
.L_15:
        /*0038*/ 	.byte	0x03, 0x5f
        /*003a*/ 	.short	0x0101


	//----- nvinfo : EIATTR_INT_WARP_WIDE_INSTR_OFFSETS
	.align		4
        /*003c*/ 	.byte	0x04, 0x31
        /*003e*/ 	.short	(.L_17 - .L_16)


	//   ....[0]....
.L_16:
        /*0040*/ 	.word	0x0000e5c0


	//   ....[1]....
        /*0044*/ 	.word	0x0000e680


	//----- nvinfo : EIATTR_VRC_CTA_INIT_COUNT
	.align		4
.L_17:
        /*0048*/ 	.byte	0x02, 0x4a
	.zero		1
	.zero		1


	//----- nvinfo : EIATTR_SYSCALL_OFFSETS
	.align		4
        /*004c*/ 	.byte	0x04, 0x46
        /*004e*/ 	.short	(.L_19 - .L_18)


	//   ....[0]....
.L_18:
        /*0050*/ 	.word	0x0000e7d0


	//----- nvinfo : EIATTR_EXIT_INSTR_OFFSETS
	.align		4
.L_19:
        /*0054*/ 	.byte	0x04, 0x1c
        /*0056*/ 	.short	(.L_21 - .L_20)


	//   ....[0]....
.L_20:
        /*0058*/ 	.word	0x0000e2d0


	//   ....[1]....
        /*005c*/ 	.word	0x0000e360


	//   ....[2]....
        /*0060*/ 	.word	0x0000e3c0


	//   ....[3]....
        /*0064*/ 	.word	0x0000e420


	//   ....[4]....
        /*0068*/ 	.word	0x0000e470


	//   ....[5]....
        /*006c*/ 	.word	0x0000e4d0


	//   ....[6]....
        /*0070*/ 	.word	0x0000e530


	//   ....[7]....
        /*0074*/ 	.word	0x0000e580


	//   ....[8]....
        /*0078*/ 	.word	0x0000e6b0


	//   ....[9]....
        /*007c*/ 	.word	0x0000e7e0


	//----- nvinfo : EIATTR_CRS_STACK_SIZE
	.align		4
.L_21:
        /*0080*/ 	.byte	0x04, 0x1e
        /*0082*/ 	.short	(.L_23 - .L_22)
.L_22:
        /*0084*/ 	.word	0x00000000


	//----- nvinfo : EIATTR_CBANK_PARAM_SIZE
	.align		4
.L_23:
        /*0088*/ 	.byte	0x03, 0x19
        /*008a*/ 	.short	0x0010


	//----- nvinfo : EIATTR_PARAM_CBANK
	.align		4
        /*008c*/ 	.byte	0x04, 0x0a
        /*008e*/ 	.short	(.L_25 - .L_24)
	.align		4
.L_24:
        /*0090*/ 	.word	index@(.nv.constant0.sha256d_kernel)
        /*0094*/ 	.short	0x0380
        /*0096*/ 	.short	0x0010


	//----- nvinfo : EIATTR_SW_WAR
	.align		4
.L_25:
        /*0098*/ 	.byte	0x04, 0x36
        /*009a*/ 	.short	(.L_27 - .L_26)
.L_26:
        /*009c*/ 	.word	0x00000008
.L_27:


//--------------------- .nv.callgraph             --------------------------
	.section	.nv.callgraph,"",@"SHT_CUDA_CALLGRAPH"
	.align	4
	.sectionentsize	8
	.align		4
        /*0000*/ 	.word	0x00000000
	.align		4
        /*0004*/ 	.word	0xffffffff
	.align		4
        /*0008*/ 	.word	index@(sha256d_kernel)
	.align		4
        /*000c*/ 	.word	index@(vprintf)
	.align		4
        /*0010*/ 	.word	0x00000000
	.align		4
        /*0014*/ 	.word	0xfffffffe
	.align		4
        /*0018*/ 	.word	0x00000000
	.align		4
        /*001c*/ 	.word	0xfffffffd
	.align		4
        /*0020*/ 	.word	0x00000000
	.align		4
        /*0024*/ 	.word	0xfffffffc


//--------------------- .nv.constant4             --------------------------
	.section	.nv.constant4,"a",@progbits
	.align	8
	.align		8
.nv.constant4:
        /*0000*/ 	.dword	vprintf
	.align		8
        /*0008*/ 	.dword	$str


//--------------------- .nv.constant3             --------------------------
	.section	.nv.constant3,"a",@progbits
	.align	4
.nv.constant3:
	.type		c_msg,@object
	.size		c_msg,(.L_0 - c_msg)
c_msg:
	.zero		1132
.L_0:


//--------------------- .text.sha256d_kernel      --------------------------
	.section	.text.sha256d_kernel,"ax",@progbits
	.align	128
        .global         sha256d_kernel
        .type           sha256d_kernel,@function
        .size           sha256d_kernel,(.L_x_4 - sha256d_kernel)
        .other          sha256d_kernel,@"STO_CUDA_ENTRY STV_DEFAULT"
sha256d_kernel:
.text.sha256d_kernel:
[----:B------:R-:W0:Y:S08]  /*0000*/  LDC R1, c[0x0][0x37c] ;  /* 0x0000df00ff017b82 */ /* 0x000e300000000800 */
[----:B------:R-:W1:Y:S01]  /*0010*/  S2UR UR23, SR_CTAID.Y ;  /* 0x00000000001779c3 */ /* 0x000e620000002600 */
[----:B------:R-:W2:Y:S01]  /*0020*/  S2R R3, SR_TID.X ;  /* 0x0000000000037919 */ /* 0x000ea20000002100 */
[----:B------:R-:W3:Y:S01]  /*0030*/  LDCU UR4, c[0x0][0x2fc] ;  /* 0x00005f80ff0477ac */ /* 0x000ee20008000800 */
[----:B------:R-:W-:-:S02]  /*0040*/  IMAD.MOV.U32 R8, RZ, RZ, 0x5be0cd19 ;  /* 0x5be0cd19ff087424 */ /* 0x000fc400078e00ff */
[----:B0-----:R-:W-:Y:S01]  /*0050*/  VIADD R1, R1, 0xffffffe8 ;  /* 0xffffffe801017836 */ /* 0x001fe20000000000 */
[----:B------:R-:W0:Y:S02]  /*0060*/  LDCU.64 UR16, c[0x0][0x380] ;  /* 0x00007000ff1077ac */ /* 0x000e240008000a00 */
[----:B------:R-:W2:Y:S01]  /*0070*/  S2UR UR15, SR_CTAID.X ;  /* 0x00000000000f79c3 */ /* 0x000ea20000002500 */
[----:B------:R-:W-:Y:S01]  /*0080*/  UMOV UR10, 0x3 ;  /* 0x00000003000a7882 */ /* 0x000fe20000000000 */
[----:B------:R-:W-:Y:S01]  /*0090*/  UMOV UR11, 0xa ;  /* 0x0000000a000b7882 */ /* 0x000fe20000000000 */
[----:B------:R-:W-:Y:S02]  /*00a0*/  UPRMT UR10, UR10, 0x3210, URZ ;  /* 0x000032100a0a7896 */ /* 0x000fe400080000ff */
[----:B------:R-:W-:-:S03]  /*00b0*/  UPRMT UR11, UR11, 0x3210, URZ ;  /* 0x000032100b0b7896 */ /* 0x000fc600080000ff */
[----:B------:R-:W2:Y:S01]  /*00c0*/  LDC R2, c[0x0][0x360] ;  /* 0x0000d800ff027b82 */ /* 0x000ea20000000800 */
[----:B------:R-:W-:Y:S02]  /*00d0*/  UISETP.LT.U32.AND UP0, UPT, UR10, 0x20, UPT ;  /* 0x000000200a00788c */ /* 0x000fe4000bf01070 */
[----:B------:R-:W-:Y:S02]  /*00e0*/  UPRMT UR6, URZ, 0x3210, URZ ;  /* 0x00003210ff067896 */ /* 0x000fe400080000ff */
[----:B------:R-:W-:Y:S01]  /*00f0*/  UISETP.LT.AND.EX UP0, UPT, URZ, URZ, UPT, UP0 ;  /* 0x000000ffff00728c */ /* 0x000fe2000bf01300 */
[----:B------:R-:W-:Y:S01]  /*0100*/  UMOV UR5, 0x9b05688c ;  /* 0x9b05688c00057882 */ /* 0x000fe20000000000 */
[----:B-1----:R-:W-:Y:S02]  /*0110*/  UIMAD UR12, UR23, 0x44, URZ ;  /* 0x00000044170c78a4 */ /* 0x002fe4000f8e02ff */
[----:B------:R-:W-:Y:S01]  /*0120*/  UPRMT UR5, UR5, 0x3210, URZ ;  /* 0x0000321005057896 */ /* 0x000fe200080000ff */
[----:B------:R-:W1:Y:S05]  /*0130*/  LDCU.64 UR20, c[0x3][URZ] ;  /* 0x00c00000ff1477ac */ /* 0x000e6a0008000a00 */
[----:B------:R-:W-:Y:S01]  /*0140*/  IMAD.U32 R9, RZ, RZ, UR5 ;  /* 0x00000005ff097e24 */ /* 0x000fe2000f8e00ff */
[----:B------:R-:W4:Y:S03]  /*0150*/  LDCU UR33, c[0x3][0x8] ;  /* 0x00c00100ff2177ac */ /* 0x000f260008000800 */
[----:B------:R-:W5:Y:S01]  /*0160*/  LDCU UR14, c[0x3][UR12+0x34] ;  /* 0x00c006800c0e77ac */ /* 0x000f620008000800 */
[----:B--2---:R-:W-:Y:S01]  /*0170*/  IMAD R2, R2, UR15, R3 ;  /* 0x0000000f02027c24 */ /* 0x004fe2000f8e0203 */
[----:B------:R-:W2:Y:S01]  /*0180*/  LDCU UR8, c[0x3][UR12+0x30] ;  /* 0x00c006000c0877ac */ /* 0x000ea20008000800 */
[----:B------:R-:W3:Y:S03]  /*0190*/  LDCU UR13, c[0x3][UR12+0x2c] ;  /* 0x00c005800c0d77ac */ /* 0x000ee60008000800 */
[----:B0-----:R-:W-:Y:S01]  /*01a0*/  IADD3 R2, P0, PT, R2, UR16, RZ ;  /* 0x0000001002027c10 */ /* 0x001fe2000ff1e0ff */
[----:B------:R-:W0:Y:S04]  /*01b0*/  LDCU UR25, c[0x3][UR12+0x48] ;  /* 0x00c009000c1977ac */ /* 0x000e280008000800 */
[----:B------:R-:W-:Y:S01]  /*01c0*/  IMAD.X R3, RZ, RZ, UR17, P0 ;  /* 0x00000011ff037e24 */ /* 0x000fe200080e06ff */
[----:B------:R-:W4:Y:S01]  /*01d0*/  LDCU UR31, c[0x3][UR12+0x44] ;  /* 0x00c008800c1f77ac */ /* 0x000f220008000800 */
[----:B-----5:R-:W-:Y:S01]  /*01e0*/  IMAD.U32 R20, RZ, RZ, UR14 ;  /* 0x0000000eff147e24 */ /* 0x020fe2000f8e00ff */
[----:B------:R-:W-:-:S02]  /*01f0*/  USHF.R.U32.HI UR7, URZ, 0x8, UR14 ;  /* 0x00000008ff077899 */ /* 0x000fc4000801160e */
[----:B--2---:R-:W-:Y:S02]  /*0200*/  UIMAD.WIDE.U32 UR8, UR8, 0x1000000, URZ ;  /* 0x01000000080878a5 */ /* 0x004fe4000f8e00ff */
[----:B-1----:R-:W-:Y:S02]  /*0210*/  UPRMT UR19, UR21, 0x3210, URZ ;  /* 0x0000321015137896 */ /* 0x002fe400080000ff */
[----:B------:R-:W-:Y:S01]  /*0220*/  ULOP3.LUT UR8, UR8, UR7, URZ, 0xfc, !UPT ;  /* 0x0000000708087292 */ /* 0x000fe2000f8efcff */
[----:B---3--:R-:W-:Y:S01]  /*0230*/  IMAD.U32 R6, RZ, RZ, UR13 ;  /* 0x0000000dff067e24 */ /* 0x008fe2000f8e00ff */
[----:B------:R-:W-:Y:S02]  /*0240*/  USHF.L.U32 UR7, UR13, 0x18, URZ ;  /* 0x000000180d077899 */ /* 0x000fe400080006ff */
[----:B0-----:R-:W-:Y:S02]  /*0250*/  UPRMT UR27, UR25, 0x3210, URZ ;  /* 0x00003210191b7896 */ /* 0x001fe400080000ff */
[----:B------:R-:W-:Y:S01]  /*0260*/  ULOP3.LUT UR7, UR9, UR7, URZ, 0xfc, !UPT ;  /* 0x0000000709077292 */ /* 0x000fe2000f8efcff */
[----:B------:R-:W-:Y:S01]  /*0270*/  IADD3 R15, P1, PT, R2, UR8, RZ ;  /* 0x00000008020f7c10 */ /* 0x000fe2000ff3e0ff */
[----:B----4-:R-:W-:Y:S01]  /*0280*/  UPRMT UR28, UR31, 0x3210, URZ ;  /* 0x000032101f1c7896 */ /* 0x010fe200080000ff */
[----:B------:R-:W-:-:S02]  /*0290*/  UMOV UR9, 0x3587272b ;  /* 0x3587272b00097882 */ /* 0x000fc40000000000 */
[----:B------:R-:W-:Y:S01]  /*02a0*/  PRMT R20, R20, 0x6540, R15 ;  /* 0x0000654014147816 */ /* 0x000fe2000000000f */
[----:B------:R-:W-:Y:S01]  /*02b0*/  UPRMT UR9, UR9, 0x3210, URZ ;  /* 0x0000321009097896 */ /* 0x000fe200080000ff */
[----:B------:R-:W-:Y:S01]  /*02c0*/  IADD3.X R36, PT, PT, R3, UR7, RZ, P1, !PT ;  /* 0x0000000703247c10 */ /* 0x000fe20008ffe4ff */
[----:B------:R-:W-:Y:S01]  /*02d0*/  USEL UR7, UR10, 0x20, UP0 ;  /* 0x000000200a077887 */ /* 0x000fe20008000000 */
[C---:B------:R-:W-:Y:S01]  /*02e0*/  PRMT R0, R20.reuse, 0x3210, RZ ;  /* 0x0000321014007816 */ /* 0x040fe200000000ff */
[----:B------:R-:W-:Y:S01]  /*02f0*/  UISETP.LT.U32.AND UP0, UPT, UR11, 0x20, UPT ;  /* 0x000000200b00788c */ /* 0x000fe2000bf01070 */
[--C-:B------:R-:W-:Y:S01]  /*0300*/  SHF.R.U32.HI R51, RZ, 0x18, R36.reuse ;  /* 0x00000018ff337819 */ /* 0x100fe20000011624 */
[----:B------:R-:W-:Y:S01]  /*0310*/  IMAD.U32 R17, RZ, RZ, UR9 ;  /* 0x00000009ff117e24 */ /* 0x000fe2000f8e00ff */
[C---:B------:R-:W-:Y:S01]  /*0320*/  SHF.R.U64 R36, R15.reuse, 0x18, R36 ;  /* 0x000000180f247819 */ /* 0x040fe20000001224 */
[----:B------:R-:W-:Y:S01]  /*0330*/  UISETP.LT.AND.EX UP0, UPT, URZ, URZ, UPT, UP0 ;  /* 0x000000ffff00728c */ /* 0x000fe2000bf01300 */
[C-C-:B------:R-:W-:Y:S01]  /*0340*/  SHF.R.U32 R4, R20.reuse, 0x7, R20.reuse ;  /* 0x0000000714047819 */ /* 0x140fe20000001614 */
[----:B------:R-:W-:Y:S01]  /*0350*/  IMAD.SHL.U32 R15, R15, 0x100, RZ ;  /* 0x000001000f0f7824 */ /* 0x000fe200078e00ff */
[----:B------:R-:W-:Y:S01]  /*0360*/  SHF.R.U32 R5, R20, 0x12, R20 ;  /* 0x0000001214057819 */ /* 0x000fe20000001614 */
[----:B------:R-:W-:Y:S01]  /*0370*/  USEL UR8, UR11, 0x20, UP0 ;  /* 0x000000200b087887 */ /* 0x000fe20008000000 */
[----:B------:R-:W-:Y:S01]  /*0380*/  SHF.R.S64 R7, R0, UR7, RZ ;  /* 0x0000000700077c19 */ /* 0x000fe200080010ff */
[----:B------:R-:W-:Y:S01]  /*0390*/  VIADD R15, R15, 0x80 ;  /* 0x000000800f0f7836 */ /* 0x000fe20000000000 */
[C---:B------:R-:W-:Y:S01]  /*03a0*/  PRMT R49, R36.reuse, 0x3210, RZ ;  /* 0x0000321024317816 */ /* 0x040fe200000000ff */
[----:B------:R-:W-:Y:S01]  /*03b0*/  USHF.R.S64 UR11, UR6, UR8, URZ ;  /* 0x00000008060b7299 */ /* 0x000fe200080010ff */
[----:B------:R-:W-:Y:S01]  /*03c0*/  LOP3.LUT R51, R51, 0xffffff00, R6, 0xf8, !PT ;  /* 0xffffff0033337812 */ /* 0x000fe200078ef806 */
[----:B------:R-:W-:Y:S01]  /*03d0*/  UMOV UR10, 0xce20b47e ;  /* 0xce20b47e000a7882 */ /* 0x000fe20000000000 */
[----:B------:R-:W-:Y:S01]  /*03e0*/  LOP3.LUT R7, R7, R5, R4, 0x96, !PT ;  /* 0x0000000507077212 */ /* 0x000fe200078e9604 */
[----:B------:R-:W-:Y:S01]  /*03f0*/  UPRMT UR10, UR10, 0x3210, URZ ;  /* 0x000032100a0a7896 */ /* 0x000fe200080000ff */
[C-C-:B------:R-:W-:Y:S01]  /*0400*/  SHF.R.U32 R4, R36.reuse, 0x7, R36.reuse ;  /* 0x0000000724047819 */ /* 0x140fe20000001624 */
[----:B------:R-:W-:Y:S01]  /*0410*/  IMAD.U32 R10, RZ, RZ, UR11 ;  /* 0x0000000bff0a7e24 */ /* 0x000fe2000f8e00ff */
[----:B------:R-:W-:Y:S01]  /*0420*/  SHF.R.U32 R5, R36, 0x12, R36 ;  /* 0x0000001224057819 */ /* 0x000fe20000001624 */
[----:B------:R-:W0:Y:S01]  /*0430*/  LDCU UR13, c[0x3][UR12+0x4c] ;  /* 0x00c009800c0d77ac */ /* 0x000e220008000800 */
[----:B------:R-:W-:Y:S01]  /*0440*/  SHF.R.S64 R6, R49, UR7, RZ ;  /* 0x0000000731067c19 */ /* 0x000fe200080010ff */
[----:B------:R-:W-:Y:S01]  /*0450*/  IMAD.U32 R12, RZ, RZ, UR10 ;  /* 0x0000000aff0c7e24 */ /* 0x000fe2000f8e00ff */
[----:B------:R-:W-:Y:S01]  /*0460*/  PRMT R13, R51, 0x3210, RZ ;  /* 0x00003210330d7816 */ /* 0x000fe200000000ff */
[----:B------:R-:W-:Y:S01]  /*0470*/  UMOV UR11, 0x1f83d9ab ;  /* 0x1f83d9ab000b7882 */ /* 0x000fe20000000000 */
[----:B------:R-:W-:Y:S01]  /*0480*/  LOP3.LUT R4, R6, R5, R4, 0x96, !PT ;  /* 0x0000000506047212 */ /* 0x000fe200078e9604 */
[----:B------:R-:W-:Y:S01]  /*0490*/  UPRMT UR16, UR20, 0x3210, URZ ;  /* 0x0000321014107896 */ /* 0x000fe200080000ff */
[----:B------:R-:W-:Y:S01]  /*04a0*/  PRMT R6, R8, 0x3210, RZ ;  /* 0x0000321008067816 */ /* 0x000fe200000000ff */
[----:B------:R-:W-:Y:S01]  /*04b0*/  UPRMT UR11, UR11, 0x3210, URZ ;  /* 0x000032100b0b7896 */ /* 0x000fe200080000ff */
[----:B------:R-:W-:Y:S01]  /*04c0*/  PRMT R7, R7, 0x3210, RZ ;  /* 0x0000321007077816 */ /* 0x000fe200000000ff */
[----:B------:R-:W-:Y:S01]  /*04d0*/  USHF.R.U32 UR14, UR20, 0x7, UR20 ;  /* 0x00000007140e7899 */ /* 0x000fe20008001614 */
[----:B------:R-:W-:Y:S01]  /*04e0*/  IADD3 R8, PT, PT, R13, 0x428a2f98, R6 ;  /* 0x428a2f980d087810 */ /* 0x000fe20007ffe006 */
[----:B------:R-:W-:Y:S01]  /*04f0*/  USHF.R.U32 UR15, UR20, 0x12, UR20 ;  /* 0x00000012140f7899 */ /* 0x000fe20008001614 */
[C---:B------:R-:W-:Y:S01]  /*0500*/  PRMT R18, R15.reuse, 0x3210, RZ ;  /* 0x000032100f127816 */ /* 0x040fe200000000ff */
[----:B------:R-:W-:Y:S01]  /*0510*/  USHF.R.S64 UR22, UR16, UR7, URZ ;  /* 0x0000000710167299 */ /* 0x000fe200080010ff */
[----:B------:R-:W-:Y:S01]  /*0520*/  PRMT R8, R8, 0x3210, RZ ;  /* 0x0000321008087816 */ /* 0x000fe200000000ff */
[----:B------:R-:W-:Y:S01]  /*0530*/  USHF.R.U32 UR17, UR21, 0x7, UR21 ;  /* 0x0000000715117899 */ /* 0x000fe20008001615 */
[----:B------:R-:W-:Y:S01]  /*0540*/  IADD3 R11, PT, PT, R10, UR27, R7 ;  /* 0x0000001b0a0b7c10 */ /* 0x000fe2000fffe007 */
[----:B------:R-:W-:Y:S01]  /*0550*/  USHF.R.U32 UR18, UR21, 0x12, UR21 ;  /* 0x0000001215127899 */ /* 0x000fe20008001615 */
[----:B------:R-:W-:Y:S01]  /*0560*/  IADD3 R10, PT, PT, R8, 0x1f85c98c, R17 ;  /* 0x1f85c98c080a7810 */ /* 0x000fe20007ffe011 */
[----:B------:R-:W-:Y:S01]  /*0570*/  ULOP3.LUT UR14, UR22, UR15, UR14, 0x96, !UPT ;  /* 0x0000000f160e7292 */ /* 0x000fe2000f8e960e */
[C-C-:B------:R-:W-:Y:S01]  /*0580*/  SHF.R.U32 R21, R15.reuse, 0x7, R15.reuse ;  /* 0x000000070f157819 */ /* 0x140fe2000000160f */
[----:B0-----:R-:W-:Y:S01]  /*0590*/  UPRMT UR26, UR13, 0x3210, URZ ;  /* 0x000032100d1a7896 */ /* 0x001fe200080000ff */
[----:B------:R-:W-:Y:S01]  /*05a0*/  SHF.R.U32 R8, R15, 0x12, R15 ;  /* 0x000000120f087819 */ /* 0x000fe2000000160f */
[----:B------:R-:W-:Y:S01]  /*05b0*/  UPRMT UR14, UR14, 0x3210, URZ ;  /* 0x000032100e0e7896 */ /* 0x000fe200080000ff */
[----:B------:R-:W-:Y:S01]  /*05c0*/  SHF.R.S64 R7, R18, UR7, RZ ;  /* 0x0000000712077c19 */ /* 0x000fe200080010ff */
[----:B------:R-:W0:Y:S01]  /*05d0*/  LDCU UR29, c[0x3][UR12+0x38] ;  /* 0x00c007000c1d77ac */ /* 0x000e220008000800 */
[----:B------:R-:W-:-:S02]  /*05e0*/  IADD3 R0, PT, PT, R0, -0x4a3f0431, R9 ;  /* 0xb5c0fbcf00007810 */ /* 0x000fc40007ffe009 */
[C-C-:B------:R-:W-:Y:S01]  /*05f0*/  SHF.R.U32 R5, R15.reuse, 0x11, R15.reuse ;  /* 0x000000110f057819 */ /* 0x140fe2000000160f */
[----:B------:R-:W-:Y:S01]  /*0600*/  IMAD.U32 R26, RZ, RZ, UR14 ;  /* 0x0000000eff1a7e24 */ /* 0x000fe2000f8e00ff */
[----:B------:R-:W-:Y:S01]  /*0610*/  SHF.R.U32 R6, R15, 0x13, R15 ;  /* 0x000000130f067819 */ /* 0x000fe2000000160f */
[----:B------:R-:W1:Y:S01]  /*0620*/  LDCU UR30, c[0x3][UR12+0x3c] ;  /* 0x00c007800c1e77ac */ /* 0x000e620008000800 */
[----:B------:R-:W-:Y:S02]  /*0630*/  SHF.R.S64 R9, R18, UR8, RZ ;  /* 0x0000000812097c19 */ /* 0x000fe400080010ff */
[----:B------:R-:W-:Y:S01]  /*0640*/  LOP3.LUT R21, R7, R8, R21, 0x96, !PT ;  /* 0x0000000807157212 */ /* 0x000fe200078e9615 */
[----:B------:R-:W-:Y:S01]  /*0650*/  IMAD.IADD R7, R11, 0x1, R36 ;  /* 0x000000010b077824 */ /* 0x000fe200078e0224 */
[----:B------:R-:W-:Y:S01]  /*0660*/  LOP3.LUT R5, R9, R6, R5, 0x96, !PT ;  /* 0x0000000609057212 */ /* 0x000fe200078e9605 */
[----:B------:R-:W-:Y:S01]  /*0670*/  VIADD R8, R10, 0xa54ff53a ;  /* 0xa54ff53a0a087836 */ /* 0x000fe20000000000 */
[C-C-:B------:R-:W-:Y:S01]  /*0680*/  SHF.R.U32 R17, R51.reuse, 0x7, R51.reuse ;  /* 0x0000000733117819 */ /* 0x140fe20000001633 */
[----:B------:R-:W2:Y:S01]  /*0690*/  LDCU UR12, c[0x3][UR12+0x40] ;  /* 0x00c008000c0c77ac */ /* 0x000ea20008000800 */
[----:B------:R-:W-:-:S02]  /*06a0*/  SHF.R.U32 R6, R51, 0x12, R51 ;  /* 0x0000001233067819 */ /* 0x000fc40000001633 */
[----:B------:R-:W-:Y:S01]  /*06b0*/  SHF.R.S64 R9, R13, UR7, RZ ;  /* 0x000000070d097c19 */ /* 0x000fe200080010ff */
[----:B0-----:R-:W-:Y:S01]  /*06c0*/  UPRMT UR32, UR29, 0x3210, URZ ;  /* 0x000032101d207896 */ /* 0x001fe200080000ff */
[----:B------:R-:W-:Y:S01]  /*06d0*/  PRMT R38, R7, 0x3210, RZ ;  /* 0x0000321007267816 */ /* 0x000fe200000000ff */
[----:B------:R-:W-:Y:S01]  /*06e0*/  USHF.R.U32 UR14, UR33, 0x7, UR33 ;  /* 0x00000007210e7899 */ /* 0x000fe20008001621 */
[----:B------:R-:W-:Y:S01]  /*06f0*/  PRMT R14, R4, 0x3210, RZ ;  /* 0x00003210040e7816 */ /* 0x000fe200000000ff */
[----:B------:R-:W-:Y:S01]  /*0700*/  USHF.R.S64 UR24, UR32, UR7, URZ ;  /* 0x0000000720187299 */ /* 0x000fe200080010ff */
[----:B------:R-:W-:Y:S01]  /*0710*/  LOP3.LUT R17, R9, R6, R17, 0x96, !PT ;  /* 0x0000000609117212 */ /* 0x000fe200078e9611 */
[----:B------:R-:W-:Y:S01]  /*0720*/  USHF.R.U32 UR15, UR33, 0x12, UR33 ;  /* 0x00000012210f7899 */ /* 0x000fe20008001621 */
[C-C-:B------:R-:W-:Y:S02]  /*0730*/  SHF.R.U32 R6, R7.reuse, 0x11, R7.reuse ;  /* 0x0000001107067819 */ /* 0x140fe40000001607 */
[----:B------:R-:W-:-:S02]  /*0740*/  SHF.R.U32 R9, R7, 0x13, R7 ;  /* 0x0000001307097819 */ /* 0x000fc40000001607 */
[----:B------:R-:W-:Y:S02]  /*0750*/  SHF.R.S64 R11, R38, UR8, RZ ;  /* 0x00000008260b7c19 */ /* 0x000fe400080010ff */
[----:B------:R-:W-:Y:S02]  /*0760*/  PRMT R23, R10, 0x3210, RZ ;  /* 0x000032100a177816 */ /* 0x000fe400000000ff */
[----:B------:R-:W-:Y:S01]  /*0770*/  IADD3 R40, PT, PT, R5, UR28, R14 ;  /* 0x0000001c05287c10 */ /* 0x000fe2000fffe00e */
[----:B------:R-:W-:Y:S01]  /*0780*/  IMAD.U32 R5, RZ, RZ, UR19 ;  /* 0x00000013ff057e24 */ /* 0x000fe2000f8e00ff */
[----:B------:R-:W-:Y:S01]  /*0790*/  LOP3.LUT R10, R11, R9, R6, 0x96, !PT ;  /* 0x000000090b0a7212 */ /* 0x000fe200078e9606 */
[----:B------:R-:W-:Y:S01]  /*07a0*/  USHF.R.S64 UR19, UR19, UR7, URZ ;  /* 0x0000000713137299 */ /* 0x000fe200080010ff */
[----:B------:R-:W-:Y:S01]  /*07b0*/  IADD3 R23, PT, PT, R23, 0x3a6fe667, R12 ;  /* 0x3a6fe66717177810 */ /* 0x000fe20007ffe00c */
[----:B------:R-:W-:Y:S01]  /*07c0*/  IMAD.IADD R40, R51, 0x1, R40 ;  /* 0x0000000133287824 */ /* 0x000fe200078e0228 */
[C-C-:B------:R-:W-:Y:S01]  /*07d0*/  SHF.R.U32 R22, R7.reuse, 0x7, R7.reuse ;  /* 0x0000000707167819 */ /* 0x140fe20000001607 */
[----:B------:R-:W-:Y:S01]  /*07e0*/  ULOP3.LUT UR17, UR19, UR18, UR17, 0x96, !UPT ;  /* 0x0000001213117292 */ /* 0x000fe2000f8e9611 */
[----:B------:R-:W-:Y:S01]  /*07f0*/  SHF.R.U32 R9, R7, 0x12, R7 ;  /* 0x0000001207097819 */ /* 0x000fe20000001607 */
[----:B------:R-:W-:Y:S01]  /*0800*/  USHF.R.U32 UR19, UR29, 0x12, UR29 ;  /* 0x000000121d137899 */ /* 0x000fe2000800161d */
[----:B------:R-:W-:Y:S01]  /*0810*/  SHF.R.S64 R16, R38, UR7, RZ ;  /* 0x0000000726107c19 */ /* 0x000fe200080010ff */
[----:B------:R-:W-:Y:S01]  /*0820*/  UPRMT UR17, UR17, 0x3210, URZ ;  /* 0x0000321011117896 */ /* 0x000fe200080000ff */
[C-C-:B------:R-:W-:Y:S01]  /*0830*/  SHF.R.U32 R6, R8.reuse, 0x6, R8.reuse ;  /* 0x0000000608067819 */ /* 0x140fe20000001608 */
[----:B------:R-:W-:Y:S01]  /*0840*/  UMOV UR18, 0x510e527f ;  /* 0x510e527f00127882 */ /* 0x000fe20000000000 */
[----:B------:R-:W-:-:S02]  /*0850*/  SHF.R.U32 R11, R8, 0xb, R8 ;  /* 0x0000000b080b7819 */ /* 0x000fc40000001608 */
[----:B------:R-:W-:Y:S02]  /*0860*/  SHF.R.U32 R12, R8, 0x19, R8 ;  /* 0x00000019080c7819 */ /* 0x000fe40000001608 */
[----:B------:R-:W-:Y:S02]  /*0870*/  LOP3.LUT R22, R16, R9, R22, 0x96, !PT ;  /* 0x0000000910167212 */ /* 0x000fe400078e9616 */
[----:B------:R-:W-:Y:S02]  /*0880*/  LOP3.LUT R11, R12, R11, R6, 0x96, !PT ;  /* 0x0000000b0c0b7212 */ /* 0x000fe400078e9606 */
[----:B------:R-:W-:Y:S02]  /*0890*/  PRMT R16, R8, 0x3210, RZ ;  /* 0x0000321008107816 */ /* 0x000fe400000000ff */
[----:B------:R-:W-:Y:S02]  /*08a0*/  PRMT R6, R40, 0x3210, RZ ;  /* 0x0000321028067816 */ /* 0x000fe400000000ff */
[----:B------:R-:W-:-:S02]  /*08b0*/  IADD3 R16, PT, PT, R5, 0x3956c25b, R16 ;  /* 0x3956c25b05107810 */ /* 0x000fc40007ffe010 */
[C-C-:B------:R-:W-:Y:S02]  /*08c0*/  SHF.R.U32 R4, R40.reuse, 0x11, R40.reuse ;  /* 0x0000001128047819 */ /* 0x140fe40000001628 */
[----:B------:R-:W-:Y:S02]  /*08d0*/  SHF.R.U32 R5, R40, 0x13, R40 ;  /* 0x0000001328057819 */ /* 0x000fe40000001628 */
[----:B------:R-:W-:Y:S02]  /*08e0*/  SHF.R.S64 R24, R6, UR8, RZ ;  /* 0x0000000806187c19 */ /* 0x000fe400080010ff */
[C-C-:B------:R-:W-:Y:S02]  /*08f0*/  SHF.R.U32 R9, R23.reuse, 0x2, R23.reuse ;  /* 0x0000000217097819 */ /* 0x140fe40000001617 */
[C-C-:B------:R-:W-:Y:S02]  /*0900*/  SHF.R.U32 R12, R23.reuse, 0xd, R23.reuse ;  /* 0x0000000d170c7819 */ /* 0x140fe40000001617 */
[----:B------:R-:W-:-:S02]  /*0910*/  SHF.R.U32 R19, R23, 0x16, R23 ;  /* 0x0000001617137819 */ /* 0x000fc40000001617 */
[----:B------:R-:W-:Y:S02]  /*0920*/  LOP3.LUT R5, R24, R5, R4, 0x96, !PT ;  /* 0x0000000518057212 */ /* 0x000fe400078e9604 */
[----:B------:R-:W-:Y:S01]  /*0930*/  LOP3.LUT R24, R19, R12, R9, 0x96, !PT ;  /* 0x0000000c13187212 */ /* 0x000fe200078e9609 */
[----:B------:R-:W-:Y:S01]  /*0940*/  IMAD.U32 R12, RZ, RZ, UR11 ;  /* 0x0000000bff0c7e24 */ /* 0x000fe2000f8e00ff */
[----:B------:R-:W-:Y:S02]  /*0950*/  LOP3.LUT R19, R8, 0x9b05688c, RZ, 0xc, !PT ;  /* 0x9b05688c08137812 */ /* 0x000fe400078e0cff */
[----:B------:R-:W-:Y:S02]  /*0960*/  PRMT R11, R11, 0x3210, RZ ;  /* 0x000032100b0b7816 */ /* 0x000fe400000000ff */
[----:B------:R-:W-:Y:S02]  /*0970*/  IADD3 R12, PT, PT, R49, 0x71374491, R12 ;  /* 0x71374491310c7810 */ /* 0x000fe40007ffe00c */
[----:B------:R-:W-:-:S02]  /*0980*/  LOP3.LUT R19, R19, 0x510e527f, R8, 0x78, !PT ;  /* 0x510e527f13137812 */ /* 0x000fc400078e7808 */
[----:B------:R-:W-:Y:S02]  /*0990*/  PRMT R12, R12, 0x3210, RZ ;  /* 0x000032100c0c7816 */ /* 0x000fe400000000ff */
[C-C-:B------:R-:W-:Y:S02]  /*09a0*/  SHF.R.U32 R4, R40.reuse, 0x7, R40.reuse ;  /* 0x0000000728047819 */ /* 0x140fe40000001628 */
[----:B------:R-:W-:Y:S02]  /*09b0*/  SHF.R.U32 R9, R40, 0x12, R40 ;  /* 0x0000001228097819 */ /* 0x000fe40000001628 */
[----:B------:R-:W-:Y:S02]  /*09c0*/  SHF.R.S64 R25, R6, UR7, RZ ;  /* 0x0000000706197c19 */ /* 0x000fe400080010ff */
[----:B------:R-:W-:Y:S01]  /*09d0*/  IADD3 R10, PT, PT, R10, UR17, R13 ;  /* 0x000000110a0a7c10 */ /* 0x000fe2000fffe00d */
[----:B------:R-:W-:Y:S01]  /*09e0*/  UPRMT UR17, UR33, 0x3210, URZ ;  /* 0x0000321021117896 */ /* 0x000fe200080000ff */
[----:B------:R-:W-:-:S02]  /*09f0*/  IADD3 R19, PT, PT, R19, R12, R11 ;  /* 0x0000000c13137210 */ /* 0x000fc40007ffe00b */
[----:B------:R-:W-:Y:S01]  /*0a00*/  LOP3.LUT R4, R25, R9, R4, 0x96, !PT ;  /* 0x0000000919047212 */ /* 0x000fe200078e9604 */
[----:B------:R-:W-:Y:S01]  /*0a10*/  VIADD R11, R10, UR20 ;  /* 0x000000140a0b7c36 */ /* 0x000fe20008000000 */
[----:B------:R-:W-:Y:S01]  /*0a20*/  IADD3 R9, PT, PT, R5, UR26, R26 ;  /* 0x0000001a05097c10 */ /* 0x000fe2000fffe01a */
[----:B------:R-:W-:Y:S01]  /*0a30*/  VIADD R29, R19, 0x3c6ef372 ;  /* 0x3c6ef372131d7836 */ /* 0x000fe20000000000 */
[----:B------:R-:W-:Y:S01]  /*0a40*/  LOP3.LUT R5, R23, 0xd16e48e2, RZ, 0xc0, !PT ;  /* 0xd16e48e217057812 */ /* 0x000fe200078ec0ff */
[----:B------:R-:W-:Y:S01]  /*0a50*/  UPRMT UR20, UR18, 0x3210, URZ ;  /* 0x0000321012147896 */ /* 0x000fe200080000ff */
[----:B------:R-:W-:Y:S01]  /*0a60*/  PRMT R24, R24, 0x3210, RZ ;  /* 0x0000321018187816 */ /* 0x000fe200000000ff */
[----:B------:R-:W-:Y:S01]  /*0a70*/  IMAD.IADD R20, R20, 0x1, R9 ;  /* 0x0000000114147824 */ /* 0x000fe200078e0209 */
[----:B------:R-:W-:Y:S01]  /*0a80*/  LOP3.LUT R12, R5, 0x2a01a605, RZ, 0xfc, !PT ;  /* 0x2a01a605050c7812 */ /* 0x000fe200078efcff */
[----:B------:R-:W-:Y:S01]  /*0a90*/  USHF.R.U32 UR18, UR29, 0x7, UR29 ;  /* 0x000000071d127899 */ /* 0x000fe2000800161d */
[----:B------:R-:W-:Y:S01]  /*0aa0*/  PRMT R5, R11, 0x3210, RZ ;  /* 0x000032100b057816 */ /* 0x000fe200000000ff */
[----:B------:R-:W-:Y:S01]  /*0ab0*/  UIADD3 UR22, UPT, UPT, UR16, -0x164a245b, UR20 ;  /* 0xe9b5dba510167890 */ /* 0x000fe2000fffe014 */
[C-C-:B------:R-:W-:Y:S01]  /*0ac0*/  SHF.R.U32 R25, R29.reuse, 0x6, R29.reuse ;  /* 0x000000061d197819 */ /* 0x140fe2000000161d */
[----:B------:R-:W-:Y:S01]  /*0ad0*/  ULOP3.LUT UR18, UR24, UR19, UR18, 0x96, !UPT ;  /* 0x0000001318127292 */ /* 0x000fe2000f8e9612 */
[C-C-:B------:R-:W-:Y:S01]  /*0ae0*/  SHF.R.U32 R26, R29.reuse, 0xb, R29.reuse ;  /* 0x0000000b1d1a7819 */ /* 0x140fe2000000161d */
[----:B-1----:R-:W-:Y:S01]  /*0af0*/  UPRMT UR24, UR30, 0x3210, URZ ;  /* 0x000032101e187896 */ /* 0x002fe200080000ff */
[----:B------:R-:W-:Y:S01]  /*0b00*/  SHF.R.U32 R27, R29, 0x19, R29 ;  /* 0x000000191d1b7819 */ /* 0x000fe2000000161d */
[----:B------:R-:W-:Y:S01]  /*0b10*/  UPRMT UR18, UR18, 0x3210, URZ ;  /* 0x0000321012127896 */ /* 0x000fe200080000ff */
[----:B------:R-:W-:Y:S01]  /*0b20*/  PRMT R19, R19, 0x3210, RZ ;  /* 0x0000321013137816 */ /* 0x000fe200000000ff */
[----:B------:R-:W-:Y:S01]  /*0b30*/  USHF.R.U32 UR16, UR30, 0x7, UR30 ;  /* 0x000000071e107899 */ /* 0x000fe2000800161e */
[C-C-:B------:R-:W-:Y:S01]  /*0b40*/  SHF.R.U32 R9, R11.reuse, 0x11, R11.reuse ;  /* 0x000000110b097819 */ /* 0x140fe2000000160b */
[----:B------:R-:W-:Y:S01]  /*0b50*/  USHF.R.U32 UR19, UR30, 0x12, UR30 ;  /* 0x000000121e137899 */ /* 0x000fe2000800161e */
[----:B------:R-:W-:Y:S01]  /*0b60*/  SHF.R.U32 R10, R11, 0x13, R11 ;  /* 0x000000130b0a7819 */ /* 0x000fe2000000160b */
[----:B------:R-:W-:Y:S01]  /*0b70*/  IMAD.U32 R56, RZ, RZ, UR24 ;  /* 0x00000018ff387e24 */ /* 0x000fe2000f8e00ff */
[----:B------:R-:W-:-:S02]  /*0b80*/  SHF.R.S64 R28, R5, UR8, RZ ;  /* 0x00000008051c7c19 */ /* 0x000fc400080010ff */
[----:B------:R-:W-:Y:S01]  /*0b90*/  LOP3.LUT R25, R27, R26, R25, 0x96, !PT ;  /* 0x0000001a1b197212 */ /* 0x000fe200078e9619 */
[----:B------:R-:W-:Y:S01]  /*0ba0*/  IMAD.U32 R26, RZ, RZ, UR17 ;  /* 0x00000011ff1a7e24 */ /* 0x000fe2000f8e00ff */
[----:B------:R-:W-:Y:S02]  /*0bb0*/  IADD3 R24, PT, PT, R12, R19, R24 ;  /* 0x000000130c187210 */ /* 0x000fe40007ffe018 */
[----:B------:R-:W-:Y:S02]  /*0bc0*/  LOP3.LUT R19, R28, R10, R9, 0x96, !PT ;  /* 0x0000000a1c137212 */ /* 0x000fe400078e9609 */
[----:B------:R-:W-:Y:S02]  /*0bd0*/  PRMT R27, R29, 0x3210, RZ ;  /* 0x000032101d1b7816 */ /* 0x000fe400000000ff */
[C-C-:B------:R-:W-:Y:S02]  /*0be0*/  SHF.R.U32 R12, R11.reuse, 0x7, R11.reuse ;  /* 0x000000070b0c7819 */ /* 0x140fe4000000160b */
[----:B------:R-:W-:-:S02]  /*0bf0*/  SHF.R.U32 R9, R11, 0x12, R11 ;  /* 0x000000120b097819 */ /* 0x000fc4000000160b */
[----:B------:R-:W-:Y:S02]  /*0c00*/  SHF.R.S64 R10, R5, UR7, RZ ;  /* 0x00000007050a7c19 */ /* 0x000fe400080010ff */
[----:B------:R-:W-:Y:S02]  /*0c10*/  PRMT R47, R20, 0x3210, RZ ;  /* 0x00003210142f7816 */ /* 0x000fe400000000ff */
[----:B------:R-:W-:Y:S02]  /*0c20*/  IADD3 R27, PT, PT, R26, 0x59f111f1, R27 ;  /* 0x59f111f11a1b7810 */ /* 0x000fe40007ffe01b */
[----:B------:R-:W-:Y:S02]  /*0c30*/  LOP3.LUT R12, R10, R9, R12, 0x96, !PT ;  /* 0x000000090a0c7212 */ /* 0x000fe400078e960c */
[C-C-:B------:R-:W-:Y:S02]  /*0c40*/  SHF.R.U32 R26, R24.reuse, 0x2, R24.reuse ;  /* 0x00000002181a7819 */ /* 0x140fe40000001618 */
[----:B------:R-:W-:-:S02]  /*0c50*/  SHF.R.U32 R31, R24, 0xd, R24 ;  /* 0x0000000d181f7819 */ /* 0x000fc40000001618 */
[----:B------:R-:W-:Y:S02]  /*0c60*/  SHF.R.U32 R28, R24, 0x16, R24 ;  /* 0x00000016181c7819 */ /* 0x000fe40000001618 */
[C-C-:B------:R-:W-:Y:S02]  /*0c70*/  SHF.R.U32 R9, R20.reuse, 0x11, R20.reuse ;  /* 0x0000001114097819 */ /* 0x140fe40000001614 */
[----:B------:R-:W-:Y:S02]  /*0c80*/  SHF.R.U32 R10, R20, 0x13, R20 ;  /* 0x00000013140a7819 */ /* 0x000fe40000001614 */
[----:B------:R-:W-:Y:S02]  /*0c90*/  SHF.R.S64 R30, R47, UR8, RZ ;  /* 0x000000082f1e7c19 */ /* 0x000fe400080010ff */
[----:B------:R-:W-:Y:S02]  /*0ca0*/  LOP3.LUT R28, R28, R31, R26, 0x96, !PT ;  /* 0x0000001f1c1c7212 */ /* 0x000fe400078e961a */
[----:B------:R-:W-:-:S02]  /*0cb0*/  LOP3.LUT R10, R30, R10, R9, 0x96, !PT ;  /* 0x0000000a1e0a7212 */ /* 0x000fc400078e9609 */
[----:B------:R-:W-:Y:S02]  /*0cc0*/  PRMT R31, R0, 0x3210, RZ ;  /* 0x00003210001f7816 */ /* 0x000fe400000000ff */
[C-C-:B------:R-:W-:Y:S02]  /*0cd0*/  SHF.R.U32 R0, R20.reuse, 0x7, R20.reuse ;  /* 0x0000000714007819 */ /* 0x140fe40000001614 */
[----:B------:R-:W-:Y:S02]  /*0ce0*/  SHF.R.U32 R9, R20, 0x12, R20 ;  /* 0x0000001214097819 */ /* 0x000fe40000001614 */
[----:B------:R-:W-:Y:S02]  /*0cf0*/  SHF.R.S64 R30, R47, UR7, RZ ;  /* 0x000000072f1e7c19 */ /* 0x000fe400080010ff */
[----:B------:R-:W-:Y:S02]  /*0d00*/  LOP3.LUT R26, R29, 0x510e527f, R8, 0xac, !PT ;  /* 0x510e527f1d1a7812 */ /* 0x000fe400078eac08 */
[----:B------:R-:W-:-:S02]  /*0d10*/  LOP3.LUT R0, R30, R9, R0, 0x96, !PT ;  /* 0x000000091e007212 */ /* 0x000fc400078e9600 */
[----:B------:R-:W-:Y:S01]  /*0d20*/  IADD3 R9, PT, PT, R19, UR18, R18 ;  /* 0x0000001213097c10 */ /* 0x000fe2000fffe012 */
[----:B------:R-:W-:Y:S01]  /*0d30*/  USHF.R.S64 UR18, UR17, UR7, URZ ;  /* 0x0000000711127299 */ /* 0x000fe200080010ff */
[----:B------:R-:W-:Y:S01]  /*0d40*/  PRMT R25, R25, 0x3210, RZ ;  /* 0x0000321019197816 */ /* 0x000fe200000000ff */
[----:B--2---:R-:W-:Y:S01]  /*0d50*/  USHF.R.U32 UR17, UR12, 0x7, UR12 ;  /* 0x000000070c117899 */ /* 0x004fe2000800160c */
[----:B------:R-:W-:Y:S01]  /*0d60*/  PRMT R28, R28, 0x3210, RZ ;  /* 0x000032101c1c7816 */ /* 0x000fe200000000ff */
[----:B------:R-:W-:Y:S01]  /*0d70*/  ULOP3.LUT UR14, UR18, UR15, UR14, 0x96, !UPT ;  /* 0x0000000f120e7292 */ /* 0x000fe2000f8e960e */
[----:B------:R-:W-:Y:S01]  /*0d80*/  IADD3 R31, PT, PT, R26, R31, R25 ;  /* 0x0000001f1a1f7210 */ /* 0x000fe20007ffe019 */
[----:B------:R-:W-:Y:S01]  /*0d90*/  VIADD R9, R9, UR33 ;  /* 0x0000002109097c36 */ /* 0x000fe20008000000 */
[----:B------:R-:W-:Y:S01]  /*0da0*/  LOP3.LUT R25, R23, 0x6a09e667, R24, 0xe8, !PT ;  /* 0x6a09e66717197812 */ /* 0x000fe200078ee818 */
[----:B------:R-:W-:Y:S01]  /*0db0*/  UPRMT UR14, UR14, 0x3210, URZ ;  /* 0x000032100e0e7896 */ /* 0x000fe200080000ff */
[----:B------:R-:W-:Y:S01]  /*0dc0*/  PRMT R26, R31, 0x3210, RZ ;  /* 0x000032101f1a7816 */ /* 0x000fe200000000ff */
[----:B------:R-:W-:Y:S01]  /*0dd0*/  UPRMT UR33, UR12, 0x3210, URZ ;  /* 0x000032100c217896 */ /* 0x000fe200080000ff */
[----:B------:R-:W-:Y:S01]  /*0de0*/  PRMT R33, R9, 0x3210, RZ ;  /* 0x0000321009217816 */ /* 0x000fe200000000ff */
[----:B------:R-:W-:Y:S01]  /*0df0*/  USHF.R.U32 UR15, UR12, 0x12, UR12 ;  /* 0x000000120c0f7899 */ /* 0x000fe2000800160c */
[----:B------:R-:W-:Y:S01]  /*0e00*/  IADD3 R25, PT, PT, R25, R26, R28 ;  /* 0x0000001a19197210 */ /* 0x000fe20007ffe01c */
[----:B------:R-:W-:Y:S01]  /*0e10*/  VIADD R26, R31, 0xbb67ae85 ;  /* 0xbb67ae851f1a7836 */ /* 0x000fe20000000000 */
[----:B------:R-:W-:Y:S01]  /*0e20*/  IADD3 R10, PT, PT, R10, UR14, R49 ;  /* 0x0000000e0a0a7c10 */ /* 0x000fe2000fffe031 */
[----:B------:R-:W-:Y:S01]  /*0e30*/  USHF.R.S64 UR14, UR33, UR7, URZ ;  /* 0x00000007210e7299 */ /* 0x000fe200080010ff */
[C-C-:B------:R-:W-:Y:S01]  /*0e40*/  SHF.R.U32 R19, R9.reuse, 0x11, R9.reuse ;  /* 0x0000001109137819 */ /* 0x140fe20000001609 */
[----:B------:R-:W-:Y:S01]  /*0e50*/  UPRMT UR18, UR22, 0x3210, URZ ;  /* 0x0000321016127896 */ /* 0x000fe200080000ff */
[--C-:B------:R-:W-:Y:S01]  /*0e60*/  SHF.R.U32 R28, R9, 0x13, R9.reuse ;  /* 0x00000013091c7819 */ /* 0x100fe20000001609 */
[----:B------:R-:W-:Y:S01]  /*0e70*/  VIADD R10, R10, UR21 ;  /* 0x000000150a0a7c36 */ /* 0x000fe20008000000 */
[----:B------:R-:W-:Y:S01]  /*0e80*/  SHF.R.S64 R30, R33, UR8, RZ ;  /* 0x00000008211e7c19 */ /* 0x000fe200080010ff */
[----:B------:R-:W-:Y:S01]  /*0e90*/  ULOP3.LUT UR15, UR14, UR15, UR17, 0x96, !UPT ;  /* 0x0000000f0e0f7292 */ /* 0x000fe2000f8e9611 */
[----:B------:R-:W-:Y:S01]  /*0ea0*/  SHF.R.U32 R44, R9, 0x7, R9 ;  /* 0x00000007092c7819 */ /* 0x000fe20000001609 */
[----:B------:R-:W-:Y:S01]  /*0eb0*/  USHF.R.S64 UR22, UR24, UR7, URZ ;  /* 0x0000000718167299 */ /* 0x000fe200080010ff */
[----:B------:R-:W-:Y:S01]  /*0ec0*/  LOP3.LUT R31, R30, R28, R19, 0x96, !PT ;  /* 0x0000001c1e1f7212 */ /* 0x000fe200078e9613 */
[----:B------:R-:W-:Y:S01]  /*0ed0*/  UPRMT UR15, UR15, 0x3210, URZ ;  /* 0x000032100f0f7896 */ /* 0x000fe200080000ff */
[C-C-:B------:R-:W-:Y:S01]  /*0ee0*/  SHF.R.U32 R19, R26.reuse, 0x6, R26.reuse ;  /* 0x000000061a137819 */ /* 0x140fe2000000161a */
[----:B------:R-:W-:Y:S01]  /*0ef0*/  ULOP3.LUT UR16, UR22, UR19, UR16, 0x96, !UPT ;  /* 0x0000001316107292 */ /* 0x000fe2000f8e9610 */
[C-C-:B------:R-:W-:Y:S01]  /*0f00*/  SHF.R.U32 R28, R26.reuse, 0xb, R26.reuse ;  /* 0x0000000b1a1c7819 */ /* 0x140fe2000000161a */
[----:B------:R-:W-:Y:S01]  /*0f10*/  USHF.R.S64 UR17, UR27, UR7, URZ ;  /* 0x000000071b117299 */ /* 0x000fe200080010ff */
[----:B------:R-:W-:Y:S01]  /*0f20*/  SHF.R.U32 R30, R26, 0x19, R26 ;  /* 0x000000191a1e7819 */ /* 0x000fe2000000161a */
[----:B------:R-:W-:Y:S01]  /*0f30*/  UPRMT UR16, UR16, 0x3210, URZ ;  /* 0x0000321010107896 */ /* 0x000fe200080000ff */
[----:B------:R-:W-:Y:S01]  /*0f40*/  PRMT R35, R10, 0x3210, RZ ;  /* 0x000032100a237816 */ /* 0x000fe200000000ff */
[----:B------:R-:W-:Y:S01]  /*0f50*/  USHF.R.U32 UR14, UR31, 0x7, UR31 ;  /* 0x000000071f0e7899 */ /* 0x000fe2000800161f */
[----:B------:R-:W-:-:S02]  /*0f60*/  LOP3.LUT R30, R30, R28, R19, 0x96, !PT ;  /* 0x0000001c1e1e7212 */ /* 0x000fc400078e9613 */
[C-C-:B------:R-:W-:Y:S01]  /*0f70*/  SHF.R.U32 R19, R10.reuse, 0x11, R10.reuse ;  /* 0x000000110a137819 */ /* 0x140fe2000000160a */
[----:B------:R-:W-:Y:S01]  /*0f80*/  IMAD.U32 R43, RZ, RZ, UR16 ;  /* 0x00000010ff2b7e24 */ /* 0x000fe2000f8e00ff */
[----:B------:R-:W-:Y:S01]  /*0f90*/  SHF.R.U32 R28, R10, 0x13, R10 ;  /* 0x000000130a1c7819 */ /* 0x000fe2000000160a */
[----:B------:R-:W-:Y:S01]  /*0fa0*/  USHF.R.U32 UR16, UR25, 0x12, UR25 ;  /* 0x0000001219107899 */ /* 0x000fe20008001619 */
[----:B------:R-:W-:Y:S02]  /*0fb0*/  SHF.R.S64 R34, R35, UR8, RZ ;  /* 0x0000000823227c19 */ /* 0x000fe400080010ff */
[----:B------:R-:W-:Y:S02]  /*0fc0*/  SHF.R.U32 R37, R9, 0x12, R9 ;  /* 0x0000001209257819 */ /* 0x000fe40000001609 */
[----:B------:R-:W-:Y:S02]  /*0fd0*/  SHF.R.S64 R32, R33, UR7, RZ ;  /* 0x0000000721207c19 */ /* 0x000fe400080010ff */
[----:B------:R-:W-:-:S02]  /*0fe0*/  LOP3.LUT R28, R34, R28, R19, 0x96, !PT ;  /* 0x0000001c221c7212 */ /* 0x000fc400078e9613 */
[C-C-:B------:R-:W-:Y:S02]  /*0ff0*/  SHF.R.U32 R34, R25.reuse, 0x2, R25.reuse ;  /* 0x0000000219227819 */ /* 0x140fe40000001619 */
[C-C-:B------:R-:W-:Y:S02]  /*1000*/  SHF.R.U32 R39, R25.reuse, 0xd, R25.reuse ;  /* 0x0000000d19277819 */ /* 0x140fe40000001619 */
[----:B------:R-:W-:Y:S02]  /*1010*/  SHF.R.U32 R41, R25, 0x16, R25 ;  /* 0x0000001619297819 */ /* 0x000fe40000001619 */
[----:B------:R-:W-:Y:S01]  /*1020*/  IADD3 R31, PT, PT, R31, UR15, R6 ;  /* 0x0000000f1f1f7c10 */ /* 0x000fe2000fffe006 */
[----:B------:R-:W-:Y:S01]  /*1030*/  USHF.R.U32 UR15, UR25, 0x7, UR25 ;  /* 0x00000007190f7899 */ /* 0x000fe20008001619 */
[----:B------:R-:W-:Y:S02]  /*1040*/  LOP3.LUT R44, R32, R37, R44, 0x96, !PT ;  /* 0x00000025202c7212 */ /* 0x000fe400078e962c */
[----:B------:R-:W-:Y:S01]  /*1050*/  LOP3.LUT R32, R26, R29, R8, 0xca, !PT ;  /* 0x0000001d1a207212 */ /* 0x000fe200078eca08 */
[----:B------:R-:W-:Y:S01]  /*1060*/  ULOP3.LUT UR16, UR17, UR16, UR15, 0x96, !UPT ;  /* 0x0000001011107292 */ /* 0x000fe2000f8e960f */
[----:B------:R-:W-:Y:S01]  /*1070*/  PRMT R37, R30, 0x3210, RZ ;  /* 0x000032101e257816 */ /* 0x000fe200000000ff */
[----:B------:R-:W-:Y:S01]  /*1080*/  USHF.R.U32 UR15, UR31, 0x12, UR31 ;  /* 0x000000121f0f7899 */ /* 0x000fe2000800161f */
[----:B------:R-:W-:Y:S01]  /*1090*/  LOP3.LUT R34, R41, R39, R34, 0x96, !PT ;  /* 0x0000002729227212 */ /* 0x000fe200078e9622 */
[----:B------:R-:W-:Y:S01]  /*10a0*/  VIADD R39, R31, UR30 ;  /* 0x0000001e1f277c36 */ /* 0x000fe20008000000 */
[----:B------:R-:W-:Y:S01]  /*10b0*/  IADD3 R41, PT, PT, R32, UR18, R37 ;  /* 0x0000001220297c10 */ /* 0x000fe2000fffe025 */
[----:B------:R-:W-:Y:S01]  /*10c0*/  UPRMT UR16, UR16, 0x3210, URZ ;  /* 0x0000321010107896 */ /* 0x000fe200080000ff */
[C-C-:B------:R-:W-:Y:S01]  /*10d0*/  SHF.R.U32 R19, R10.reuse, 0x7, R10.reuse ;  /* 0x000000070a137819 */ /* 0x140fe2000000160a */
[----:B------:R-:W-:Y:S01]  /*10e0*/  USHF.R.S64 UR17, UR28, UR7, URZ ;  /* 0x000000071c117299 */ /* 0x000fe200080010ff */
[----:B------:R-:W-:-:S02]  /*10f0*/  SHF.R.U32 R8, R10, 0x12, R10 ;  /* 0x000000120a087819 */ /* 0x000fc4000000160a */
[----:B------:R-:W-:Y:S01]  /*1100*/  SHF.R.S64 R42, R35, UR7, RZ ;  /* 0x00000007232a7c19 */ /* 0x000fe200080010ff */
[----:B------:R-:W-:Y:S01]  /*1110*/  ULOP3.LUT UR14, UR17, UR15, UR14, 0x96, !UPT ;  /* 0x0000000f110e7292 */ /* 0x000fe2000f8e960e */
[----:B------:R-:W-:Y:S02]  /*1120*/  PRMT R32, R34, 0x3210, RZ ;  /* 0x0000321022207816 */ /* 0x000fe400000000ff */
[----:B------:R-:W-:Y:S01]  /*1130*/  PRMT R34, R39, 0x3210, RZ ;  /* 0x0000321027227816 */ /* 0x000fe200000000ff */
[----:B------:R-:W-:Y:S01]  /*1140*/  UPRMT UR14, UR14, 0x3210, URZ ;  /* 0x000032100e0e7896 */ /* 0x000fe200080000ff */
[----:B------:R-:W-:Y:S02]  /*1150*/  LOP3.LUT R19, R42, R8, R19, 0x96, !PT ;  /* 0x000000082a137212 */ /* 0x000fe400078e9613 */
[C---:B------:R-:W-:Y:S01]  /*1160*/  PRMT R30, R41.reuse, 0x3210, RZ ;  /* 0x00003210291e7816 */ /* 0x040fe200000000ff */
[----:B------:R-:W-:Y:S01]  /*1170*/  VIADD R41, R41, 0x6a09e667 ;  /* 0x6a09e66729297836 */ /* 0x000fe20000000000 */
[----:B------:R-:W-:-:S02]  /*1180*/  LOP3.LUT R31, R24, R23, R25, 0xe8, !PT ;  /* 0x00000017181f7212 */ /* 0x000fc400078ee819 */
[C-C-:B------:R-:W-:Y:S02]  /*1190*/  SHF.R.U32 R8, R39.reuse, 0x11, R39.reuse ;  /* 0x0000001127087819 */ /* 0x140fe40000001627 */
[----:B------:R-:W-:Y:S02]  /*11a0*/  SHF.R.U32 R37, R39, 0x13, R39 ;  /* 0x0000001327257819 */ /* 0x000fe40000001627 */
[----:B------:R-:W-:Y:S02]  /*11b0*/  SHF.R.S64 R42, R34, UR8, RZ ;  /* 0x00000008222a7c19 */ /* 0x000fe400080010ff */
[----:B------:R-:W-:Y:S01]  /*11c0*/  IADD3 R43, PT, PT, R28, UR6, R43 ;  /* 0x000000061c2b7c10 */ /* 0x000fe2000fffe02b */
[----:B------:R-:W-:Y:S01]  /*11d0*/  USHF.R.S64 UR6, UR6, UR7, URZ ;  /* 0x0000000706067299 */ /* 0x000fe200080010ff */
[----:B------:R-:W-:Y:S02]  /*11e0*/  IADD3 R31, PT, PT, R31, R30, R32 ;  /* 0x0000001e1f1f7210 */ /* 0x000fe40007ffe020 */
[----:B------:R-:W-:Y:S01]  /*11f0*/  LOP3.LUT R28, R42, R37, R8, 0x96, !PT ;  /* 0x000000252a1c7212 */ /* 0x000fe200078e9608 */
[----:B------:R-:W-:Y:S01]  /*1200*/  VIADD R8, R43, UR29 ;  /* 0x0000001d2b087c36 */ /* 0x000fe20008000000 */
[C-C-:B------:R-:W-:Y:S01]  /*1210*/  SHF.R.U32 R30, R41.reuse, 0x6, R41.reuse ;  /* 0x00000006291e7819 */ /* 0x140fe20000001629 */
[----:B------:R-:W-:Y:S01]  /*1220*/  UPRMT UR6, UR6, 0x3210, URZ ;  /* 0x0000321006067896 */ /* 0x000fe200080000ff */
[----:B------:R-:W-:-:S02]  /*1230*/  SHF.R.U32 R37, R41, 0xb, R41 ;  /* 0x0000000b29257819 */ /* 0x000fc40000001629 */
[----:B------:R-:W-:Y:S02]  /*1240*/  SHF.R.U32 R32, R41, 0x19, R41 ;  /* 0x0000001929207819 */ /* 0x000fe40000001629 */
[----:B------:R-:W-:Y:S02]  /*1250*/  SHF.R.U32 R43, R31, 0x2, R31 ;  /* 0x000000021f2b7819 */ /* 0x000fe4000000161f */
[----:B------:R-:W-:Y:S02]  /*1260*/  LOP3.LUT R42, R32, R37, R30, 0x96, !PT ;  /* 0x00000025202a7212 */ /* 0x000fe400078e961e */
[C---:B------:R-:W-:Y:S02]  /*1270*/  PRMT R32, R8.reuse, 0x3210, RZ ;  /* 0x0000321008207816 */ /* 0x040fe400000000ff */
[C-C-:B------:R-:W-:Y:S02]  /*1280*/  SHF.R.U32 R37, R8.reuse, 0x11, R8.reuse ;  /* 0x0000001108257819 */ /* 0x140fe40000001608 */
[----:B------:R-:W-:-:S02]  /*1290*/  SHF.R.U32 R30, R8, 0x13, R8 ;  /* 0x00000013081e7819 */ /* 0x000fc40000001608 */
[----:B------:R-:W-:Y:S02]  /*12a0*/  SHF.R.S64 R48, R32, UR8, RZ ;  /* 0x0000000820307c19 */ /* 0x000fe400080010ff */
[C-C-:B------:R-:W-:Y:S02]  /*12b0*/  SHF.R.U32 R46, R31.reuse, 0xd, R31.reuse ;  /* 0x0000000d1f2e7819 */ /* 0x140fe4000000161f */
[----:B------:R-:W-:Y:S02]  /*12c0*/  SHF.R.U32 R45, R31, 0x16, R31 ;  /* 0x000000161f2d7819 */ /* 0x000fe4000000161f */
[----:B------:R-:W-:Y:S02]  /*12d0*/  LOP3.LUT R37, R48, R30, R37, 0x96, !PT ;  /* 0x0000001e30257212 */ /* 0x000fe400078e9625 */
[----:B------:R-:W-:Y:S02]  /*12e0*/  LOP3.LUT R45, R45, R46, R43, 0x96, !PT ;  /* 0x0000002e2d2d7212 */ /* 0x000fe400078e962b */
[----:B------:R-:W-:-:S02]  /*12f0*/  PRMT R43, R16, 0x3210, RZ ;  /* 0x00003210102b7816 */ /* 0x000fc400000000ff */
[----:B------:R-:W-:Y:S02]  /*1300*/  LOP3.LUT R30, R41, R26, R29, 0xca, !PT ;  /* 0x0000001a291e7212 */ /* 0x000fe400078eca1d */
[----:B------:R-:W-:Y:S02]  /*1310*/  PRMT R42, R42, 0x3210, RZ ;  /* 0x000032102a2a7816 */ /* 0x000fe400000000ff */
[----:B------:R-:W-:Y:S02]  /*1320*/  IADD3 R28, PT, PT, R28, UR16, R47 ;  /* 0x000000101c1c7c10 */ /* 0x000fe4000fffe02f */
[----:B------:R-:W-:Y:S02]  /*1330*/  IADD3 R42, PT, PT, R30, R43, R42 ;  /* 0x0000002b1e2a7210 */ /* 0x000fe40007ffe02a */
[--C-:B------:R-:W-:Y:S01]  /*1340*/  SHF.R.U32 R16, R8, 0x7, R8.reuse ;  /* 0x0000000708107819 */ /* 0x100fe20000001608 */
[----:B------:R-:W-:Y:S01]  /*1350*/  VIADD R43, R28, UR31 ;  /* 0x0000001f1c2b7c36 */ /* 0x000fe20008000000 */
[----:B------:R-:W-:Y:S01]  /*1360*/  SHF.R.U32 R29, R8, 0x12, R8 ;  /* 0x00000012081d7819 */ /* 0x000fe20000001608 */
[----:B------:R-:W-:Y:S01]  /*1370*/  IMAD.IADD R23, R42, 0x1, R23 ;  /* 0x000000012a177824 */ /* 0x000fe200078e0217 */
[----:B------:R-:W-:-:S02]  /*1380*/  SHF.R.S64 R46, R32, UR7, RZ ;  /* 0x00000007202e7c19 */ /* 0x000fc400080010ff */
[----:B------:R-:W-:Y:S02]  /*1390*/  LOP3.LUT R52, R25, R24, R31, 0xe8, !PT ;  /* 0x0000001819347212 */ /* 0x000fe400078ee81f */
[----:B------:R-:W-:Y:S02]  /*13a0*/  LOP3.LUT R16, R46, R29, R16, 0x96, !PT ;  /* 0x0000001d2e107212 */ /* 0x000fe400078e9610 */
[----:B------:R-:W-:Y:S02]  /*13b0*/  PRMT R29, R43, 0x3210, RZ ;  /* 0x000032102b1d7816 */ /* 0x000fe400000000ff */
[----:B------:R-:W-:Y:S02]  /*13c0*/  PRMT R30, R45, 0x3210, RZ ;  /* 0x000032102d1e7816 */ /* 0x000fe400000000ff */
[----:B------:R-:W-:Y:S02]  /*13d0*/  PRMT R53, R42, 0x3210, RZ ;  /* 0x000032102a357816 */ /* 0x000fe400000000ff */
[----:B------:R-:W-:-:S02]  /*13e0*/  SHF.R.U32 R28, R43, 0x11, R43 ;  /* 0x000000112b1c7819 */ /* 0x000fc4000000162b */
[----:B------:R-:W-:Y:S02]  /*13f0*/  SHF.R.U32 R45, R43, 0x13, R43 ;  /* 0x000000132b2d7819 */ /* 0x000fe4000000162b */
[----:B------:R-:W-:Y:S02]  /*1400*/  SHF.R.S64 R48, R29, UR8, RZ ;  /* 0x000000081d307c19 */ /* 0x000fe400080010ff */
[----:B------:R-:W-:Y:S01]  /*1410*/  IADD3 R37, PT, PT, R37, UR14, R38 ;  /* 0x0000000e25257c10 */ /* 0x000fe2000fffe026 */
[----:B------:R-:W-:Y:S01]  /*1420*/  USHF.R.S64 UR14, UR26, UR7, URZ ;  /* 0x000000071a0e7299 */ /* 0x000fe200080010ff */
[C-C-:B------:R-:W-:Y:S02]  /*1430*/  SHF.R.U32 R42, R23.reuse, 0x6, R23.reuse ;  /* 0x00000006172a7819 */ /* 0x140fe40000001617 */
[--C-:B------:R-:W-:Y:S01]  /*1440*/  SHF.R.U32 R55, R23, 0xb, R23.reuse ;  /* 0x0000000b17377819 */ /* 0x100fe20000001617 */
[----:B------:R-:W-:Y:S01]  /*1450*/  VIADD R37, R37, UR12 ;  /* 0x0000000c25257c36 */ /* 0x000fe20008000000 */
[----:B------:R-:W-:Y:S01]  /*1460*/  SHF.R.U32 R46, R23, 0x19, R23 ;  /* 0x00000019172e7819 */ /* 0x000fe20000001617 */
[----:B------:R-:W-:Y:S01]  /*1470*/  USHF.R.U32 UR12, UR13, 0x7, UR13 ;  /* 0x000000070d0c7899 */ /* 0x000fe2000800160d */
[----:B------:R-:W-:-:S02]  /*1480*/  IADD3 R52, PT, PT, R52, R53, R30 ;  /* 0x0000003534347210 */ /* 0x000fc40007ffe01e */
[----:B------:R-:W-:Y:S02]  /*1490*/  LOP3.LUT R28, R48, R45, R28, 0x96, !PT ;  /* 0x0000002d301c7212 */ /* 0x000fe400078e961c */
[----:B------:R-:W-:Y:S01]  /*14a0*/  LOP3.LUT R42, R46, R55, R42, 0x96, !PT ;  /* 0x000000372e2a7212 */ /* 0x000fe200078e962a */
[----:B------:R-:W-:Y:S01]  /*14b0*/  IMAD.U32 R55, RZ, RZ, UR32 ;  /* 0x00000020ff377e24 */ /* 0x000fe2000f8e00ff */
[C-C-:B------:R-:W-:Y:S02]  /*14c0*/  SHF.R.U32 R30, R52.reuse, 0x2, R52.reuse ;  /* 0x00000002341e7819 */ /* 0x140fe40000001634 */
[C-C-:B------:R-:W-:Y:S02]  /*14d0*/  SHF.R.U32 R45, R52.reuse, 0xd, R52.reuse ;  /* 0x0000000d342d7819 */ /* 0x140fe40000001634 */
[----:B------:R-:W-:Y:S02]  /*14e0*/  SHF.R.U32 R48, R52, 0x16, R52 ;  /* 0x0000001634307819 */ /* 0x000fe40000001634 */
[----:B------:R-:W-:-:S02]  /*14f0*/  PRMT R46, R27, 0x3210, RZ ;  /* 0x000032101b2e7816 */ /* 0x000fc400000000ff */
[----:B------:R-:W-:Y:S02]  /*1500*/  PRMT R17, R17, 0x3210, RZ ;  /* 0x0000321011117816 */ /* 0x000fe400000000ff */
[----:B------:R-:W-:Y:S02]  /*1510*/  LOP3.LUT R27, R23, R41, R26, 0xca, !PT ;  /* 0x00000029171b7212 */ /* 0x000fe400078eca1a */
[----:B------:R-:W-:Y:S02]  /*1520*/  PRMT R42, R42, 0x3210, RZ ;  /* 0x000032102a2a7816 */ /* 0x000fe400000000ff */
[----:B------:R-:W-:Y:S02]  /*1530*/  LOP3.LUT R45, R48, R45, R30, 0x96, !PT ;  /* 0x0000002d302d7212 */ /* 0x000fe400078e961e */
[----:B------:R-:W-:Y:S02]  /*1540*/  PRMT R30, R37, 0x3210, RZ ;  /* 0x00003210251e7816 */ /* 0x000fe400000000ff */
[----:B------:R-:W-:-:S02]  /*1550*/  IADD3 R48, PT, PT, R28, R35, R17 ;  /* 0x000000231c307210 */ /* 0x000fc40007ffe011 */
[----:B------:R-:W-:Y:S02]  /*1560*/  IADD3 R27, PT, PT, R27, R46, R42 ;  /* 0x0000002e1b1b7210 */ /* 0x000fe40007ffe02a */
[C-C-:B------:R-:W-:Y:S01]  /*1570*/  SHF.R.U32 R28, R37.reuse, 0x11, R37.reuse ;  /* 0x00000011251c7819 */ /* 0x140fe20000001625 */
[----:B------:R-:W-:Y:S01]  /*1580*/  VIADD R48, R48, UR13 ;  /* 0x0000000d30307c36 */ /* 0x000fe20008000000 */
[----:B------:R-:W-:Y:S01]  /*1590*/  SHF.R.U32 R17, R37, 0x13, R37 ;  /* 0x0000001325117819 */ /* 0x000fe20000001625 */
[----:B------:R-:W-:Y:S01]  /*15a0*/  USHF.R.U32 UR13, UR13, 0x12, UR13 ;  /* 0x000000120d0d7899 */ /* 0x000fe2000800160d */
[----:B------:R-:W-:Y:S02]  /*15b0*/  SHF.R.S64 R42, R30, UR8, RZ ;  /* 0x000000081e2a7c19 */ /* 0x000fe400080010ff */
[----:B------:R-:W-:Y:S01]  /*15c0*/  LOP3.LUT R53, R31, R25, R52, 0xe8, !PT ;  /* 0x000000191f357212 */ /* 0x000fe200078ee834 */
[----:B------:R-:W-:Y:S01]  /*15d0*/  ULOP3.LUT UR12, UR14, UR13, UR12, 0x96, !UPT ;  /* 0x0000000d0e0c7292 */ /* 0x000fe2000f8e960c */
[----:B------:R-:W-:Y:S01]  /*15e0*/  LOP3.LUT R28, R42, R17, R28, 0x96, !PT ;  /* 0x000000112a1c7212 */ /* 0x000fe200078e961c */
[----:B------:R-:W-:Y:S01]  /*15f0*/  IMAD.IADD R42, R27, 0x1, R24 ;  /* 0x000000011b2a7824 */ /* 0x000fe200078e0218 */
[----:B------:R-:W-:Y:S01]  /*1600*/  PRMT R45, R45, 0x3210, RZ ;  /* 0x000032102d2d7816 */ /* 0x000fe200000000ff */
[----:B------:R-:W-:Y:S01]  /*1610*/  UPRMT UR12, UR12, 0x3210, URZ ;  /* 0x000032100c0c7896 */ /* 0x000fe200080000ff */
[----:B------:R-:W-:-:S02]  /*1620*/  PRMT R46, R27, 0x3210, RZ ;  /* 0x000032101b2e7816 */ /* 0x000fc400000000ff */
[----:B------:R-:W-:Y:S02]  /*1630*/  PRMT R26, R26, 0x3210, RZ ;  /* 0x000032101a1a7816 */ /* 0x000fe400000000ff */
[----:B------:R-:W-:Y:S02]  /*1640*/  IADD3 R53, PT, PT, R53, R46, R45 ;  /* 0x0000002e35357210 */ /* 0x000fe40007ffe02d */
[----:B------:R-:W-:Y:S02]  /*1650*/  PRMT R27, R48, 0x3210, RZ ;  /* 0x00003210301b7816 */ /* 0x000fe400000000ff */
[C-C-:B------:R-:W-:Y:S02]  /*1660*/  SHF.R.U32 R17, R42.reuse, 0x6, R42.reuse ;  /* 0x000000062a117819 */ /* 0x140fe4000000162a */
[C-C-:B------:R-:W-:Y:S02]  /*1670*/  SHF.R.U32 R46, R42.reuse, 0xb, R42.reuse ;  /* 0x0000000b2a2e7819 */ /* 0x140fe4000000162a */
[----:B------:R-:W-:-:S02]  /*1680*/  SHF.R.U32 R50, R42, 0x19, R42 ;  /* 0x000000192a327819 */ /* 0x000fc4000000162a */
[----:B------:R-:W-:Y:S02]  /*1690*/  IADD3 R26, PT, PT, R55, -0x6dc07d5c, R26 ;  /* 0x923f82a4371a7810 */ /* 0x000fe40007ffe01a */
[C-C-:B------:R-:W-:Y:S02]  /*16a0*/  SHF.R.U32 R45, R48.reuse, 0x11, R48.reuse ;  /* 0x00000011302d7819 */ /* 0x140fe40000001630 */
[----:B------:R-:W-:Y:S02]  /*16b0*/  SHF.R.U32 R24, R48, 0x13, R48 ;  /* 0x0000001330187819 */ /* 0x000fe40000001630 */
[----:B------:R-:W-:Y:S02]  /*16c0*/  SHF.R.S64 R54, R27, UR8, RZ ;  /* 0x000000081b367c19 */ /* 0x000fe400080010ff */
[----:B------:R-:W-:Y:S02]  /*16d0*/  LOP3.LUT R17, R50, R46, R17, 0x96, !PT ;  /* 0x0000002e32117212 */ /* 0x000fe400078e9611 */
[----:B------:R-:W-:-:S02]  /*16e0*/  PRMT R55, R26, 0x3210, RZ ;  /* 0x000032101a377816 */ /* 0x000fc400000000ff */
[----:B------:R-:W-:Y:S02]  /*16f0*/  LOP3.LUT R45, R54, R24, R45, 0x96, !PT ;  /* 0x00000018362d7212 */ /* 0x000fe400078e962d */
[C-C-:B------:R-:W-:Y:S02]  /*1700*/  SHF.R.U32 R26, R53.reuse, 0x2, R53.reuse ;  /* 0x00000002351a7819 */ /* 0x140fe40000001635 */
[C-C-:B------:R-:W-:Y:S02]  /*1710*/  SHF.R.U32 R57, R53.reuse, 0xd, R53.reuse ;  /* 0x0000000d35397819 */ /* 0x140fe40000001635 */
[----:B------:R-:W-:Y:S02]  /*1720*/  SHF.R.U32 R46, R53, 0x16, R53 ;  /* 0x00000016352e7819 */ /* 0x000fe40000001635 */
[----:B------:R-:W-:Y:S02]  /*1730*/  LOP3.LUT R24, R42, R23, R41, 0xca, !PT ;  /* 0x000000172a187212 */ /* 0x000fe400078eca29 */
[----:B------:R-:W-:-:S02]  /*1740*/  PRMT R17, R17, 0x3210, RZ ;  /* 0x0000321011117816 */ /* 0x000fc400000000ff */
[----:B------:R-:W-:Y:S01]  /*1750*/  LOP3.LUT R26, R46, R57, R26, 0x96, !PT ;  /* 0x000000392e1a7212 */ /* 0x000fe200078e961a */
[----:B------:R-:W-:Y:S01]  /*1760*/  IMAD.U32 R57, RZ, RZ, UR27 ;  /* 0x0000001bff397e24 */ /* 0x000fe2000f8e00ff */
[----:B------:R-:W-:Y:S02]  /*1770*/  IADD3 R46, PT, PT, R24, R55, R17 ;  /* 0x00000037182e7210 */ /* 0x000fe40007ffe011 */
[----:B------:R-:W-:Y:S02]  /*1780*/  PRMT R41, R41, 0x3210, RZ ;  /* 0x0000321029297816 */ /* 0x000fe400000000ff */
[C---:B------:R-:W-:Y:S01]  /*1790*/  PRMT R17, R46.reuse, 0x3210, RZ ;  /* 0x000032102e117816 */ /* 0x040fe200000000ff */
[----:B------:R-:W-:Y:S01]  /*17a0*/  IMAD.IADD R24, R46, 0x1, R25 ;  /* 0x000000012e187824 */ /* 0x000fe200078e0219 */
[----:B------:R-:W-:Y:S02]  /*17b0*/  LOP3.LUT R50, R52, R31, R53, 0xe8, !PT ;  /* 0x0000001f34327212 */ /* 0x000fe400078ee835 */
[----:B------:R-:W-:-:S02]  /*17c0*/  PRMT R26, R26, 0x3210, RZ ;  /* 0x000032101a1a7816 */ /* 0x000fc400000000ff */
[C-C-:B------:R-:W-:Y:S02]  /*17d0*/  SHF.R.U32 R25, R24.reuse, 0x6, R24.reuse ;  /* 0x0000000618197819 */ /* 0x140fe40000001618 */
[C-C-:B------:R-:W-:Y:S02]  /*17e0*/  SHF.R.U32 R46, R24.reuse, 0xb, R24.reuse ;  /* 0x0000000b182e7819 */ /* 0x140fe40000001618 */
[----:B------:R-:W-:Y:S02]  /*17f0*/  SHF.R.U32 R54, R24, 0x19, R24 ;  /* 0x0000001918367819 */ /* 0x000fe40000001618 */
[----:B------:R-:W-:Y:S01]  /*1800*/  IADD3 R41, PT, PT, R56, -0x54e3a12b, R41 ;  /* 0xab1c5ed538297810 */ /* 0x000fe20007ffe029 */
[----:B------:R-:W-:Y:S01]  /*1810*/  IMAD.U32 R56, RZ, RZ, UR33 ;  /* 0x00000021ff387e24 */ /* 0x000fe2000f8e00ff */
[----:B------:R-:W-:Y:S02]  /*1820*/  LOP3.LUT R25, R54, R46, R25, 0x96, !PT ;  /* 0x0000002e36197212 */ /* 0x000fe400078e9619 */
[----:B------:R-:W-:-:S02]  /*1830*/  IADD3 R50, PT, PT, R50, R17, R26 ;  /* 0x0000001132327210 */ /* 0x000fc40007ffe01a */
[----:B------:R-:W-:Y:S02]  /*1840*/  PRMT R26, R41, 0x3210, RZ ;  /* 0x00003210291a7816 */ /* 0x000fe400000000ff */
[----:B------:R-:W-:Y:S02]  /*1850*/  LOP3.LUT R17, R24, R42, R23, 0xca, !PT ;  /* 0x0000002a18117212 */ /* 0x000fe400078eca17 */
[----:B------:R-:W-:Y:S02]  /*1860*/  PRMT R25, R25, 0x3210, RZ ;  /* 0x0000321019197816 */ /* 0x000fe400000000ff */
[C-C-:B------:R-:W-:Y:S02]  /*1870*/  SHF.R.U32 R41, R50.reuse, 0x2, R50.reuse ;  /* 0x0000000232297819 */ /* 0x140fe40000001632 */
[C-C-:B------:R-:W-:Y:S02]  /*1880*/  SHF.R.U32 R46, R50.reuse, 0xd, R50.reuse ;  /* 0x0000000d322e7819 */ /* 0x140fe40000001632 */
[----:B------:R-:W-:-:S02]  /*1890*/  SHF.R.U32 R54, R50, 0x16, R50 ;  /* 0x0000001632367819 */ /* 0x000fc40000001632 */
[----:B------:R-:W-:Y:S02]  /*18a0*/  IADD3 R26, PT, PT, R17, R26, R25 ;  /* 0x0000001a111a7210 */ /* 0x000fe40007ffe019 */
[----:B------:R-:W-:Y:S02]  /*18b0*/  LOP3.LUT R41, R54, R46, R41, 0x96, !PT ;  /* 0x0000002e36297212 */ /* 0x000fe400078e9629 */
[----:B------:R-:W-:Y:S01]  /*18c0*/  IADD3 R46, PT, PT, R28, UR12, R5 ;  /* 0x0000000c1c2e7c10 */ /* 0x000fe2000fffe005 */
[----:B------:R-:W-:Y:S01]  /*18d0*/  IMAD.IADD R31, R26, 0x1, R31 ;  /* 0x000000011a1f7824 */ /* 0x000fe200078e021f */
[----:B------:R-:W-:Y:S01]  /*18e0*/  PRMT R23, R23, 0x3210, RZ ;  /* 0x0000321017177816 */ /* 0x000fe200000000ff */
[----:B------:R-:W-:Y:S01]  /*18f0*/  UPRMT UR12, URZ, 0x3210, URZ ;  /* 0x00003210ff0c7896 */ /* 0x000fe200080000ff */
[----:B------:R-:W-:Y:S01]  /*1900*/  LOP3.LUT R17, R53, R52, R50, 0xe8, !PT ;  /* 0x0000003435117212 */ /* 0x000fe200078ee832 */
[----:B------:R-:W-:Y:S01]  /*1910*/  VIADD R46, R46, UR25 ;  /* 0x000000192e2e7c36 */ /* 0x000fe20008000000 */
[----:B------:R-:W-:-:S02]  /*1920*/  SHF.R.U32 R25, R31, 0x6, R31 ;  /* 0x000000061f197819 */ /* 0x000fc4000000161f */
[C-C-:B------:R-:W-:Y:S02]  /*1930*/  SHF.R.U32 R28, R31.reuse, 0xb, R31.reuse ;  /* 0x0000000b1f1c7819 */ /* 0x140fe4000000161f */
[----:B------:R-:W-:Y:S02]  /*1940*/  SHF.R.U32 R54, R31, 0x19, R31 ;  /* 0x000000191f367819 */ /* 0x000fe4000000161f */
[----:B------:R-:W-:Y:S02]  /*1950*/  PRMT R41, R41, 0x3210, RZ ;  /* 0x0000321029297816 */ /* 0x000fe400000000ff */
[----:B------:R-:W-:Y:S02]  /*1960*/  PRMT R26, R26, 0x3210, RZ ;  /* 0x000032101a1a7816 */ /* 0x000fe400000000ff */
[----:B------:R-:W-:Y:S01]  /*1970*/  IADD3 R23, PT, PT, R56, -0x27f85568, R23 ;  /* 0xd807aa9838177810 */ /* 0x000fe20007ffe017 */
[----:B------:R-:W-:Y:S01]  /*1980*/  IMAD.U32 R56, RZ, RZ, UR28 ;  /* 0x0000001cff387e24 */ /* 0x000fe2000f8e00ff */
[----:B------:R-:W-:-:S02]  /*1990*/  LOP3.LUT R25, R54, R28, R25, 0x96, !PT ;  /* 0x0000001c36197212 */ /* 0x000fc400078e9619 */
[C---:B------:R-:W-:Y:S02]  /*19a0*/  PRMT R28, R46.reuse, 0x3210, RZ ;  /* 0x000032102e1c7816 */ /* 0x040fe400000000ff */
[----:B------:R-:W-:Y:S02]  /*19b0*/  IADD3 R17, PT, PT, R17, R26, R41 ;  /* 0x0000001a11117210 */ /* 0x000fe40007ffe029 */
[----:B------:R-:W-:Y:S02]  /*19c0*/  PRMT R54, R23, 0x3210, RZ ;  /* 0x0000321017367816 */ /* 0x000fe400000000ff */
[C-C-:B------:R-:W-:Y:S02]  /*19d0*/  SHF.R.U32 R23, R46.reuse, 0x11, R46.reuse ;  /* 0x000000112e177819 */ /* 0x140fe4000000162e */
[----:B------:R-:W-:Y:S02]  /*19e0*/  SHF.R.U32 R26, R46, 0x13, R46 ;  /* 0x000000132e1a7819 */ /* 0x000fe4000000162e */
[----:B------:R-:W-:-:S02]  /*19f0*/  SHF.R.S64 R55, R28, UR8, RZ ;  /* 0x000000081c377c19 */ /* 0x000fc400080010ff */
[----:B------:R-:W-:Y:S02]  /*1a00*/  PRMT R41, R25, 0x3210, RZ ;  /* 0x0000321019297816 */ /* 0x000fe400000000ff */
[----:B------:R-:W-:Y:S02]  /*1a10*/  LOP3.LUT R25, R31, R24, R42, 0xca, !PT ;  /* 0x000000181f197212 */ /* 0x000fe400078eca2a */
[----:B------:R-:W-:Y:S02]  /*1a20*/  LOP3.LUT R23, R55, R26, R23, 0x96, !PT ;  /* 0x0000001a37177212 */ /* 0x000fe400078e9617 */
[----:B------:R-:W-:Y:S02]  /*1a30*/  IADD3 R25, PT, PT, R25, R54, R41 ;  /* 0x0000003619197210 */ /* 0x000fe40007ffe029 */
[----:B------:R-:W-:Y:S02]  /*1a40*/  PRMT R55, R42, 0x3210, RZ ;  /* 0x000032102a377816 */ /* 0x000fe400000000ff */
[--C-:B------:R-:W-:Y:S01]  /*1a50*/  SHF.R.U32 R41, R17, 0x2, R17.reuse ;  /* 0x0000000211297819 */ /* 0x100fe20000001611 */
[----:B------:R-:W-:Y:S01]  /*1a60*/  IMAD.IADD R52, R25, 0x1, R52 ;  /* 0x0000000119347824 */ /* 0x000fe200078e0234 */
[----:B------:R-:W-:-:S02]  /*1a70*/  SHF.R.U32 R42, R17, 0xd, R17 ;  /* 0x0000000d112a7819 */ /* 0x000fc40000001611 */
[----:B------:R-:W-:Y:S02]  /*1a80*/  SHF.R.U32 R54, R17, 0x16, R17 ;  /* 0x0000001611367819 */ /* 0x000fe40000001611 */
[----:B------:R-:W-:Y:S02]  /*1a90*/  PRMT R26, R21, 0x3210, RZ ;  /* 0x00003210151a7816 */ /* 0x000fe400000000ff */
[----:B------:R-:W-:Y:S02]  /*1aa0*/  LOP3.LUT R41, R54, R42, R41, 0x96, !PT ;  /* 0x0000002a36297212 */ /* 0x000fe400078e9629 */
[----:B------:R-:W-:Y:S02]  /*1ab0*/  IADD3 R21, PT, PT, R56, 0x12835b01, R55 ;  /* 0x12835b0138157810 */ /* 0x000fe40007ffe037 */
[----:B------:R-:W-:Y:S02]  /*1ac0*/  IADD3 R45, PT, PT, R45, R32, R26 ;  /* 0x000000202d2d7210 */ /* 0x000fe40007ffe01a */
[----:B------:R-:W-:-:S02]  /*1ad0*/  LOP3.LUT R42, R50, R53, R17, 0xe8, !PT ;  /* 0x00000035322a7212 */ /* 0x000fc400078ee811 */
[----:B------:R-:W-:Y:S01]  /*1ae0*/  PRMT R41, R41, 0x3210, RZ ;  /* 0x0000321029297816 */ /* 0x000fe200000000ff */
[----:B------:R-:W-:Y:S01]  /*1af0*/  IMAD.IADD R36, R45, 0x1, R36 ;  /* 0x000000012d247824 */ /* 0x000fe200078e0224 */
[----:B------:R-:W-:Y:S02]  /*1b00*/  PRMT R25, R25, 0x3210, RZ ;  /* 0x0000321019197816 */ /* 0x000fe400000000ff */
[C-C-:B------:R-:W-:Y:S02]  /*1b10*/  SHF.R.U32 R26, R52.reuse, 0x6, R52.reuse ;  /* 0x00000006341a7819 */ /* 0x140fe40000001634 */
[C-C-:B------:R-:W-:Y:S02]  /*1b20*/  SHF.R.U32 R55, R52.reuse, 0xb, R52.reuse ;  /* 0x0000000b34377819 */ /* 0x140fe40000001634 */
[----:B------:R-:W-:Y:S02]  /*1b30*/  SHF.R.U32 R54, R52, 0x19, R52 ;  /* 0x0000001934367819 */ /* 0x000fe40000001634 */
[----:B------:R-:W-:-:S02]  /*1b40*/  IADD3 R14, PT, PT, R23, R14, R33 ;  /* 0x0000000e170e7210 */ /* 0x000fc40007ffe021 */
[----:B------:R-:W-:Y:S02]  /*1b50*/  IADD3 R42, PT, PT, R42, R25, R41 ;  /* 0x000000192a2a7210 */ /* 0x000fe40007ffe029 */
[----:B------:R-:W-:Y:S01]  /*1b60*/  LOP3.LUT R26, R54, R55, R26, 0x96, !PT ;  /* 0x00000037361a7212 */ /* 0x000fe200078e961a */
[----:B------:R-:W-:Y:S01]  /*1b70*/  IMAD.IADD R51, R51, 0x1, R14 ;  /* 0x0000000133337824 */ /* 0x000fe200078e020e */
[----:B------:R-:W-:Y:S02]  /*1b80*/  PRMT R54, R21, 0x3210, RZ ;  /* 0x0000321015367816 */ /* 0x000fe400000000ff */
[C-C-:B------:R-:W-:Y:S02]  /*1b90*/  SHF.R.U32 R23, R42.reuse, 0x2, R42.reuse ;  /* 0x000000022a177819 */ /* 0x140fe4000000162a */
[C-C-:B------:R-:W-:Y:S02]  /*1ba0*/  SHF.R.U32 R56, R42.reuse, 0xd, R42.reuse ;  /* 0x0000000d2a387819 */ /* 0x140fe4000000162a */
[----:B------:R-:W-:-:S02]  /*1bb0*/  SHF.R.U32 R25, R42, 0x16, R42 ;  /* 0x000000162a197819 */ /* 0x000fc4000000162a */
[----:B------:R-:W-:Y:S02]  /*1bc0*/  LOP3.LUT R21, R52, R31, R24, 0xca, !PT ;  /* 0x0000001f34157212 */ /* 0x000fe400078eca18 */
[----:B------:R-:W-:Y:S02]  /*1bd0*/  PRMT R26, R26, 0x3210, RZ ;  /* 0x000032101a1a7816 */ /* 0x000fe400000000ff */
[----:B------:R-:W-:Y:S02]  /*1be0*/  LOP3.LUT R14, R25, R56, R23, 0x96, !PT ;  /* 0x00000038190e7212 */ /* 0x000fe400078e9617 */
[----:B------:R-:W-:Y:S02]  /*1bf0*/  IADD3 R58, PT, PT, R21, R54, R26 ;  /* 0x00000036153a7210 */ /* 0x000fe40007ffe01a */
[----:B------:R-:W-:Y:S02]  /*1c00*/  PRMT R25, R36, 0x3210, RZ ;  /* 0x0000321024197816 */ /* 0x000fe400000000ff */
[----:B------:R-:W-:Y:S01]  /*1c10*/  PRMT R26, R51, 0x3210, RZ ;  /* 0x00003210331a7816 */ /* 0x000fe200000000ff */
[----:B------:R-:W-:Y:S01]  /*1c20*/  IMAD.IADD R53, R58, 0x1, R53 ;  /* 0x000000013a357824 */ /* 0x000fe200078e0235 */
[----:B------:R-:W-:-:S02]  /*1c30*/  SHF.R.U32 R23, R36, 0x11, R36 ;  /* 0x0000001124177819 */ /* 0x000fc40000001624 */
[----:B------:R-:W-:Y:S02]  /*1c40*/  SHF.R.U32 R56, R36, 0x13, R36 ;  /* 0x0000001324387819 */ /* 0x000fe40000001624 */
[----:B------:R-:W-:Y:S02]  /*1c50*/  SHF.R.S64 R41, R25, UR8, RZ ;  /* 0x0000000819297c19 */ /* 0x000fe400080010ff */
[C-C-:B------:R-:W-:Y:S02]  /*1c60*/  SHF.R.U32 R21, R51.reuse, 0x11, R51.reuse ;  /* 0x0000001133157819 */ /* 0x140fe40000001633 */
[----:B------:R-:W-:Y:S02]  /*1c70*/  SHF.R.U32 R54, R51, 0x13, R51 ;  /* 0x0000001333367819 */ /* 0x000fe40000001633 */
[----:B------:R-:W-:Y:S02]  /*1c80*/  SHF.R.S64 R45, R26, UR8, RZ ;  /* 0x000000081a2d7c19 */ /* 0x000fe400080010ff */
[----:B------:R-:W-:-:S02]  /*1c90*/  LOP3.LUT R23, R41, R56, R23, 0x96, !PT ;  /* 0x0000003829177212 */ /* 0x000fc400078e9617 */
[----:B------:R-:W-:Y:S02]  /*1ca0*/  LOP3.LUT R21, R45, R54, R21, 0x96, !PT ;  /* 0x000000362d157212 */ /* 0x000fe400078e9615 */
[----:B------:R-:W-:Y:S02]  /*1cb0*/  PRMT R41, R14, 0x3210, RZ ;  /* 0x000032100e297816 */ /* 0x000fe400000000ff */
[----:B------:R-:W-:Y:S02]  /*1cc0*/  LOP3.LUT R45, R17, R50, R42, 0xe8, !PT ;  /* 0x00000032112d7212 */ /* 0x000fe400078ee82a */
[----:B------:R-:W-:Y:S02]  /*1cd0*/  PRMT R14, R58, 0x3210, RZ ;  /* 0x000032103a0e7816 */ /* 0x000fe400000000ff */
[----:B------:R-:W-:Y:S02]  /*1ce0*/  PRMT R24, R24, 0x3210, RZ ;  /* 0x0000321018187816 */ /* 0x000fe400000000ff */
[----:B------:R-:W-:-:S02]  /*1cf0*/  IADD3 R45, PT, PT, R45, R14, R41 ;  /* 0x0000000e2d2d7210 */ /* 0x000fc40007ffe029 */
[C-C-:B------:R-:W-:Y:S02]  /*1d00*/  SHF.R.U32 R41, R53.reuse, 0x6, R53.reuse ;  /* 0x0000000635297819 */ /* 0x140fe40000001635 */
[C-C-:B------:R-:W-:Y:S02]  /*1d10*/  SHF.R.U32 R54, R53.reuse, 0xb, R53.reuse ;  /* 0x0000000b35367819 */ /* 0x140fe40000001635 */
[----:B------:R-:W-:Y:S02]  /*1d20*/  SHF.R.U32 R55, R53, 0x19, R53 ;  /* 0x0000001935377819 */ /* 0x000fe40000001635 */
[----:B------:R-:W-:Y:S02]  /*1d30*/  PRMT R4, R4, 0x3210, RZ ;  /* 0x0000321004047816 */ /* 0x000fe400000000ff */
[----:B------:R-:W-:Y:S02]  /*1d40*/  IADD3 R24, PT, PT, R57, 0x243185be, R24 ;  /* 0x243185be39187810 */ /* 0x000fe40007ffe018 */
[----:B------:R-:W-:-:S02]  /*1d50*/  LOP3.LUT R41, R55, R54, R41, 0x96, !PT ;  /* 0x0000003637297212 */ /* 0x000fc400078e9629 */
[----:B------:R-:W-:Y:S02]  /*1d60*/  IADD3 R14, PT, PT, R23, R30, R4 ;  /* 0x0000001e170e7210 */ /* 0x000fe40007ffe004 */
[----:B------:R-:W-:Y:S02]  /*1d70*/  PRMT R23, R24, 0x3210, RZ ;  /* 0x0000321018177816 */ /* 0x000fe400000000ff */
[----:B------:R-:W-:Y:S02]  /*1d80*/  PRMT R41, R41, 0x3210, RZ ;  /* 0x0000321029297816 */ /* 0x000fe400000000ff */
[----:B------:R-:W-:Y:S02]  /*1d90*/  LOP3.LUT R4, R53, R52, R31, 0xca, !PT ;  /* 0x0000003435047212 */ /* 0x000fe400078eca1f */
[C-C-:B------:R-:W-:Y:S02]  /*1da0*/  SHF.R.U32 R24, R45.reuse, 0x2, R45.reuse ;  /* 0x000000022d187819 */ /* 0x140fe4000000162d */
[----:B------:R-:W-:-:S02]  /*1db0*/  SHF.R.U32 R55, R45, 0xd, R45 ;  /* 0x0000000d2d377819 */ /* 0x000fc4000000162d */
[----:B------:R-:W-:Y:S02]  /*1dc0*/  SHF.R.U32 R54, R45, 0x16, R45 ;  /* 0x000000162d367819 */ /* 0x000fe4000000162d */
[----:B------:R-:W-:Y:S02]  /*1dd0*/  IADD3 R41, PT, PT, R4, R23, R41 ;  /* 0x0000001704297210 */ /* 0x000fe40007ffe029 */
[----:B------:R-:W-:Y:S02]  /*1de0*/  LOP3.LUT R24, R54, R55, R24, 0x96, !PT ;  /* 0x0000003736187212 */ /* 0x000fe400078e9618 */
[C---:B------:R-:W-:Y:S01]  /*1df0*/  PRMT R23, R14.reuse, 0x3210, RZ ;  /* 0x000032100e177816 */ /* 0x040fe200000000ff */
[----:B------:R-:W-:Y:S01]  /*1e00*/  IMAD.IADD R50, R41, 0x1, R50 ;  /* 0x0000000129327824 */ /* 0x000fe200078e0232 */
[C-C-:B------:R-:W-:Y:S02]  /*1e10*/  SHF.R.U32 R55, R14.reuse, 0x11, R14.reuse ;  /* 0x000000110e377819 */ /* 0x140fe4000000160e */
[----:B------:R-:W-:-:S02]  /*1e20*/  SHF.R.U32 R4, R14, 0x13, R14 ;  /* 0x000000130e047819 */ /* 0x000fc4000000160e */
[----:B------:R-:W-:Y:S02]  /*1e30*/  PRMT R54, R24, 0x3210, RZ ;  /* 0x0000321018367816 */ /* 0x000fe400000000ff */
[----:B------:R-:W-:Y:S02]  /*1e40*/  SHF.R.S64 R56, R23, UR8, RZ ;  /* 0x0000000817387c19 */ /* 0x000fe400080010ff */
[----:B------:R-:W-:Y:S02]  /*1e50*/  PRMT R41, R41, 0x3210, RZ ;  /* 0x0000321029297816 */ /* 0x000fe400000000ff */
[----:B------:R-:W-:Y:S02]  /*1e60*/  LOP3.LUT R24, R42, R17, R45, 0xe8, !PT ;  /* 0x000000112a187212 */ /* 0x000fe400078ee82d */
[----:B------:R-:W-:Y:S02]  /*1e70*/  LOP3.LUT R55, R56, R4, R55, 0x96, !PT ;  /* 0x0000000438377212 */ /* 0x000fe400078e9637 */
[----:B------:R-:W-:-:S02]  /*1e80*/  IADD3 R4, PT, PT, R24, R41, R54 ;  /* 0x0000002918047210 */ /* 0x000fc40007ffe036 */
[C-C-:B------:R-:W-:Y:S02]  /*1e90*/  SHF.R.U32 R24, R50.reuse, 0x6, R50.reuse ;  /* 0x0000000632187819 */ /* 0x140fe40000001632 */
[C-C-:B------:R-:W-:Y:S02]  /*1ea0*/  SHF.R.U32 R41, R50.reuse, 0xb, R50.reuse ;  /* 0x0000000b32297819 */ /* 0x140fe40000001632 */
[----:B------:R-:W-:Y:S02]  /*1eb0*/  SHF.R.U32 R54, R50, 0x19, R50 ;  /* 0x0000001932367819 */ /* 0x000fe40000001632 */
[----:B------:R-:W-:Y:S02]  /*1ec0*/  SHF.R.U32 R56, R4, 0x16, R4 ;  /* 0x0000001604387819 */ /* 0x000fe40000001604 */
[----:B------:R-:W-:Y:S02]  /*1ed0*/  LOP3.LUT R24, R54, R41, R24, 0x96, !PT ;  /* 0x0000002936187212 */ /* 0x000fe400078e9618 */
[----:B------:R-:W-:-:S02]  /*1ee0*/  SHF.R.U32 R41, R4, 0x2, R4 ;  /* 0x0000000204297819 */ /* 0x000fc40000001604 */
[----:B------:R-:W-:Y:S02]  /*1ef0*/  SHF.R.U32 R54, R4, 0xd, R4 ;  /* 0x0000000d04367819 */ /* 0x000fe40000001604 */
[----:B------:R-:W-:Y:S02]  /*1f00*/  PRMT R31, R31, 0x3210, RZ ;  /* 0x000032101f1f7816 */ /* 0x000fe400000000ff */
[----:B------:R-:W-:Y:S01]  /*1f10*/  LOP3.LUT R41, R56, R54, R41, 0x96, !PT ;  /* 0x0000003638297212 */ /* 0x000fe200078e9629 */
[----:B------:R-:W-:Y:S01]  /*1f20*/  IMAD.U32 R56, RZ, RZ, UR26 ;  /* 0x0000001aff387e24 */ /* 0x000fe2000f8e00ff */
[----:B------:R-:W-:Y:S01]  /*1f30*/  IADD3 R54, PT, PT, R21, UR6, R34 ;  /* 0x0000000615367c10 */ /* 0x000fe2000fffe022 */
[----:B------:R-:W-:Y:S01]  /*1f40*/  UMOV UR6, 0x3d8 ;  /* 0x000003d800067882 */ /* 0x000fe20000000000 */
[----:B------:R-:W-:Y:S01]  /*1f50*/  PRMT R0, R0, 0x3210, RZ ;  /* 0x0000321000007816 */ /* 0x000fe200000000ff */
[----:B------:R-:W-:Y:S01]  /*1f60*/  UPRMT UR6, UR6, 0x3210, URZ ;  /* 0x0000321006067896 */ /* 0x000fe200080000ff */
[----:B------:R-:W-:Y:S01]  /*1f70*/  IADD3 R31, PT, PT, R56, 0x550c7dc3, R31 ;  /* 0x550c7dc3381f7810 */ /* 0x000fe20007ffe01f */
[----:B------:R-:W-:Y:S01]  /*1f80*/  IMAD.IADD R15, R15, 0x1, R54 ;  /* 0x000000010f0f7824 */ /* 0x000fe200078e0236 */
[----:B------:R-:W-:-:S02]  /*1f90*/  LOP3.LUT R21, R50, R53, R52, 0xca, !PT ;  /* 0x0000003532157212 */ /* 0x000fc400078eca34 */
[----:B------:R-:W-:Y:S02]  /*1fa0*/  PRMT R54, R31, 0x3210, RZ ;  /* 0x000032101f367816 */ /* 0x000fe400000000ff */
[----:B------:R-:W-:Y:S02]  /*1fb0*/  PRMT R31, R24, 0x3210, RZ ;  /* 0x00003210181f7816 */ /* 0x000fe400000000ff */
[----:B------:R-:W-:Y:S02]  /*1fc0*/  IADD3 R0, PT, PT, R55, R28, R0 ;  /* 0x0000001c37007210 */ /* 0x000fe40007ffe000 */
[----:B------:R-:W-:Y:S02]  /*1fd0*/  PRMT R24, R15, 0x3210, RZ ;  /* 0x000032100f187816 */ /* 0x000fe400000000ff */
[----:B------:R-:W-:Y:S01]  /*1fe0*/  IADD3 R56, PT, PT, R21, R54, R31 ;  /* 0x0000003615387210 */ /* 0x000fe20007ffe01f */
[----:B------:R-:W-:Y:S01]  /*1ff0*/  IMAD.IADD R7, R7, 0x1, R0 ;  /* 0x0000000107077824 */ /* 0x000fe200078e0200 */
[----:B------:R-:W-:-:S02]  /*2000*/  SHF.R.U32 R54, R15, 0x11, R15 ;  /* 0x000000110f367819 */ /* 0x000fc4000000160f */
[----:B------:R-:W-:Y:S01]  /*2010*/  SHF.R.U32 R21, R15, 0x13, R15 ;  /* 0x000000130f157819 */ /* 0x000fe2000000160f */
[----:B------:R-:W-:Y:S01]  /*2020*/  IMAD.IADD R17, R56, 0x1, R17 ;  /* 0x0000000138117824 */ /* 0x000fe200078e0211 */
[----:B------:R-:W-:Y:S02]  /*2030*/  SHF.R.S64 R31, R24, UR8, RZ ;  /* 0x00000008181f7c19 */ /* 0x000fe400080010ff */
[----:B------:R-:W-:Y:S02]  /*2040*/  PRMT R41, R41, 0x3210, RZ ;  /* 0x0000321029297816 */ /* 0x000fe400000000ff */
[----:B------:R-:W-:Y:S02]  /*2050*/  LOP3.LUT R54, R31, R21, R54, 0x96, !PT ;  /* 0x000000151f367212 */ /* 0x000fe400078e9636 */
[----:B------:R-:W-:Y:S02]  /*2060*/  LOP3.LUT R31, R45, R42, R4, 0xe8, !PT ;  /* 0x0000002a2d1f7212 */ /* 0x000fe400078ee804 */
[----:B------:R-:W-:-:S02]  /*2070*/  PRMT R0, R56, 0x3210, RZ ;  /* 0x0000321038007816 */ /* 0x000fc400000000ff */
[----:B------:R-:W-:Y:S02]  /*2080*/  PRMT R21, R7, 0x3210, RZ ;  /* 0x0000321007157816 */ /* 0x000fe400000000ff */
[----:B------:R-:W-:Y:S02]  /*2090*/  IADD3 R31, PT, PT, R31, R0, R41 ;  /* 0x000000001f1f7210 */ /* 0x000fe40007ffe029 */
[C-C-:B------:R-:W-:Y:S02]  /*20a0*/  SHF.R.U32 R55, R7.reuse, 0x11, R7.reuse ;  /* 0x0000001107377819 */ /* 0x140fe40000001607 */
[----:B------:R-:W-:Y:S02]  /*20b0*/  SHF.R.U32 R0, R7, 0x13, R7 ;  /* 0x0000001307007819 */ /* 0x000fe40000001607 */
[----:B------:R-:W-:Y:S02]  /*20c0*/  SHF.R.S64 R41, R21, UR8, RZ ;  /* 0x0000000815297c19 */ /* 0x000fe400080010ff */
[----:B------:R-:W-:-:S02]  /*20d0*/  SHF.R.U32 R56, R17, 0x6, R17 ;  /* 0x0000000611387819 */ /* 0x000fc40000001611 */
[----:B------:R-:W-:Y:S02]  /*20e0*/  LOP3.LUT R55, R41, R0, R55, 0x96, !PT ;  /* 0x0000000029377212 */ /* 0x000fe400078e9637 */
[C-C-:B------:R-:W-:Y:S02]  /*20f0*/  SHF.R.U32 R41, R17.reuse, 0xb, R17.reuse ;  /* 0x0000000b11297819 */ /* 0x140fe40000001611 */
[----:B------:R-:W-:Y:S02]  /*2100*/  SHF.R.U32 R0, R17, 0x19, R17 ;  /* 0x0000001911007819 */ /* 0x000fe40000001611 */
[----:B------:R-:W-:Y:S02]  /*2110*/  SHF.R.S64 R57, R34, UR7, RZ ;  /* 0x0000000722397c19 */ /* 0x000fe400080010ff */
[----:B------:R-:W-:Y:S02]  /*2120*/  LOP3.LUT R56, R0, R41, R56, 0x96, !PT ;  /* 0x0000002900387212 */ /* 0x000fe400078e9638 */
[----:B------:R-:W-:-:S02]  /*2130*/  SHF.R.U32 R0, R39, 0x7, R39 ;  /* 0x0000000727007819 */ /* 0x000fc40000001627 */
[----:B------:R-:W-:Y:S02]  /*2140*/  SHF.R.U32 R41, R39, 0x12, R39 ;  /* 0x0000001227297819 */ /* 0x000fe40000001627 */
[----:B------:R-:W-:Y:S02]  /*2150*/  PRMT R52, R52, 0x3210, RZ ;  /* 0x0000321034347816 */ /* 0x000fe400000000ff */
[----:B------:R-:W-:Y:S02]  /*2160*/  LOP3.LUT R0, R57, R41, R0, 0x96, !PT ;  /* 0x0000002939007212 */ /* 0x000fe400078e9600 */
[C-C-:B------:R-:W-:Y:S02]  /*2170*/  SHF.R.U32 R41, R37.reuse, 0x7, R37.reuse ;  /* 0x0000000725297819 */ /* 0x140fe40000001625 */
[----:B------:R-:W-:Y:S02]  /*2180*/  SHF.R.U32 R58, R37, 0x12, R37 ;  /* 0x00000012253a7819 */ /* 0x000fe40000001625 */
[----:B------:R-:W-:-:S02]  /*2190*/  SHF.R.S64 R57, R30, UR7, RZ ;  /* 0x000000071e397c19 */ /* 0x000fc400080010ff */
[----:B------:R-:W-:Y:S02]  /*21a0*/  PRMT R22, R22, 0x3210, RZ ;  /* 0x0000321016167816 */ /* 0x000fe400000000ff */
[----:B------:R-:W-:Y:S02]  /*21b0*/  IADD3 R52, PT, PT, R13, 0x72be5d74, R52 ;  /* 0x72be5d740d347810 */ /* 0x000fe40007ffe034 */
[----:B------:R-:W-:Y:S02]  /*21c0*/  LOP3.LUT R41, R57, R58, R41, 0x96, !PT ;  /* 0x0000003a39297212 */ /* 0x000fe400078e9629 */
[----:B------:R-:W-:Y:S02]  /*21d0*/  IADD3 R13, PT, PT, R54, R29, R22 ;  /* 0x0000001d360d7210 */ /* 0x000fe40007ffe016 */
[----:B------:R-:W-:Y:S02]  /*21e0*/  PRMT R22, R52, 0x3210, RZ ;  /* 0x0000321034167816 */ /* 0x000fe400000000ff */
[----:B------:R-:W-:Y:S01]  /*21f0*/  PRMT R56, R56, 0x3210, RZ ;  /* 0x0000321038387816 */ /* 0x000fe200000000ff */
[----:B------:R-:W-:Y:S01]  /*2200*/  IMAD.IADD R13, R40, 0x1, R13 ;  /* 0x00000001280d7824 */ /* 0x000fe200078e020d */
[----:B------:R-:W-:-:S02]  /*2210*/  LOP3.LUT R57, R17, R50, R53, 0xca, !PT ;  /* 0x0000003211397212 */ /* 0x000fc400078eca35 */
[--C-:B------:R-:W-:Y:S02]  /*2220*/  SHF.R.U32 R59, R31, 0xd, R31.reuse ;  /* 0x0000000d1f3b7819 */ /* 0x100fe4000000161f */
[----:B------:R-:W-:Y:S02]  /*2230*/  IADD3 R57, PT, PT, R57, R22, R56 ;  /* 0x0000001639397210 */ /* 0x000fe40007ffe038 */
[C-C-:B------:R-:W-:Y:S02]  /*2240*/  SHF.R.U32 R22, R31.reuse, 0x2, R31.reuse ;  /* 0x000000021f167819 */ /* 0x140fe4000000161f */
[----:B------:R-:W-:Y:S01]  /*2250*/  SHF.R.U32 R40, R31, 0x16, R31 ;  /* 0x000000161f287819 */ /* 0x000fe2000000161f */
[----:B------:R-:W-:Y:S01]  /*2260*/  IMAD.IADD R42, R57, 0x1, R42 ;  /* 0x00000001392a7824 */ /* 0x000fe200078e022a */
[----:B------:R-:W-:Y:S02]  /*2270*/  PRMT R19, R19, 0x3210, RZ ;  /* 0x0000321013137816 */ /* 0x000fe400000000ff */
[----:B------:R-:W-:-:S02]  /*2280*/  LOP3.LUT R40, R40, R59, R22, 0x96, !PT ;  /* 0x0000003b28287212 */ /* 0x000fc400078e9616 */
[----:B------:R-:W-:Y:S02]  /*2290*/  PRMT R22, R13, 0x3210, RZ ;  /* 0x000032100d167816 */ /* 0x000fe400000000ff */
[----:B------:R-:W-:Y:S02]  /*22a0*/  IADD3 R54, PT, PT, R55, R26, R19 ;  /* 0x0000001a37367210 */ /* 0x000fe40007ffe013 */
[C-C-:B------:R-:W-:Y:S02]  /*22b0*/  SHF.R.U32 R52, R13.reuse, 0x11, R13.reuse ;  /* 0x000000110d347819 */ /* 0x140fe4000000160d */
[----:B------:R-:W-:Y:S01]  /*22c0*/  SHF.R.U32 R19, R13, 0x13, R13 ;  /* 0x000000130d137819 */ /* 0x000fe2000000160d */
[----:B------:R-:W-:Y:S01]  /*22d0*/  IMAD.IADD R11, R11, 0x1, R54 ;  /* 0x000000010b0b7824 */ /* 0x000fe200078e0236 */
[----:B------:R-:W-:Y:S02]  /*22e0*/  SHF.R.S64 R55, R22, UR8, RZ ;  /* 0x0000000816377c19 */ /* 0x000fe400080010ff */
[----:B------:R-:W-:-:S02]  /*22f0*/  PRMT R54, R40, 0x3210, RZ ;  /* 0x0000321028367816 */ /* 0x000fc400000000ff */
[----:B------:R-:W-:Y:S02]  /*2300*/  LOP3.LUT R52, R55, R19, R52, 0x96, !PT ;  /* 0x0000001337347212 */ /* 0x000fe400078e9634 */
[----:B------:R-:W-:Y:S02]  /*2310*/  LOP3.LUT R19, R4, R45, R31, 0xe8, !PT ;  /* 0x0000002d04137212 */ /* 0x000fe400078ee81f */
[----:B------:R-:W-:Y:S02]  /*2320*/  PRMT R40, R57, 0x3210, RZ ;  /* 0x0000321039287816 */ /* 0x000fe400000000ff */
[----:B------:R-:W-:Y:S02]  /*2330*/  PRMT R56, R53, 0x3210, RZ ;  /* 0x0000321035387816 */ /* 0x000fe400000000ff */
[----:B------:R-:W-:Y:S02]  /*2340*/  IADD3 R40, PT, PT, R19, R40, R54 ;  /* 0x0000002813287210 */ /* 0x000fe40007ffe036 */
[----:B------:R-:W-:-:S02]  /*2350*/  PRMT R19, R11, 0x3210, RZ ;  /* 0x000032100b137816 */ /* 0x000fc400000000ff */
[C-C-:B------:R-:W-:Y:S02]  /*2360*/  SHF.R.U32 R54, R11.reuse, 0x11, R11.reuse ;  /* 0x000000110b367819 */ /* 0x140fe4000000160b */
[----:B------:R-:W-:Y:S02]  /*2370*/  SHF.R.U32 R53, R11, 0x13, R11 ;  /* 0x000000130b357819 */ /* 0x000fe4000000160b */
[----:B------:R-:W-:Y:S02]  /*2380*/  SHF.R.S64 R55, R19, UR8, RZ ;  /* 0x0000000813377c19 */ /* 0x000fe400080010ff */
[----:B------:R-:W-:Y:S02]  /*2390*/  IADD3 R56, PT, PT, R49, -0x7f214e02, R56 ;  /* 0x80deb1fe31387810 */ /* 0x000fe40007ffe038 */
[----:B------:R-:W-:Y:S02]  /*23a0*/  LOP3.LUT R53, R55, R53, R54, 0x96, !PT ;  /* 0x0000003537357212 */ /* 0x000fe400078e9636 */
[----:B------:R-:W-:-:S02]  /*23b0*/  PRMT R12, R12, 0x3210, RZ ;  /* 0x000032100c0c7816 */ /* 0x000fc400000000ff */
[C-C-:B------:R-:W-:Y:S02]  /*23c0*/  SHF.R.U32 R49, R42.reuse, 0x6, R42.reuse ;  /* 0x000000062a317819 */ /* 0x140fe4000000162a */
[C-C-:B------:R-:W-:Y:S02]  /*23d0*/  SHF.R.U32 R54, R42.reuse, 0xb, R42.reuse ;  /* 0x0000000b2a367819 */ /* 0x140fe4000000162a */
[----:B------:R-:W-:Y:S02]  /*23e0*/  SHF.R.U32 R55, R42, 0x19, R42 ;  /* 0x000000192a377819 */ /* 0x000fe4000000162a */
[----:B------:R-:W-:Y:S02]  /*23f0*/  IADD3 R57, PT, PT, R52, R27, R12 ;  /* 0x0000001b34397210 */ /* 0x000fe40007ffe00c */
[----:B------:R-:W-:Y:S02]  /*2400*/  LOP3.LUT R49, R55, R54, R49, 0x96, !PT ;  /* 0x0000003637317212 */ /* 0x000fe400078e9631 */
[----:B------:R-:W-:Y:S01]  /*2410*/  PRMT R55, R56, 0x3210, RZ ;  /* 0x0000321038377816 */ /* 0x000fe200000000ff */
[----:B------:R-:W-:Y:S01]  /*2420*/  IMAD.IADD R12, R20, 0x1, R57 ;  /* 0x00000001140c7824 */ /* 0x000fe200078e0239 */
[----:B------:R-:W-:-:S02]  /*2430*/  LOP3.LUT R52, R42, R17, R50, 0xca, !PT ;  /* 0x000000112a347212 */ /* 0x000fc400078eca32 */
[----:B------:R-:W-:Y:S02]  /*2440*/  PRMT R49, R49, 0x3210, RZ ;  /* 0x0000321031317816 */ /* 0x000fe400000000ff */
[--C-:B------:R-:W-:Y:S02]  /*2450*/  SHF.R.U32 R54, R40, 0xd, R40.reuse ;  /* 0x0000000d28367819 */ /* 0x100fe40000001628 */
[----:B------:R-:W-:Y:S02]  /*2460*/  IADD3 R52, PT, PT, R52, R55, R49 ;  /* 0x0000003734347210 */ /* 0x000fe40007ffe031 */
[C-C-:B------:R-:W-:Y:S02]  /*2470*/  SHF.R.U32 R49, R40.reuse, 0x2, R40.reuse ;  /* 0x0000000228317819 */ /* 0x140fe40000001628 */
[----:B------:R-:W-:Y:S02]  /*2480*/  SHF.R.U32 R55, R40, 0x16, R40 ;  /* 0x0000001628377819 */ /* 0x000fe40000001628 */
[----:B------:R-:W-:-:S02]  /*2490*/  PRMT R20, R12, 0x3210, RZ ;  /* 0x000032100c147816 */ /* 0x000fc400000000ff */
[----:B------:R-:W-:Y:S02]  /*24a0*/  LOP3.LUT R55, R55, R54, R49, 0x96, !PT ;  /* 0x0000003637377212 */ /* 0x000fe400078e9631 */
[C-C-:B------:R-:W-:Y:S02]  /*24b0*/  SHF.R.U32 R49, R12.reuse, 0x11, R12.reuse ;  /* 0x000000110c317819 */ /* 0x140fe4000000160c */
[----:B------:R-:W-:Y:S02]  /*24c0*/  SHF.R.U32 R54, R12, 0x13, R12 ;  /* 0x000000130c367819 */ /* 0x000fe4000000160c */
[----:B------:R-:W-:Y:S02]  /*24d0*/  SHF.R.S64 R56, R20, UR8, RZ ;  /* 0x0000000814387c19 */ /* 0x000fe400080010ff */
[----:B------:R-:W-:Y:S02]  /*24e0*/  PRMT R57, R50, 0x3210, RZ ;  /* 0x0000321032397816 */ /* 0x000fe400000000ff */
[----:B------:R-:W-:-:S02]  /*24f0*/  LOP3.LUT R54, R56, R54, R49, 0x96, !PT ;  /* 0x0000003638367212 */ /* 0x000fc400078e9631 */
[----:B------:R-:W-:Y:S01]  /*2500*/  PRMT R49, R44, 0x3210, RZ ;  /* 0x000032102c317816 */ /* 0x000fe200000000ff */
[----:B------:R-:W-:Y:S01]  /*2510*/  IMAD.IADD R44, R52, 0x1, R45 ;  /* 0x00000001342c7824 */ /* 0x000fe200078e022d */
[----:B------:R-:W-:Y:S02]  /*2520*/  IADD3 R57, PT, PT, R18, -0x6423f959, R57 ;  /* 0x9bdc06a712397810 */ /* 0x000fe40007ffe039 */
[----:B------:R-:W-:Y:S02]  /*2530*/  IADD3 R59, PT, PT, R54, R25, R49 ;  /* 0x00000019363b7210 */ /* 0x000fe40007ffe031 */
[C-C-:B------:R-:W-:Y:S02]  /*2540*/  SHF.R.U32 R18, R44.reuse, 0x6, R44.reuse ;  /* 0x000000062c127819 */ /* 0x140fe4000000162c */
[--C-:B------:R-:W-:Y:S01]  /*2550*/  SHF.R.U32 R49, R44, 0xb, R44.reuse ;  /* 0x0000000b2c317819 */ /* 0x100fe2000000162c */
[----:B------:R-:W-:Y:S01]  /*2560*/  IMAD.IADD R10, R10, 0x1, R59 ;  /* 0x000000010a0a7824 */ /* 0x000fe200078e023b */
[----:B------:R-:W-:-:S02]  /*2570*/  SHF.R.U32 R50, R44, 0x19, R44 ;  /* 0x000000192c327819 */ /* 0x000fc4000000162c */
[----:B------:R-:W-:Y:S02]  /*2580*/  PRMT R55, R55, 0x3210, RZ ;  /* 0x0000321037377816 */ /* 0x000fe400000000ff */
[----:B------:R-:W-:Y:S02]  /*2590*/  PRMT R52, R52, 0x3210, RZ ;  /* 0x0000321034347816 */ /* 0x000fe400000000ff */
[----:B------:R-:W-:Y:S02]  /*25a0*/  LOP3.LUT R45, R31, R4, R40, 0xe8, !PT ;  /* 0x000000041f2d7212 */ /* 0x000fe400078ee828 */
[----:B------:R-:W-:Y:S02]  /*25b0*/  LOP3.LUT R18, R50, R49, R18, 0x96, !PT ;  /* 0x0000003132127212 */ /* 0x000fe400078e9612 */
[----:B------:R-:W-:Y:S02]  /*25c0*/  IADD3 R45, PT, PT, R45, R52, R55 ;  /* 0x000000342d2d7210 */ /* 0x000fe40007ffe037 */
[----:B------:R-:W-:-:S02]  /*25d0*/  PRMT R50, R18, 0x3210, RZ ;  /* 0x0000321012327816 */ /* 0x000fc400000000ff */
[----:B------:R-:W-:Y:S02]  /*25e0*/  PRMT R49, R57, 0x3210, RZ ;  /* 0x0000321039317816 */ /* 0x000fe400000000ff */
[----:B------:R-:W-:Y:S02]  /*25f0*/  LOP3.LUT R18, R44, R42, R17, 0xca, !PT ;  /* 0x0000002a2c127212 */ /* 0x000fe400078eca11 */
[C-C-:B------:R-:W-:Y:S02]  /*2600*/  SHF.R.U32 R52, R45.reuse, 0x2, R45.reuse ;  /* 0x000000022d347819 */ /* 0x140fe4000000162d */
[C-C-:B------:R-:W-:Y:S02]  /*2610*/  SHF.R.U32 R55, R45.reuse, 0xd, R45.reuse ;  /* 0x0000000d2d377819 */ /* 0x140fe4000000162d */
[----:B------:R-:W-:Y:S02]  /*2620*/  SHF.R.U32 R54, R45, 0x16, R45 ;  /* 0x000000162d367819 */ /* 0x000fe4000000162d */
[----:B------:R-:W-:-:S02]  /*2630*/  IADD3 R57, PT, PT, R18, R49, R50 ;  /* 0x0000003112397210 */ /* 0x000fc40007ffe032 */
[----:B------:R-:W-:Y:S02]  /*2640*/  LOP3.LUT R52, R54, R55, R52, 0x96, !PT ;  /* 0x0000003736347212 */ /* 0x000fe400078e9634 */
[C---:B------:R-:W-:Y:S01]  /*2650*/  PRMT R18, R10.reuse, 0x3210, RZ ;  /* 0x000032100a127816 */ /* 0x040fe200000000ff */
[C---:B------:R-:W-:Y:S01]  /*2660*/  IMAD.IADD R49, R57.reuse, 0x1, R4 ;  /* 0x0000000139317824 */ /* 0x040fe200078e0204 */
[C-C-:B------:R-:W-:Y:S02]  /*2670*/  SHF.R.U32 R54, R10.reuse, 0x11, R10.reuse ;  /* 0x000000110a367819 */ /* 0x140fe4000000160a */
[----:B------:R-:W-:Y:S02]  /*2680*/  SHF.R.U32 R55, R10, 0x13, R10 ;  /* 0x000000130a377819 */ /* 0x000fe4000000160a */
[----:B------:R-:W-:Y:S02]  /*2690*/  PRMT R52, R52, 0x3210, RZ ;  /* 0x0000321034347816 */ /* 0x000fe400000000ff */
[----:B------:R-:W-:-:S02]  /*26a0*/  PRMT R57, R57, 0x3210, RZ ;  /* 0x0000321039397816 */ /* 0x000fc400000000ff */
[----:B------:R-:W-:Y:S02]  /*26b0*/  SHF.R.S64 R50, R18, UR8, RZ ;  /* 0x0000000812327c19 */ /* 0x000fe400080010ff */
[----:B------:R-:W-:Y:S02]  /*26c0*/  LOP3.LUT R4, R40, R31, R45, 0xe8, !PT ;  /* 0x0000001f28047212 */ /* 0x000fe400078ee82d */
[----:B------:R-:W-:Y:S02]  /*26d0*/  LOP3.LUT R54, R50, R55, R54, 0x96, !PT ;  /* 0x0000003732367212 */ /* 0x000fe400078e9636 */
[----:B------:R-:W-:Y:S02]  /*26e0*/  IADD3 R4, PT, PT, R4, R57, R52 ;  /* 0x0000003904047210 */ /* 0x000fe40007ffe034 */
[C-C-:B------:R-:W-:Y:S02]  /*26f0*/  SHF.R.U32 R55, R49.reuse, 0x6, R49.reuse ;  /* 0x0000000631377819 */ /* 0x140fe40000001631 */
[----:B------:R-:W-:-:S02]  /*2700*/  SHF.R.U32 R50, R49, 0xb, R49 ;  /* 0x0000000b31327819 */ /* 0x000fc40000001631 */
[----:B------:R-:W-:Y:S02]  /*2710*/  SHF.R.U32 R52, R49, 0x19, R49 ;  /* 0x0000001931347819 */ /* 0x000fe40000001631 */
[--C-:B------:R-:W-:Y:S02]  /*2720*/  SHF.R.U32 R57, R4, 0xd, R4.reuse ;  /* 0x0000000d04397819 */ /* 0x100fe40000001604 */
[----:B------:R-:W-:Y:S02]  /*2730*/  LOP3.LUT R55, R52, R50, R55, 0x96, !PT ;  /* 0x0000003234377212 */ /* 0x000fe400078e9637 */
[C-C-:B------:R-:W-:Y:S02]  /*2740*/  SHF.R.U32 R50, R4.reuse, 0x2, R4.reuse ;  /* 0x0000000204327819 */ /* 0x140fe40000001604 */
[----:B------:R-:W-:Y:S02]  /*2750*/  SHF.R.U32 R52, R4, 0x16, R4 ;  /* 0x0000001604347819 */ /* 0x000fe40000001604 */
[----:B------:R-:W-:-:S02]  /*2760*/  SHF.R.S64 R56, R29, UR7, RZ ;  /* 0x000000071d387c19 */ /* 0x000fc400080010ff */
[----:B------:R-:W-:Y:S02]  /*2770*/  LOP3.LUT R50, R52, R57, R50, 0x96, !PT ;  /* 0x0000003934327212 */ /* 0x000fe400078e9632 */
[C-C-:B------:R-:W-:Y:S02]  /*2780*/  SHF.R.U32 R52, R43.reuse, 0x7, R43.reuse ;  /* 0x000000072b347819 */ /* 0x140fe4000000162b */
[----:B------:R-:W-:Y:S02]  /*2790*/  SHF.R.U32 R57, R43, 0x12, R43 ;  /* 0x000000122b397819 */ /* 0x000fe4000000162b */
[----:B------:R-:W-:Y:S02]  /*27a0*/  PRMT R16, R16, 0x3210, RZ ;  /* 0x0000321010107816 */ /* 0x000fe400000000ff */
[----:B------:R-:W-:Y:S01]  /*27b0*/  LOP3.LUT R52, R56, R57, R52, 0x96, !PT ;  /* 0x0000003938347212 */ /* 0x000fe200078e9634 */
[----:B------:R-:W-:Y:S01]  /*27c0*/  IMAD.U32 R56, RZ, RZ, UR12 ;  /* 0x0000000cff387e24 */ /* 0x000fe2000f8e00ff */
[----:B------:R-:W-:-:S02]  /*27d0*/  IADD3 R16, PT, PT, R53, R24, R16 ;  /* 0x0000001835107210 */ /* 0x000fc40007ffe010 */
[----:B------:R-:W-:Y:S02]  /*27e0*/  PRMT R17, R17, 0x3210, RZ ;  /* 0x0000321011117816 */ /* 0x000fe400000000ff */
[----:B------:R-:W-:Y:S01]  /*27f0*/  PRMT R0, R0, 0x3210, RZ ;  /* 0x0000321000007816 */ /* 0x000fe200000000ff */
[----:B------:R-:W-:Y:S01]  /*2800*/  IMAD.IADD R9, R9, 0x1, R16 ;  /* 0x0000000109097824 */ /* 0x000fe200078e0210 */
[----:B------:R-:W-:Y:S02]  /*2810*/  IADD3 R17, PT, PT, R56, -0x3e640e8c, R17 ;  /* 0xc19bf17438117810 */ /* 0x000fe40007ffe011 */
[----:B------:R-:W-:Y:S02]  /*2820*/  LOP3.LUT R16, R49, R44, R42, 0xca, !PT ;  /* 0x0000002c31107212 */ /* 0x000fe400078eca2a */
[----:B------:R-:W-:Y:S02]  /*2830*/  PRMT R53, R17, 0x3210, RZ ;  /* 0x0000321011357816 */ /* 0x000fe400000000ff */
[----:B------:R-:W-:-:S02]  /*2840*/  PRMT R55, R55, 0x3210, RZ ;  /* 0x0000321037377816 */ /* 0x000fc400000000ff */
[----:B------:R-:W-:Y:S02]  /*2850*/  IADD3 R57, PT, PT, R54, R23, R0 ;  /* 0x0000001736397210 */ /* 0x000fe40007ffe000 */
[C---:B------:R-:W-:Y:S02]  /*2860*/  PRMT R17, R9.reuse, 0x3210, RZ ;  /* 0x0000321009117816 */ /* 0x040fe400000000ff */
[----:B------:R-:W-:Y:S01]  /*2870*/  IADD3 R16, PT, PT, R16, R53, R55 ;  /* 0x0000003510107210 */ /* 0x000fe20007ffe037 */
[----:B------:R-:W-:Y:S01]  /*2880*/  IMAD.IADD R8, R8, 0x1, R57 ;  /* 0x0000000108087824 */ /* 0x000fe200078e0239 */
[C-C-:B------:R-:W-:Y:S02]  /*2890*/  SHF.R.U32 R55, R9.reuse, 0x11, R9.reuse ;  /* 0x0000001109377819 */ /* 0x140fe40000001609 */
[----:B------:R-:W-:Y:S02]  /*28a0*/  SHF.R.U32 R0, R9, 0x13, R9 ;  /* 0x0000001309007819 */ /* 0x000fe40000001609 */
[----:B------:R-:W-:-:S02]  /*28b0*/  SHF.R.S64 R53, R17, UR8, RZ ;  /* 0x0000000811357c19 */ /* 0x000fc400080010ff */
[----:B------:R-:W-:Y:S02]  /*28c0*/  PRMT R54, R50, 0x3210, RZ ;  /* 0x0000321032367816 */ /* 0x000fe400000000ff */
[----:B------:R-:W-:Y:S01]  /*28d0*/  LOP3.LUT R55, R53, R0, R55, 0x96, !PT ;  /* 0x0000000035377212 */ /* 0x000fe200078e9637 */
[C---:B------:R-:W-:Y:S01]  /*28e0*/  IMAD.IADD R0, R16.reuse, 0x1, R31 ;  /* 0x0000000110007824 */ /* 0x040fe200078e021f */
[----:B------:R-:W-:Y:S02]  /*28f0*/  LOP3.LUT R53, R45, R40, R4, 0xe8, !PT ;  /* 0x000000282d357212 */ /* 0x000fe400078ee804 */
[----:B------:R-:W-:Y:S02]  /*2900*/  PRMT R50, R16, 0x3210, RZ ;  /* 0x0000321010327816 */ /* 0x000fe400000000ff */
[----:B------:R-:W-:Y:S02]  /*2910*/  PRMT R16, R8, 0x3210, RZ ;  /* 0x0000321008107816 */ /* 0x000fe400000000ff */
[----:B------:R-:W-:-:S02]  /*2920*/  IADD3 R31, PT, PT, R53, R50, R54 ;  /* 0x00000032351f7210 */ /* 0x000fc40007ffe036 */
[C-C-:B------:R-:W-:Y:S02]  /*2930*/  SHF.R.U32 R54, R8.reuse, 0x11, R8.reuse ;  /* 0x0000001108367819 */ /* 0x140fe40000001608 */
[----:B------:R-:W-:Y:S02]  /*2940*/  SHF.R.U32 R53, R8, 0x13, R8 ;  /* 0x0000001308357819 */ /* 0x000fe40000001608 */
[----:B------:R-:W-:Y:S02]  /*2950*/  SHF.R.S64 R50, R16, UR8, RZ ;  /* 0x0000000810327c19 */ /* 0x000fe400080010ff */
[----:B------:R-:W-:Y:S02]  /*2960*/  SHF.R.U32 R56, R0, 0x6, R0 ;  /* 0x0000000600387819 */ /* 0x000fe40000001600 */
[----:B------:R-:W-:Y:S02]  /*2970*/  LOP3.LUT R54, R50, R53, R54, 0x96, !PT ;  /* 0x0000003532367212 */ /* 0x000fe400078e9636 */
[----:B------:R-:W-:-:S02]  /*2980*/  SHF.R.U32 R53, R0, 0xb, R0 ;  /* 0x0000000b00357819 */ /* 0x000fc40000001600 */
[----:B------:R-:W-:Y:S02]  /*2990*/  SHF.R.U32 R50, R0, 0x19, R0 ;  /* 0x0000001900327819 */ /* 0x000fe40000001600 */
[----:B------:R-:W-:Y:S02]  /*29a0*/  SHF.R.S64 R57, R28, UR7, RZ ;  /* 0x000000071c397c19 */ /* 0x000fe400080010ff */
        /* <DEDUP_REMOVED lines=8> */
[----:B------:R-:W-:Y:S02]  /*2a30*/  LOP3.LUT R50, R58, R57, R50, 0x96, !PT ;  /* 0x000000393a327212 */ /* 0x000fe400078e9632 */
[----:B------:R-:W-:-:S02]  /*2a40*/  PRMT R57, R42, 0x3210, RZ ;  /* 0x000032102a397816 */ /* 0x000fc400000000ff */
[----:B------:R-:W-:Y:S02]  /*2a50*/  PRMT R56, R56, 0x3210, RZ ;  /* 0x0000321038387816 */ /* 0x000fe400000000ff */
[----:B------:R-:W-:Y:S02]  /*2a60*/  IADD3 R42, PT, PT, R6, -0x1b64963f, R57 ;  /* 0xe49b69c1062a7810 */ /* 0x000fe40007ffe039 */
[----:B------:R-:W-:Y:S02]  /*2a70*/  IADD3 R6, PT, PT, R55, R22, R41 ;  /* 0x0000001637067210 */ /* 0x000fe40007ffe029 */
[----:B------:R-:W-:Y:S02]  /*2a80*/  PRMT R42, R42, 0x3210, RZ ;  /* 0x000032102a2a7816 */ /* 0x000fe400000000ff */
[----:B------:R-:W-:Y:S01]  /*2a90*/  LOP3.LUT R41, R0, R49, R44, 0xca, !PT ;  /* 0x0000003100297212 */ /* 0x000fe200078eca2c */
[----:B------:R-:W-:Y:S01]  /*2aa0*/  IMAD.IADD R6, R39, 0x1, R6 ;  /* 0x0000000127067824 */ /* 0x000fe200078e0206 */
[----:B------:R-:W-:-:S02]  /*2ab0*/  PRMT R52, R52, 0x3210, RZ ;  /* 0x0000321034347816 */ /* 0x000fc400000000ff */
[----:B------:R-:W-:Y:S02]  /*2ac0*/  IADD3 R57, PT, PT, R41, R42, R56 ;  /* 0x0000002a29397210 */ /* 0x000fe40007ffe038 */
[C-C-:B------:R-:W-:Y:S02]  /*2ad0*/  SHF.R.U32 R39, R31.reuse, 0x2, R31.reuse ;  /* 0x000000021f277819 */ /* 0x140fe4000000161f */
[C-C-:B------:R-:W-:Y:S02]  /*2ae0*/  SHF.R.U32 R42, R31.reuse, 0xd, R31.reuse ;  /* 0x0000000d1f2a7819 */ /* 0x140fe4000000161f */
[----:B------:R-:W-:Y:S02]  /*2af0*/  SHF.R.U32 R41, R31, 0x16, R31 ;  /* 0x000000161f297819 */ /* 0x000fe4000000161f */
[----:B------:R-:W-:Y:S02]  /*2b00*/  IADD3 R52, PT, PT, R54, R21, R52 ;  /* 0x0000001536347210 */ /* 0x000fe40007ffe034 */
[----:B------:R-:W-:-:S02]  /*2b10*/  PRMT R55, R44, 0x3210, RZ ;  /* 0x000032102c377816 */ /* 0x000fc400000000ff */
[----:B------:R-:W-:Y:S01]  /*2b20*/  LOP3.LUT R42, R41, R42, R39, 0x96, !PT ;  /* 0x0000002a292a7212 */ /* 0x000fe200078e9627 */
[----:B------:R-:W-:Y:S01]  /*2b30*/  IMAD.IADD R41, R57, 0x1, R40 ;  /* 0x0000000139297824 */ /* 0x000fe200078e0228 */
[----:B------:R-:W-:Y:S01]  /*2b40*/  IADD3 R39, PT, PT, R38, -0x1041b87a, R55 ;  /* 0xefbe478626277810 */ /* 0x000fe20007ffe037 */
        /* <DEDUP_REMOVED lines=8> */
[----:B------:R-:W-:Y:S02]  /*2bd0*/  PRMT R40, R6, 0x3210, RZ ;  /* 0x0000321006287816 */ /* 0x000fe400000000ff */
[----:B------:R-:W-:Y:S02]  /*2be0*/  IADD3 R38, PT, PT, R38, R55, R42 ;  /* 0x0000003726267210 */ /* 0x000fe40007ffe02a */
[----:B------:R-:W-:-:S02]  /*2bf0*/  PRMT R52, R44, 0x3210, RZ ;  /* 0x000032102c347816 */ /* 0x000fc400000000ff */
[C-C-:B------:R-:W-:Y:S02]  /*2c00*/  SHF.R.U32 R55, R6.reuse, 0x11, R6.reuse ;  /* 0x0000001106377819 */ /* 0x140fe40000001606 */
[----:B------:R-:W-:Y:S02]  /*2c10*/  SHF.R.U32 R42, R6, 0x13, R6 ;  /* 0x00000013062a7819 */ /* 0x000fe40000001606 */
[----:B------:R-:W-:Y:S02]  /*2c20*/  SHF.R.S64 R54, R40, UR8, RZ ;  /* 0x0000000828367c19 */ /* 0x000fe400080010ff */
[----:B------:R-:W-:Y:S02]  /*2c30*/  PRMT R57, R39, 0x3210, RZ ;  /* 0x0000321027397816 */ /* 0x000fe400000000ff */
[----:B------:R-:W-:Y:S02]  /*2c40*/  LOP3.LUT R44, R41, R0, R49, 0xca, !PT ;  /* 0x00000000292c7212 */ /* 0x000fe400078eca31 */
[----:B------:R-:W-:-:S02]  /*2c50*/  PRMT R39, R37, 0x3210, RZ ;  /* 0x0000321025277816 */ /* 0x000fc400000000ff */
[----:B------:R-:W-:Y:S02]  /*2c60*/  LOP3.LUT R55, R54, R42, R55, 0x96, !PT ;  /* 0x0000002a36377212 */ /* 0x000fe400078e9637 */
        /* <DEDUP_REMOVED lines=8> */
[C-C-:B------:R-:W-:Y:S02]  /*2cf0*/  SHF.R.U32 R54, R51.reuse, 0x7, R51.reuse ;  /* 0x0000000733367819 */ /* 0x140fe40000001633 */
[----:B------:R-:W-:Y:S02]  /*2d00*/  LOP3.LUT R42, R52, R57, R42, 0x96, !PT ;  /* 0x00000039342a7212 */ /* 0x000fe400078e962a */
[----:B------:R-:W-:-:S02]  /*2d10*/  SHF.R.U32 R57, R51, 0x12, R51 ;  /* 0x0000001233397819 */ /* 0x000fc40000001633 */
[----:B------:R-:W-:Y:S02]  /*2d20*/  SHF.R.S64 R52, R26, UR7, RZ ;  /* 0x000000071a347c19 */ /* 0x000fe400080010ff */
[----:B------:R-:W-:Y:S02]  /*2d30*/  PRMT R53, R53, 0x3210, RZ ;  /* 0x0000321035357816 */ /* 0x000fe400000000ff */
[----:B------:R-:W-:Y:S02]  /*2d40*/  LOP3.LUT R54, R52, R57, R54, 0x96, !PT ;  /* 0x0000003934367212 */ /* 0x000fe400078e9636 */
[----:B------:R-:W-:Y:S01]  /*2d50*/  PRMT R52, R42, 0x3210, RZ ;  /* 0x000032102a347816 */ /* 0x000fe200000000ff */
[C---:B------:R-:W-:Y:S01]  /*2d60*/  IMAD.IADD R42, R44.reuse, 0x1, R45 ;  /* 0x000000012c2a7824 */ /* 0x040fe200078e022d */
[----:B------:R-:W-:Y:S02]  /*2d70*/  IADD3 R58, PT, PT, R55, R20, R53 ;  /* 0x00000014373a7210 */ /* 0x000fe40007ffe035 */
[----:B------:R-:W-:-:S02]  /*2d80*/  PRMT R44, R44, 0x3210, RZ ;  /* 0x000032102c2c7816 */ /* 0x000fc400000000ff */
[----:B------:R-:W-:Y:S01]  /*2d90*/  LOP3.LUT R45, R31, R4, R38, 0xe8, !PT ;  /* 0x000000041f2d7212 */ /* 0x000fe200078ee826 */
[----:B------:R-:W-:Y:S01]  /*2da0*/  IMAD.IADD R43, R43, 0x1, R58 ;  /* 0x000000012b2b7824 */ /* 0x000fe200078e023a */
[C---:B------:R-:W-:Y:S02]  /*2db0*/  SHF.R.U32 R55, R42.reuse, 0x6, R42 ;  /* 0x000000062a377819 */ /* 0x040fe4000000162a */
[----:B------:R-:W-:Y:S02]  /*2dc0*/  IADD3 R45, PT, PT, R45, R44, R52 ;  /* 0x0000002c2d2d7210 */ /* 0x000fe40007ffe034 */
[C-C-:B------:R-:W-:Y:S02]  /*2dd0*/  SHF.R.U32 R44, R42.reuse, 0xb, R42.reuse ;  /* 0x0000000b2a2c7819 */ /* 0x140fe4000000162a */
[----:B------:R-:W-:Y:S02]  /*2de0*/  SHF.R.U32 R52, R42, 0x19, R42 ;  /* 0x000000192a347819 */ /* 0x000fe4000000162a */
[----:B------:R-:W-:-:S02]  /*2df0*/  SHF.R.U32 R53, R43, 0x11, R43 ;  /* 0x000000112b357819 */ /* 0x000fc4000000162b */
[----:B------:R-:W-:Y:S02]  /*2e00*/  LOP3.LUT R55, R52, R44, R55, 0x96, !PT ;  /* 0x0000002c34377212 */ /* 0x000fe400078e9637 */
[C---:B------:R-:W-:Y:S02]  /*2e10*/  PRMT R44, R43.reuse, 0x3210, RZ ;  /* 0x000032102b2c7816 */ /* 0x040fe400000000ff */
[----:B------:R-:W-:Y:S02]  /*2e20*/  SHF.R.U32 R52, R43, 0x13, R43 ;  /* 0x000000132b347819 */ /* 0x000fe4000000162b */
[----:B------:R-:W-:Y:S02]  /*2e30*/  SHF.R.S64 R57, R44, UR8, RZ ;  /* 0x000000082c397c19 */ /* 0x000fe400080010ff */
[----:B------:R-:W-:Y:S02]  /*2e40*/  SHF.R.S64 R58, R25, UR7, RZ ;  /* 0x00000007193a7c19 */ /* 0x000fe400080010ff */
[----:B------:R-:W-:-:S02]  /*2e50*/  LOP3.LUT R53, R57, R52, R53, 0x96, !PT ;  /* 0x0000003439357212 */ /* 0x000fc400078e9635 */
[C-C-:B------:R-:W-:Y:S02]  /*2e60*/  SHF.R.U32 R52, R36.reuse, 0x7, R36.reuse ;  /* 0x0000000724347819 */ /* 0x140fe40000001624 */
[----:B------:R-:W-:Y:S02]  /*2e70*/  SHF.R.U32 R57, R36, 0x12, R36 ;  /* 0x0000001224397819 */ /* 0x000fe40000001624 */
[----:B------:R-:W-:Y:S02]  /*2e80*/  PRMT R50, R50, 0x3210, RZ ;  /* 0x0000321032327816 */ /* 0x000fe400000000ff */
[----:B------:R-:W-:Y:S02]  /*2e90*/  LOP3.LUT R52, R58, R57, R52, 0x96, !PT ;  /* 0x000000393a347212 */ /* 0x000fe400078e9634 */
[----:B------:R-:W-:Y:S02]  /*2ea0*/  PRMT R58, R49, 0x3210, RZ ;  /* 0x00003210313a7816 */ /* 0x000fe400000000ff */
[----:B------:R-:W-:-:S02]  /*2eb0*/  IADD3 R49, PT, PT, R56, R19, R50 ;  /* 0x0000001338317210 */ /* 0x000fc40007ffe032 */
[----:B------:R-:W-:Y:S02]  /*2ec0*/  IADD3 R58, PT, PT, R47, 0xfc19dc6, R58 ;  /* 0x0fc19dc62f3a7810 */ /* 0x000fe40007ffe03a */
[----:B------:R-:W-:Y:S01]  /*2ed0*/  PRMT R47, R55, 0x3210, RZ ;  /* 0x00003210372f7816 */ /* 0x000fe200000000ff */
[----:B------:R-:W-:Y:S01]  /*2ee0*/  IMAD.IADD R46, R46, 0x1, R49 ;  /* 0x000000012e2e7824 */ /* 0x000fe200078e0231 */
[----:B------:R-:W-:Y:S02]  /*2ef0*/  PRMT R50, R58, 0x3210, RZ ;  /* 0x000032103a327816 */ /* 0x000fe400000000ff */
[----:B------:R-:W-:Y:S02]  /*2f00*/  LOP3.LUT R55, R42, R41, R0, 0xca, !PT ;  /* 0x000000292a377212 */ /* 0x000fe400078eca00 */
[----:B------:R-:W-:Y:S02]  /*2f10*/  SHF.R.U32 R49, R45, 0x2, R45 ;  /* 0x000000022d317819 */ /* 0x000fe4000000162d */
[----:B------:R-:W-:-:S02]  /*2f20*/  IADD3 R55, PT, PT, R55, R50, R47 ;  /* 0x0000003237377210 */ /* 0x000fc40007ffe02f */
[C-C-:B------:R-:W-:Y:S02]  /*2f30*/  SHF.R.U32 R50, R45.reuse, 0xd, R45.reuse ;  /* 0x0000000d2d327819 */ /* 0x140fe4000000162d */
[----:B------:R-:W-:Y:S02]  /*2f40*/  SHF.R.U32 R47, R45, 0x16, R45 ;  /* 0x000000162d2f7819 */ /* 0x000fe4000000162d */
[C-C-:B------:R-:W-:Y:S02]  /*2f50*/  SHF.R.U32 R56, R46.reuse, 0x11, R46.reuse ;  /* 0x000000112e387819 */ /* 0x140fe4000000162e */
[----:B------:R-:W-:Y:S02]  /*2f60*/  LOP3.LUT R49, R47, R50, R49, 0x96, !PT ;  /* 0x000000322f317212 */ /* 0x000fe400078e9631 */
[C---:B------:R-:W-:Y:S02]  /*2f70*/  PRMT R47, R46.reuse, 0x3210, RZ ;  /* 0x000032102e2f7816 */ /* 0x040fe400000000ff */
[----:B------:R-:W-:-:S02]  /*2f80*/  SHF.R.U32 R57, R46, 0x13, R46 ;  /* 0x000000132e397819 */ /* 0x000fc4000000162e */
[----:B------:R-:W-:Y:S02]  /*2f90*/  SHF.R.S64 R50, R47, UR8, RZ ;  /* 0x000000082f327c19 */ /* 0x000fe400080010ff */
[----:B------:R-:W-:Y:S02]  /*2fa0*/  PRMT R54, R54, 0x3210, RZ ;  /* 0x0000321036367816 */ /* 0x000fe400000000ff */
[----:B------:R-:W-:Y:S02]  /*2fb0*/  LOP3.LUT R56, R50, R57, R56, 0x96, !PT ;  /* 0x0000003932387212 */ /* 0x000fe400078e9638 */
[----:B------:R-:W-:Y:S02]  /*2fc0*/  IADD3 R57, PT, PT, R53, R18, R54 ;  /* 0x0000001235397210 */ /* 0x000fe40007ffe036 */
[C-C-:B------:R-:W-:Y:S02]  /*2fd0*/  SHF.R.U32 R53, R15.reuse, 0x7, R15.reuse ;  /* 0x000000070f357819 */ /* 0x140fe4000000160f */
[----:B------:R-:W-:Y:S01]  /*2fe0*/  SHF.R.U32 R50, R15, 0x12, R15 ;  /* 0x000000120f327819 */ /* 0x000fe2000000160f */
[----:B------:R-:W-:Y:S01]  /*2ff0*/  IMAD.IADD R48, R48, 0x1, R57 ;  /* 0x0000000130307824 */ /* 0x000fe200078e0239 */
[----:B------:R-:W-:-:S02]  /*3000*/  SHF.R.S64 R54, R24, UR7, RZ ;  /* 0x0000000718367c19 */ /* 0x000fc400080010ff */
[----:B------:R-:W-:Y:S02]  /*3010*/  PRMT R52, R52, 0x3210, RZ ;  /* 0x0000321034347816 */ /* 0x000fe400000000ff */
[----:B------:R-:W-:Y:S02]  /*3020*/  LOP3.LUT R53, R54, R50, R53, 0x96, !PT ;  /* 0x0000003236357212 */ /* 0x000fe400078e9635 */
[----:B------:R-:W-:Y:S02]  /*3030*/  PRMT R54, R49, 0x3210, RZ ;  /* 0x0000321031367816 */ /* 0x000fe400000000ff */
[----:B------:R-:W-:Y:S02]  /*3040*/  LOP3.LUT R50, R38, R31, R45, 0xe8, !PT ;  /* 0x0000001f26327212 */ /* 0x000fe400078ee82d */
[C---:B------:R-:W-:Y:S01]  /*3050*/  PRMT R49, R55.reuse, 0x3210, RZ ;  /* 0x0000321037317816 */ /* 0x040fe200000000ff */
[----:B------:R-:W-:Y:S01]  /*3060*/  IMAD.IADD R55, R55, 0x1, R4 ;  /* 0x0000000137377824 */ /* 0x000fe200078e0204 */
[----:B------:R-:W-:-:S02]  /*3070*/  SHF.R.U32 R57, R48, 0x11, R48 ;  /* 0x0000001130397819 */ /* 0x000fc40000001630 */
[----:B------:R-:W-:Y:S02]  /*3080*/  IADD3 R50, PT, PT, R50, R49, R54 ;  /* 0x0000003132327210 */ /* 0x000fe40007ffe036 */
[C---:B------:R-:W-:Y:S02]  /*3090*/  PRMT R49, R48.reuse, 0x3210, RZ ;  /* 0x0000321030317816 */ /* 0x040fe400000000ff */
[----:B------:R-:W-:Y:S02]  /*30a0*/  SHF.R.U32 R54, R48, 0x13, R48 ;  /* 0x0000001330367819 */ /* 0x000fe40000001630 */
[----:B------:R-:W-:Y:S02]  /*30b0*/  SHF.R.S64 R58, R49, UR8, RZ ;  /* 0x00000008313a7c19 */ /* 0x000fe400080010ff */
[----:B------:R-:W-:Y:S02]  /*30c0*/  IADD3 R56, PT, PT, R56, R17, R52 ;  /* 0x0000001138387210 */ /* 0x000fe40007ffe034 */
[----:B------:R-:W-:-:S02]  /*30d0*/  LOP3.LUT R57, R58, R54, R57, 0x96, !PT ;  /* 0x000000363a397212 */ /* 0x000fc400078e9639 */
[C---:B------:R-:W-:Y:S01]  /*30e0*/  SHF.R.U32 R54, R14.reuse, 0x7, R14 ;  /* 0x000000070e367819 */ /* 0x040fe2000000160e */
[----:B------:R-:W-:Y:S01]  /*30f0*/  IMAD.IADD R51, R51, 0x1, R56 ;  /* 0x0000000133337824 */ /* 0x000fe200078e0238 */
[----:B------:R-:W-:Y:S02]  /*3100*/  SHF.R.U32 R59, R14, 0x12, R14 ;  /* 0x000000120e3b7819 */ /* 0x000fe4000000160e */
[----:B------:R-:W-:Y:S02]  /*3110*/  SHF.R.S64 R52, R23, UR7, RZ ;  /* 0x0000000717347c19 */ /* 0x000fe400080010ff */
[----:B------:R-:W-:Y:S02]  /*3120*/  PRMT R53, R53, 0x3210, RZ ;  /* 0x0000321035357816 */ /* 0x000fe400000000ff */
[----:B------:R-:W-:Y:S02]  /*3130*/  LOP3.LUT R54, R52, R59, R54, 0x96, !PT ;  /* 0x0000003b34367212 */ /* 0x000fe400078e9636 */
[----:B------:R-:W-:-:S02]  /*3140*/  PRMT R52, R51, 0x3210, RZ ;  /* 0x0000321033347816 */ /* 0x000fc400000000ff */
[----:B------:R-:W-:Y:S02]  /*3150*/  IADD3 R59, PT, PT, R57, R16, R53 ;  /* 0x00000010393b7210 */ /* 0x000fe40007ffe035 */
[C-C-:B------:R-:W-:Y:S02]  /*3160*/  SHF.R.U32 R53, R51.reuse, 0x11, R51.reuse ;  /* 0x0000001133357819 */ /* 0x140fe40000001633 */
[----:B------:R-:W-:Y:S01]  /*3170*/  SHF.R.U32 R56, R51, 0x13, R51 ;  /* 0x0000001333387819 */ /* 0x000fe20000001633 */
[----:B------:R-:W-:Y:S01]  /*3180*/  IMAD.IADD R36, R36, 0x1, R59 ;  /* 0x0000000124247824 */ /* 0x000fe200078e023b */
[----:B------:R-:W-:Y:S02]  /*3190*/  SHF.R.S64 R57, R52, UR8, RZ ;  /* 0x0000000834397c19 */ /* 0x000fe400080010ff */
[----:B------:R-:W-:Y:S02]  /*31a0*/  PRMT R54, R54, 0x3210, RZ ;  /* 0x0000321036367816 */ /* 0x000fe400000000ff */
[----:B------:R-:W-:-:S02]  /*31b0*/  LOP3.LUT R53, R57, R56, R53, 0x96, !PT ;  /* 0x0000003839357212 */ /* 0x000fc400078e9635 */
[----:B------:R-:W-:Y:S02]  /*31c0*/  SHF.R.S64 R56, R22, UR7, RZ ;  /* 0x0000000716387c19 */ /* 0x000fe400080010ff */
[----:B------:R-:W-:Y:S02]  /*31d0*/  IADD3 R58, PT, PT, R53, R40, R54 ;  /* 0x00000028353a7210 */ /* 0x000fe40007ffe036 */
[C-C-:B------:R-:W-:Y:S02]  /*31e0*/  SHF.R.U32 R53, R13.reuse, 0x7, R13.reuse ;  /* 0x000000070d357819 */ /* 0x140fe4000000160d */
[----:B------:R-:W-:Y:S02]  /*31f0*/  SHF.R.U32 R54, R13, 0x12, R13 ;  /* 0x000000120d367819 */ /* 0x000fe4000000160d */
[----:B------:R-:W-:Y:S02]  /*3200*/  SHF.R.U32 R57, R36, 0x13, R36 ;  /* 0x0000001324397819 */ /* 0x000fe40000001624 */
[----:B------:R-:W-:Y:S01]  /*3210*/  LOP3.LUT R54, R56, R54, R53, 0x96, !PT ;  /* 0x0000003638367212 */ /* 0x000fe200078e9635 */
[----:B------:R-:W-:Y:S01]  /*3220*/  IMAD.IADD R53, R15, 0x1, R58 ;  /* 0x000000010f357824 */ /* 0x000fe200078e023a */
[----:B------:R-:W-:-:S02]  /*3230*/  PRMT R15, R36, 0x3210, RZ ;  /* 0x00003210240f7816 */ /* 0x000fc400000000ff */
[----:B------:R-:W-:Y:S02]  /*3240*/  SHF.R.U32 R56, R36, 0x11, R36 ;  /* 0x0000001124387819 */ /* 0x000fe40000001624 */
[----:B------:R-:W-:Y:S02]  /*3250*/  SHF.R.S64 R58, R15, UR8, RZ ;  /* 0x000000080f3a7c19 */ /* 0x000fe400080010ff */
[----:B------:R-:W-:Y:S02]  /*3260*/  PRMT R54, R54, 0x3210, RZ ;  /* 0x0000321036367816 */ /* 0x000fe400000000ff */
[----:B------:R-:W-:Y:S02]  /*3270*/  LOP3.LUT R56, R58, R57, R56, 0x96, !PT ;  /* 0x000000393a387212 */ /* 0x000fe400078e9638 */
[----:B------:R-:W-:Y:S02]  /*3280*/  SHF.R.U32 R57, R7, 0x12, R7 ;  /* 0x0000001207397819 */ /* 0x000fe40000001607 */
[----:B------:R-:W-:-:S02]  /*3290*/  IADD3 R59, PT, PT, R56, R39, R54 ;  /* 0x00000027383b7210 */ /* 0x000fc40007ffe036 */
[----:B------:R-:W-:Y:S02]  /*32a0*/  SHF.R.U32 R54, R7, 0x7, R7 ;  /* 0x0000000707367819 */ /* 0x000fe40000001607 */
[----:B------:R-:W-:Y:S01]  /*32b0*/  SHF.R.S64 R56, R21, UR7, RZ ;  /* 0x0000000715387c19 */ /* 0x000fe200080010ff */
[----:B------:R-:W-:Y:S01]  /*32c0*/  IMAD.IADD R14, R59, 0x1, R14 ;  /* 0x000000013b0e7824 */ /* 0x000fe200078e020e */
[C---:B------:R-:W-:Y:S02]  /*32d0*/  PRMT R4, R53.reuse, 0x3210, RZ ;  /* 0x0000321035047816 */ /* 0x040fe400000000ff */
[----:B------:R-:W-:Y:S02]  /*32e0*/  LOP3.LUT R54, R56, R57, R54, 0x96, !PT ;  /* 0x0000003938367212 */ /* 0x000fe400078e9636 */
[C-C-:B------:R-:W-:Y:S02]  /*32f0*/  SHF.R.U32 R56, R53.reuse, 0x11, R53.reuse ;  /* 0x0000001135387819 */ /* 0x140fe40000001635 */
[----:B------:R-:W-:-:S02]  /*3300*/  SHF.R.U32 R57, R53, 0x13, R53 ;  /* 0x0000001335397819 */ /* 0x000fc40000001635 */
[----:B------:R-:W-:Y:S02]  /*3310*/  SHF.R.S64 R58, R4, UR8, RZ ;  /* 0x00000008043a7c19 */ /* 0x000fe400080010ff */
[----:B------:R-:W-:Y:S02]  /*3320*/  PRMT R54, R54, 0x3210, RZ ;  /* 0x0000321036367816 */ /* 0x000fe400000000ff */
[----:B------:R-:W-:Y:S02]  /*3330*/  LOP3.LUT R57, R58, R57, R56, 0x96, !PT ;  /* 0x000000393a397212 */ /* 0x000fe400078e9638 */
[C---:B------:R-:W-:Y:S02]  /*3340*/  SHF.R.U32 R56, R12.reuse, 0x7, R12 ;  /* 0x000000070c387819 */ /* 0x040fe4000000160c */
[----:B------:R-:W-:Y:S02]  /*3350*/  IADD3 R58, PT, PT, R57, R44, R54 ;  /* 0x0000002c393a7210 */ /* 0x000fe40007ffe036 */
[----:B------:R-:W-:-:S02]  /*3360*/  SHF.R.U32 R57, R12, 0x12, R12 ;  /* 0x000000120c397819 */ /* 0x000fc4000000160c */
[----:B------:R-:W-:Y:S01]  /*3370*/  SHF.R.S64 R54, R20, UR7, RZ ;  /* 0x0000000714367c19 */ /* 0x000fe200080010ff */
[----:B------:R-:W-:Y:S01]  /*3380*/  IMAD.IADD R13, R13, 0x1, R58 ;  /* 0x000000010d0d7824 */ /* 0x000fe200078e023a */
[----:B------:R-:W-:Y:S02]  /*3390*/  SHF.R.U32 R58, R14, 0x13, R14 ;  /* 0x000000130e3a7819 */ /* 0x000fe4000000160e */
[----:B------:R-:W-:Y:S02]  /*33a0*/  LOP3.LUT R56, R54, R57, R56, 0x96, !PT ;  /* 0x0000003936387212 */ /* 0x000fe400078e9638 */
[C---:B------:R-:W-:Y:S02]  /*33b0*/  PRMT R54, R14.reuse, 0x3210, RZ ;  /* 0x000032100e367816 */ /* 0x040fe400000000ff */
[----:B------:R-:W-:Y:S02]  /*33c0*/  SHF.R.U32 R57, R14, 0x11, R14 ;  /* 0x000000110e397819 */ /* 0x000fe4000000160e */
[----:B------:R-:W-:-:S02]  /*33d0*/  SHF.R.S64 R59, R54, UR8, RZ ;  /* 0x00000008363b7c19 */ /* 0x000fc400080010ff */
[----:B------:R-:W-:Y:S02]  /*33e0*/  PRMT R56, R56, 0x3210, RZ ;  /* 0x0000321038387816 */ /* 0x000fe400000000ff */
[----:B------:R-:W-:Y:S02]  /*33f0*/  LOP3.LUT R58, R59, R58, R57, 0x96, !PT ;  /* 0x0000003a3b3a7212 */ /* 0x000fe400078e9639 */
[----:B------:R-:W-:Y:S02]  /*3400*/  SHF.R.S64 R57, R19, UR7, RZ ;  /* 0x0000000713397c19 */ /* 0x000fe400080010ff */
[----:B------:R-:W-:Y:S02]  /*3410*/  IADD3 R56, PT, PT, R58, R47, R56 ;  /* 0x0000002f3a387210 */ /* 0x000fe40007ffe038 */
[----:B------:R-:W-:Y:S02]  /*3420*/  SHF.R.U32 R58, R11, 0x12, R11 ;  /* 0x000000120b3a7819 */ /* 0x000fe4000000160b */
[----:B------:R-:W-:Y:S01]  /*3430*/  SHF.R.U32 R60, R13, 0x13, R13 ;  /* 0x000000130d3c7819 */ /* 0x000fe2000000160d */
[----:B------:R-:W-:Y:S01]  /*3440*/  IMAD.IADD R56, R7, 0x1, R56 ;  /* 0x0000000107387824 */ /* 0x000fe200078e0238 */
[----:B------:R-:W-:-:S02]  /*3450*/  SHF.R.U32 R7, R11, 0x7, R11 ;  /* 0x000000070b077819 */ /* 0x000fc4000000160b */
[----:B------:R-:W-:Y:S02]  /*3460*/  SHF.R.U32 R61, R10, 0x12, R10 ;  /* 0x000000120a3d7819 */ /* 0x000fe4000000160a */
[----:B------:R-:W-:Y:S02]  /*3470*/  LOP3.LUT R58, R57, R58, R7, 0x96, !PT ;  /* 0x0000003a393a7212 */ /* 0x000fe400078e9607 */
[C---:B------:R-:W-:Y:S02]  /*3480*/  PRMT R7, R13.reuse, 0x3210, RZ ;  /* 0x000032100d077816 */ /* 0x040fe400000000ff */
[----:B------:R-:W-:Y:S02]  /*3490*/  SHF.R.U32 R57, R13, 0x11, R13 ;  /* 0x000000110d397819 */ /* 0x000fe4000000160d */
[----:B------:R-:W-:Y:S02]  /*34a0*/  SHF.R.S64 R59, R7, UR8, RZ ;  /* 0x00000008073b7c19 */ /* 0x000fe400080010ff */
[----:B------:R-:W-:-:S02]  /*34b0*/  PRMT R58, R58, 0x3210, RZ ;  /* 0x000032103a3a7816 */ /* 0x000fc400000000ff */
[----:B------:R-:W-:Y:S02]  /*34c0*/  LOP3.LUT R60, R59, R60, R57, 0x96, !PT ;  /* 0x0000003c3b3c7212 */ /* 0x000fe400078e9639 */
[----:B------:R-:W-:Y:S02]  /*34d0*/  SHF.R.U32 R59, R56, 0x11, R56 ;  /* 0x00000011383b7819 */ /* 0x000fe40000001638 */
[----:B------:R-:W-:Y:S02]  /*34e0*/  IADD3 R57, PT, PT, R60, R49, R58 ;  /* 0x000000313c397210 */ /* 0x000fe40007ffe03a */
[----:B------:R-:W-:Y:S02]  /*34f0*/  SHF.R.U32 R60, R9, 0x12, R9 ;  /* 0x00000012093c7819 */ /* 0x000fe40000001609 */
[----:B------:R-:W-:Y:S01]  /*3500*/  PRMT R0, R0, 0x3210, RZ ;  /* 0x0000321000007816 */ /* 0x000fe200000000ff */
[----:B------:R-:W-:Y:S01]  /*3510*/  IMAD.IADD R57, R12, 0x1, R57 ;  /* 0x000000010c397824 */ /* 0x000fe200078e0239 */
[----:B------:R-:W-:-:S02]  /*3520*/  PRMT R12, R56, 0x3210, RZ ;  /* 0x00003210380c7816 */ /* 0x000fc400000000ff */
[----:B------:R-:W-:Y:S02]  /*3530*/  SHF.R.U32 R56, R56, 0x13, R56 ;  /* 0x0000001338387819 */ /* 0x000fe40000001638 */
[----:B------:R-:W-:-:S04]  /*3540*/  SHF.R.S64 R58, R12, UR8, RZ ;  /* 0x000000080c3a7c19 */ /* 0x000fc800080010ff */
[----:B------:R-:W-:Y:S02]  /*3550*/  LOP3.LUT R59, R58, R56, R59, 0x96, !PT ;  /* 0x000000383a3b7212 */ /* 0x000fe400078e963b */
[----:B------:R-:W-:Y:S02]  /*3560*/  SHF.R.U32 R56, R10, 0x7, R10 ;  /* 0x000000070a387819 */ /* 0x000fe4000000160a */
[----:B------:R-:W-:-:S04]  /*3570*/  SHF.R.S64 R58, R18, UR7, RZ ;  /* 0x00000007123a7c19 */ /* 0x000fc800080010ff */
[----:B------:R-:W-:Y:S02]  /*3580*/  LOP3.LUT R56, R58, R61, R56, 0x96, !PT ;  /* 0x0000003d3a387212 */ /* 0x000fe400078e9638 */
[----:B------:R-:W-:Y:S02]  /*3590*/  SHF.R.U32 R58, R57, 0x11, R57 ;  /* 0x00000011393a7819 */ /* 0x000fe40000001639 */
[----:B------:R-:W-:Y:S02]  /*35a0*/  PRMT R56, R56, 0x3210, RZ ;  /* 0x0000321038387816 */ /* 0x000fe400000000ff */
[----:B------:R-:W-:Y:S02]  /*35b0*/  SHF.R.U32 R61, R8, 0x12, R8 ;  /* 0x00000012083d7819 */ /* 0x000fe40000001608 */
[----:B------:R-:W-:-:S05]  /*35c0*/  IADD3 R56, PT, PT, R59, R52, R56 ;  /* 0x000000343b387210 */ /* 0x000fca0007ffe038 */
[----:B------:R-:W-:Y:S01]  /*35d0*/  IMAD.IADD R56, R11, 0x1, R56 ;  /* 0x000000010b387824 */ /* 0x000fe200078e0238 */
[C---:B------:R-:W-:Y:S02]  /*35e0*/  PRMT R11, R57.reuse, 0x3210, RZ ;  /* 0x00003210390b7816 */ /* 0x040fe400000000ff */
        /* <DEDUP_REMOVED lines=8> */
[----:B------:R-:W-:Y:S02]  /*3670*/  SHF.R.S64 R60, R40, UR7, RZ ;  /* 0x00000007283c7c19 */ /* 0x000fe400080010ff */
        /* <DEDUP_REMOVED lines=10> */
[----:B------:R-:W-:-:S04]  /*3720*/  PRMT R56, R56, 0x3210, RZ ;  /* 0x0000321038387816 */ /* 0x000fc800000000ff */
[----:B------:R-:W-:-:S05]  /*3730*/  IADD3 R56, PT, PT, R59, R4, R56 ;  /* 0x000000043b387210 */ /* 0x000fca0007ffe038 */
[----:B------:R-:W-:Y:S01]  /*3740*/  IMAD.IADD R56, R9, 0x1, R56 ;  /* 0x0000000109387824 */ /* 0x000fe200078e0238 */
[C---:B------:R-:W-:Y:S02]  /*3750*/  PRMT R9, R57.reuse, 0x3210, RZ ;  /* 0x0000321039097816 */ /* 0x040fe400000000ff */
[----:B------:R-:W-:Y:S02]  /*3760*/  SHF.R.U32 R57, R57, 0x13, R57 ;  /* 0x0000001339397819 */ /* 0x000fe40000001639 */
[----:B------:R-:W-:-:S04]  /*3770*/  SHF.R.S64 R59, R9, UR8, RZ ;  /* 0x00000008093b7c19 */ /* 0x000fc800080010ff */
[----:B------:R-:W-:Y:S02]  /*3780*/  LOP3.LUT R57, R59, R57, R58, 0x96, !PT ;  /* 0x000000393b397212 */ /* 0x000fe400078e963a */
[C-C-:B------:R-:W-:Y:S02]  /*3790*/  SHF.R.U32 R58, R6.reuse, 0x7, R6.reuse ;  /* 0x00000007063a7819 */ /* 0x140fe40000001606 */
[----:B------:R-:W-:-:S04]  /*37a0*/  SHF.R.U32 R59, R6, 0x12, R6 ;  /* 0x00000012063b7819 */ /* 0x000fc80000001606 */
[----:B------:R-:W-:Y:S02]  /*37b0*/  LOP3.LUT R58, R60, R59, R58, 0x96, !PT ;  /* 0x0000003b3c3a7212 */ /* 0x000fe400078e963a */
[----:B------:R-:W-:Y:S02]  /*37c0*/  SHF.R.U32 R59, R56, 0x13, R56 ;  /* 0x00000013383b7819 */ /* 0x000fe40000001638 */
[----:B------:R-:W-:Y:S02]  /*37d0*/  PRMT R58, R58, 0x3210, RZ ;  /* 0x000032103a3a7816 */ /* 0x000fe400000000ff */
[----:B------:R-:W-:Y:S02]  /*37e0*/  SHF.R.S64 R60, R39, UR7, RZ ;  /* 0x00000007273c7c19 */ /* 0x000fe400080010ff */
[----:B------:R-:W-:Y:S02]  /*37f0*/  IADD3 R57, PT, PT, R57, R54, R58 ;  /* 0x0000003639397210 */ /* 0x000fe40007ffe03a */
[----:B------:R-:W-:-:S03]  /*3800*/  SHF.R.U32 R58, R56, 0x11, R56 ;  /* 0x00000011383a7819 */ /* 0x000fc60000001638 */
[----:B------:R-:W-:Y:S01]  /*3810*/  IMAD.IADD R57, R8, 0x1, R57 ;  /* 0x0000000108397824 */ /* 0x000fe200078e0239 */
[----:B------:R-:W-:-:S04]  /*3820*/  PRMT R8, R56, 0x3210, RZ ;  /* 0x0000321038087816 */ /* 0x000fc800000000ff */
[----:B------:R-:W-:-:S04]  /*3830*/  SHF.R.S64 R56, R8, UR8, RZ ;  /* 0x0000000808387c19 */ /* 0x000fc800080010ff */
[----:B------:R-:W-:Y:S02]  /*3840*/  LOP3.LUT R56, R56, R59, R58, 0x96, !PT ;  /* 0x0000003b38387212 */ /* 0x000fe400078e963a */
[C-C-:B------:R-:W-:Y:S02]  /*3850*/  SHF.R.U32 R58, R37.reuse, 0x7, R37.reuse ;  /* 0x00000007253a7819 */ /* 0x140fe40000001625 */
[----:B------:R-:W-:-:S04]  /*3860*/  SHF.R.U32 R59, R37, 0x12, R37 ;  /* 0x00000012253b7819 */ /* 0x000fc80000001625 */
[----:B------:R-:W-:Y:S02]  /*3870*/  LOP3.LUT R58, R60, R59, R58, 0x96, !PT ;  /* 0x0000003b3c3a7212 */ /* 0x000fe400078e963a */
[----:B------:R-:W-:Y:S02]  /*3880*/  SHF.R.S64 R60, R44, UR7, RZ ;  /* 0x000000072c3c7c19 */ /* 0x000fe400080010ff */
[----:B------:R-:W-:-:S04]  /*3890*/  PRMT R58, R58, 0x3210, RZ ;  /* 0x000032103a3a7816 */ /* 0x000fc800000000ff */
[----:B------:R-:W-:Y:S02]  /*38a0*/  IADD3 R59, PT, PT, R56, R7, R58 ;  /* 0x00000007383b7210 */ /* 0x000fe40007ffe03a */
[----:B------:R-:W-:-:S03]  /*38b0*/  SHF.R.U32 R58, R57, 0x11, R57 ;  /* 0x00000011393a7819 */ /* 0x000fc60000001639 */
        /* <DEDUP_REMOVED lines=73> */
[----:B------:R-:W-:Y:S02]  /*3d50*/  SHF.R.U32 R57, R13, 0x7, R13 ;  /* 0x000000070d397819 */ /* 0x000fe4000000160d */
[----:B------:R-:W-:Y:S02]  /*3d60*/  SHF.R.S64 R13, R7, UR7, RZ ;  /* 0x00000007070d7c19 */ /* 0x000fe400080010ff */
[C-C-:B------:R-:W-:Y:S02]  /*3d70*/  SHF.R.U32 R59, R36.reuse, 0x13, R36.reuse ;  /* 0x00000013243b7819 */ /* 0x140fe40000001624 */
[----:B------:R-:W-:Y:S02]  /*3d80*/  LOP3.LUT R57, R13, R58, R57, 0x96, !PT ;  /* 0x0000003a0d397212 */ /* 0x000fe400078e9639 */
[C---:B------:R-:W-:Y:S02]  /*3d90*/  PRMT R13, R36.reuse, 0x3210, RZ ;  /* 0x00003210240d7816 */ /* 0x040fe400000000ff */
[----:B------:R-:W-:-:S02]  /*3da0*/  SHF.R.U32 R58, R36, 0x11, R36 ;  /* 0x00000011243a7819 */ /* 0x000fc40000001624 */
[----:B------:R-:W-:Y:S02]  /*3db0*/  SHF.R.S64 R36, R13, UR8, RZ ;  /* 0x000000080d247c19 */ /* 0x000fe400080010ff */
[----:B------:R-:W-:Y:S02]  /*3dc0*/  PRMT R57, R57, 0x3210, RZ ;  /* 0x0000321039397816 */ /* 0x000fe400000000ff */
[----:B------:R-:W-:Y:S02]  /*3dd0*/  LOP3.LUT R58, R36, R59, R58, 0x96, !PT ;  /* 0x0000003b243a7212 */ /* 0x000fe400078e963a */
[----:B------:R-:W-:Y:S02]  /*3de0*/  PRMT R36, R56, 0x3210, RZ ;  /* 0x0000321038247816 */ /* 0x000fe400000000ff */
[----:B------:R-:W-:Y:S02]  /*3df0*/  IADD3 R57, PT, PT, R58, R43, R57 ;  /* 0x0000002b3a397210 */ /* 0x000fe40007ffe039 */
[----:B------:R-:W-:-:S02]  /*3e00*/  SHF.R.U32 R58, R56, 0x11, R56 ;  /* 0x00000011383a7819 */ /* 0x000fc40000001638 */
[----:B------:R-:W-:Y:S01]  /*3e10*/  SHF.R.U32 R59, R56, 0x13, R56 ;  /* 0x00000013383b7819 */ /* 0x000fe20000001638 */
[----:B------:R-:W-:Y:S01]  /*3e20*/  IMAD.IADD R57, R14, 0x1, R57 ;  /* 0x000000010e397824 */ /* 0x000fe200078e0239 */
[----:B------:R-:W-:-:S04]  /*3e30*/  SHF.R.S64 R56, R36, UR8, RZ ;  /* 0x0000000824387c19 */ /* 0x000fc800080010ff */
[----:B------:R-:W-:Y:S02]  /*3e40*/  LOP3.LUT R56, R56, R59, R58, 0x96, !PT ;  /* 0x0000003b38387212 */ /* 0x000fe400078e963a */
[C-C-:B------:R-:W-:Y:S02]  /*3e50*/  SHF.R.U32 R58, R14.reuse, 0x7, R14.reuse ;  /* 0x000000070e3a7819 */ /* 0x140fe4000000160e */
[----:B------:R-:W-:-:S04]  /*3e60*/  SHF.R.U32 R59, R14, 0x12, R14 ;  /* 0x000000120e3b7819 */ /* 0x000fc8000000160e */
[----:B------:R-:W-:-:S04]  /*3e70*/  LOP3.LUT R58, R60, R59, R58, 0x96, !PT ;  /* 0x0000003b3c3a7212 */ /* 0x000fc800078e963a */
[----:B------:R-:W-:-:S04]  /*3e80*/  PRMT R58, R58, 0x3210, RZ ;  /* 0x000032103a3a7816 */ /* 0x000fc800000000ff */
[----:B------:R-:W-:Y:S02]  /*3e90*/  IADD3 R56, PT, PT, R56, R37, R58 ;  /* 0x0000002538387210 */ /* 0x000fe40007ffe03a */
[----:B------:R-:W-:Y:S02]  /*3ea0*/  IADD3 R58, PT, PT, R5, 0x240ca1cc, R0 ;  /* 0x240ca1cc053a7810 */ /* 0x000fe40007ffe000 */
[--C-:B------:R-:W-:Y:S01]  /*3eb0*/  SHF.R.U32 R0, R55, 0x6, R55.reuse ;  /* 0x0000000637007819 */ /* 0x100fe20000001637 */
[----:B------:R-:W-:Y:S01]  /*3ec0*/  IMAD.IADD R53, R53, 0x1, R56 ;  /* 0x0000000135357824 */ /* 0x000fe200078e0238 */
[C-C-:B------:R-:W-:Y:S02]  /*3ed0*/  SHF.R.U32 R5, R55.reuse, 0xb, R55.reuse ;  /* 0x0000000b37057819 */ /* 0x140fe40000001637 */
[----:B------:R-:W-:-:S04]  /*3ee0*/  SHF.R.U32 R56, R55, 0x19, R55 ;  /* 0x0000001937387819 */ /* 0x000fc80000001637 */
[----:B------:R-:W-:Y:S02]  /*3ef0*/  LOP3.LUT R0, R56, R5, R0, 0x96, !PT ;  /* 0x0000000538007212 */ /* 0x000fe400078e9600 */
[----:B------:R-:W-:Y:S02]  /*3f00*/  PRMT R5, R58, 0x3210, RZ ;  /* 0x000032103a057816 */ /* 0x000fe400000000ff */
[----:B------:R-:W-:Y:S02]  /*3f10*/  PRMT R56, R0, 0x3210, RZ ;  /* 0x0000321000387816 */ /* 0x000fe400000000ff */
[----:B------:R-:W-:-:S04]  /*3f20*/  LOP3.LUT R0, R55, R42, R41, 0xca, !PT ;  /* 0x0000002a37007212 */ /* 0x000fc800078eca29 */
[----:B------:R-:W-:Y:S02]  /*3f30*/  IADD3 R60, PT, PT, R0, R5, R56 ;  /* 0x00000005003c7210 */ /* 0x000fe40007ffe038 */
[C-C-:B------:R-:W-:Y:S02]  /*3f40*/  SHF.R.U32 R0, R50.reuse, 0x2, R50.reuse ;  /* 0x0000000232007819 */ /* 0x140fe40000001632 */
[C-C-:B------:R-:W-:Y:S02]  /*3f50*/  SHF.R.U32 R5, R50.reuse, 0xd, R50.reuse ;  /* 0x0000000d32057819 */ /* 0x140fe40000001632 */
[----:B------:R-:W-:-:S04]  /*3f60*/  SHF.R.U32 R56, R50, 0x16, R50 ;  /* 0x0000001632387819 */ /* 0x000fc80000001632 */
[----:B------:R-:W-:Y:S02]  /*3f70*/  LOP3.LUT R0, R56, R5, R0, 0x96, !PT ;  /* 0x0000000538007212 */ /* 0x000fe400078e9600 */
[----:B------:R-:W-:Y:S02]  /*3f80*/  PRMT R56, R60, 0x3210, RZ ;  /* 0x000032103c387816 */ /* 0x000fe400000000ff */
[----:B------:R-:W-:Y:S01]  /*3f90*/  PRMT R58, R0, 0x3210, RZ ;  /* 0x00003210003a7816 */ /* 0x000fe200000000ff */
[----:B------:R-:W-:Y:S01]  /*3fa0*/  IMAD.IADD R0, R60, 0x1, R31 ;  /* 0x000000013c007824 */ /* 0x000fe200078e021f */
[----:B------:R-:W-:-:S04]  /*3fb0*/  LOP3.LUT R5, R45, R38, R50, 0xe8, !PT ;  /* 0x000000262d057212 */ /* 0x000fc800078ee832 */
[----:B------:R-:W-:Y:S02]  /*3fc0*/  IADD3 R5, PT, PT, R5, R56, R58 ;  /* 0x0000003805057210 */ /* 0x000fe40007ffe03a */
[----:B------:R-:W-:Y:S02]  /*3fd0*/  PRMT R56, R41, 0x3210, RZ ;  /* 0x0000321029387816 */ /* 0x000fe400000000ff */
[C---:B------:R-:W-:Y:S02]  /*3fe0*/  SHF.R.U32 R31, R0.reuse, 0x6, R0 ;  /* 0x00000006001f7819 */ /* 0x040fe40000001600 */
[----:B------:R-:W-:Y:S02]  /*3ff0*/  IADD3 R41, PT, PT, R35, 0x2de92c6f, R56 ;  /* 0x2de92c6f23297810 */ /* 0x000fe40007ffe038 */
[C-C-:B------:R-:W-:Y:S02]  /*4000*/  SHF.R.U32 R56, R0.reuse, 0xb, R0.reuse ;  /* 0x0000000b00387819 */ /* 0x140fe40000001600 */
[----:B------:R-:W-:-:S04]  /*4010*/  SHF.R.U32 R35, R0, 0x19, R0 ;  /* 0x0000001900237819 */ /* 0x000fc80000001600 */
[----:B------:R-:W-:Y:S02]  /*4020*/  LOP3.LUT R31, R35, R56, R31, 0x96, !PT ;  /* 0x00000038231f7212 */ /* 0x000fe400078e961f */
[----:B------:R-:W-:Y:S02]  /*4030*/  PRMT R56, R41, 0x3210, RZ ;  /* 0x0000321029387816 */ /* 0x000fe400000000ff */
[----:B------:R-:W-:Y:S02]  /*4040*/  PRMT R31, R31, 0x3210, RZ ;  /* 0x000032101f1f7816 */ /* 0x000fe400000000ff */
[----:B------:R-:W-:Y:S02]  /*4050*/  LOP3.LUT R35, R0, R55, R42, 0xca, !PT ;  /* 0x0000003700237212 */ /* 0x000fe400078eca2a */
[----:B------:R-:W-:Y:S02]  /*4060*/  SHF.R.U32 R41, R5, 0x16, R5 ;  /* 0x0000001605297819 */ /* 0x000fe40000001605 */
[----:B------:R-:W-:-:S02]  /*4070*/  IADD3 R35, PT, PT, R35, R56, R31 ;  /* 0x0000003823237210 */ /* 0x000fc40007ffe01f */
[C-C-:B------:R-:W-:Y:S02]  /*4080*/  SHF.R.U32 R56, R5.reuse, 0x2, R5.reuse ;  /* 0x0000000205387819 */ /* 0x140fe40000001605 */
[----:B------:R-:W-:Y:S02]  /*4090*/  SHF.R.U32 R31, R5, 0xd, R5 ;  /* 0x0000000d051f7819 */ /* 0x000fe40000001605 */
[----:B------:R-:W-:Y:S02]  /*40a0*/  PRMT R42, R42, 0x3210, RZ ;  /* 0x000032102a2a7816 */ /* 0x000fe400000000ff */
[----:B------:R-:W-:Y:S01]  /*40b0*/  LOP3.LUT R56, R41, R31, R56, 0x96, !PT ;  /* 0x0000001f29387212 */ /* 0x000fe200078e9638 */
[C---:B------:R-:W-:Y:S01]  /*40c0*/  IMAD.IADD R31, R35.reuse, 0x1, R38 ;  /* 0x00000001231f7824 */ /* 0x040fe200078e0226 */
[----:B------:R-:W-:Y:S02]  /*40d0*/  PRMT R35, R35, 0x3210, RZ ;  /* 0x0000321023237816 */ /* 0x000fe400000000ff */
[----:B------:R-:W-:-:S02]  /*40e0*/  PRMT R56, R56, 0x3210, RZ ;  /* 0x0000321038387816 */ /* 0x000fc400000000ff */
[C-C-:B------:R-:W-:Y:S02]  /*40f0*/  SHF.R.U32 R41, R31.reuse, 0x6, R31.reuse ;  /* 0x000000061f297819 */ /* 0x140fe4000000161f */
[C-C-:B------:R-:W-:Y:S02]  /*4100*/  SHF.R.U32 R38, R31.reuse, 0xb, R31.reuse ;  /* 0x0000000b1f267819 */ /* 0x140fe4000000161f */
[----:B------:R-:W-:Y:S02]  /*4110*/  SHF.R.U32 R58, R31, 0x19, R31 ;  /* 0x000000191f3a7819 */ /* 0x000fe4000000161f */
[----:B------:R-:W-:Y:S02]  /*4120*/  IADD3 R33, PT, PT, R33, 0x4a7484aa, R42 ;  /* 0x4a7484aa21217810 */ /* 0x000fe40007ffe02a */
[----:B------:R-:W-:Y:S02]  /*4130*/  LOP3.LUT R41, R58, R38, R41, 0x96, !PT ;  /* 0x000000263a297212 */ /* 0x000fe400078e9629 */
[----:B------:R-:W-:-:S02]  /*4140*/  LOP3.LUT R38, R50, R45, R5, 0xe8, !PT ;  /* 0x0000002d32267212 */ /* 0x000fc400078ee805 */
[----:B------:R-:W-:Y:S02]  /*4150*/  PRMT R33, R33, 0x3210, RZ ;  /* 0x0000321021217816 */ /* 0x000fe400000000ff */
[----:B------:R-:W-:Y:S02]  /*4160*/  IADD3 R38, PT, PT, R38, R35, R56 ;  /* 0x0000002326267210 */ /* 0x000fe40007ffe038 */
[----:B------:R-:W-:Y:S02]  /*4170*/  PRMT R41, R41, 0x3210, RZ ;  /* 0x0000321029297816 */ /* 0x000fe400000000ff */
[----:B------:R-:W-:Y:S02]  /*4180*/  LOP3.LUT R56, R31, R0, R55, 0xca, !PT ;  /* 0x000000001f387212 */ /* 0x000fe400078eca37 */
[----:B------:R-:W-:Y:S02]  /*4190*/  SHF.R.U32 R58, R38, 0xd, R38 ;  /* 0x0000000d263a7819 */ /* 0x000fe40000001626 */
[----:B------:R-:W-:-:S02]  /*41a0*/  IADD3 R56, PT, PT, R56, R33, R41 ;  /* 0x0000002138387210 */ /* 0x000fc40007ffe029 */
[C-C-:B------:R-:W-:Y:S02]  /*41b0*/  SHF.R.U32 R33, R38.reuse, 0x2, R38.reuse ;  /* 0x0000000226217819 */ /* 0x140fe40000001626 */
[----:B------:R-:W-:Y:S01]  /*41c0*/  SHF.R.U32 R35, R38, 0x16, R38 ;  /* 0x0000001626237819 */ /* 0x000fe20000001626 */
[----:B------:R-:W-:Y:S01]  /*41d0*/  IMAD.IADD R42, R56, 0x1, R45 ;  /* 0x00000001382a7824 */ /* 0x000fe200078e022d */
[----:B------:R-:W-:Y:S02]  /*41e0*/  PRMT R55, R55, 0x3210, RZ ;  /* 0x0000321037377816 */ /* 0x000fe400000000ff */
[----:B------:R-:W-:Y:S02]  /*41f0*/  LOP3.LUT R35, R35, R58, R33, 0x96, !PT ;  /* 0x0000003a23237212 */ /* 0x000fe400078e9621 */
[C-C-:B------:R-:W-:Y:S02]  /*4200*/  SHF.R.U32 R33, R42.reuse, 0x6, R42.reuse ;  /* 0x000000062a217819 */ /* 0x140fe4000000162a */
[----:B------:R-:W-:-:S02]  /*4210*/  SHF.R.U32 R58, R42, 0xb, R42 ;  /* 0x0000000b2a3a7819 */ /* 0x000fc4000000162a */
[----:B------:R-:W-:Y:S02]  /*4220*/  SHF.R.U32 R41, R42, 0x19, R42 ;  /* 0x000000192a297819 */ /* 0x000fe4000000162a */
[----:B------:R-:W-:Y:S02]  /*4230*/  PRMT R56, R56, 0x3210, RZ ;  /* 0x0000321038387816 */ /* 0x000fe400000000ff */
[----:B------:R-:W-:Y:S02]  /*4240*/  LOP3.LUT R33, R41, R58, R33, 0x96, !PT ;  /* 0x0000003a29217212 */ /* 0x000fe400078e9621 */
[----:B------:R-:W-:Y:S02]  /*4250*/  IADD3 R41, PT, PT, R32, 0x5cb0a9dc, R55 ;  /* 0x5cb0a9dc20297810 */ /* 0x000fe40007ffe037 */
[----:B------:R-:W-:Y:S02]  /*4260*/  PRMT R32, R35, 0x3210, RZ ;  /* 0x0000321023207816 */ /* 0x000fe400000000ff */
[----:B------:R-:W-:-:S02]  /*4270*/  LOP3.LUT R35, R5, R50, R38, 0xe8, !PT ;  /* 0x0000003205237212 */ /* 0x000fc400078ee826 */
[----:B------:R-:W-:Y:S02]  /*4280*/  PRMT R41, R41, 0x3210, RZ ;  /* 0x0000321029297816 */ /* 0x000fe400000000ff */
[----:B------:R-:W-:Y:S01]  /*4290*/  IADD3 R35, PT, PT, R35, R56, R32 ;  /* 0x0000003823237210 */ /* 0x000fe20007ffe020 */
[----:B------:R-:W-:Y:S01]  /*42a0*/  IMAD.U32 R56, RZ, RZ, UR12 ;  /* 0x0000000cff387e24 */ /* 0x000fe2000f8e00ff */
[----:B------:R-:W-:Y:S02]  /*42b0*/  LOP3.LUT R32, R42, R31, R0, 0xca, !PT ;  /* 0x0000001f2a207212 */ /* 0x000fe400078eca00 */
[----:B------:R-:W-:Y:S02]  /*42c0*/  PRMT R33, R33, 0x3210, RZ ;  /* 0x0000321021217816 */ /* 0x000fe400000000ff */
[----:B------:R-:W-:Y:S02]  /*42d0*/  PRMT R45, R0, 0x3210, RZ ;  /* 0x00003210002d7816 */ /* 0x000fe400000000ff */
[----:B------:R-:W-:-:S02]  /*42e0*/  IADD3 R59, PT, PT, R32, R41, R33 ;  /* 0x00000029203b7210 */ /* 0x000fc40007ffe021 */
[C-C-:B------:R-:W-:Y:S02]  /*42f0*/  SHF.R.U32 R32, R35.reuse, 0x2, R35.reuse ;  /* 0x0000000223207819 */ /* 0x140fe40000001623 */
[C-C-:B------:R-:W-:Y:S02]  /*4300*/  SHF.R.U32 R33, R35.reuse, 0xd, R35.reuse ;  /* 0x0000000d23217819 */ /* 0x140fe40000001623 */
[----:B------:R-:W-:Y:S02]  /*4310*/  SHF.R.U32 R41, R35, 0x16, R35 ;  /* 0x0000001623297819 */ /* 0x000fe40000001623 */
[----:B------:R-:W-:Y:S02]  /*4320*/  IADD3 R55, PT, PT, R34, 0x76f988da, R45 ;  /* 0x76f988da22377810 */ /* 0x000fe40007ffe02d */
[----:B------:R-:W-:Y:S01]  /*4330*/  LOP3.LUT R32, R41, R33, R32, 0x96, !PT ;  /* 0x0000002129207212 */ /* 0x000fe200078e9620 */
[C---:B------:R-:W-:Y:S01]  /*4340*/  IMAD.IADD R33, R59.reuse, 0x1, R50 ;  /* 0x000000013b217824 */ /* 0x040fe200078e0232 */
[----:B------:R-:W-:Y:S01]  /*4350*/  PRMT R41, R59, 0x3210, RZ ;  /* 0x000032103b297816 */ /* 0x000fe200000000ff */
[----:B------:R-:W-:Y:S01]  /*4360*/  IMAD.U32 R59, RZ, RZ, UR12 ;  /* 0x0000000cff3b7e24 */ /* 0x000fe2000f8e00ff */
[----:B------:R-:W-:-:S02]  /*4370*/  PRMT R32, R32, 0x3210, RZ ;  /* 0x0000321020207816 */ /* 0x000fc400000000ff */
[C-C-:B------:R-:W-:Y:S02]  /*4380*/  SHF.R.U32 R34, R33.reuse, 0x6, R33.reuse ;  /* 0x0000000621227819 */ /* 0x140fe40000001621 */
[C-C-:B------:R-:W-:Y:S02]  /*4390*/  SHF.R.U32 R45, R33.reuse, 0xb, R33.reuse ;  /* 0x0000000b212d7819 */ /* 0x140fe40000001621 */
[----:B------:R-:W-:Y:S02]  /*43a0*/  SHF.R.U32 R50, R33, 0x19, R33 ;  /* 0x0000001921327819 */ /* 0x000fe40000001621 */
[----:B------:R-:W-:Y:S02]  /*43b0*/  LOP3.LUT R0, R38, R5, R35, 0xe8, !PT ;  /* 0x0000000526007212 */ /* 0x000fe400078ee823 */
[----:B------:R-:W-:Y:S02]  /*43c0*/  LOP3.LUT R34, R50, R45, R34, 0x96, !PT ;  /* 0x0000002d32227212 */ /* 0x000fe400078e9622 */
[----:B------:R-:W-:-:S02]  /*43d0*/  IADD3 R0, PT, PT, R0, R41, R32 ;  /* 0x0000002900007210 */ /* 0x000fc40007ffe020 */
[----:B------:R-:W-:Y:S02]  /*43e0*/  PRMT R41, R55, 0x3210, RZ ;  /* 0x0000321037297816 */ /* 0x000fe400000000ff */
[----:B------:R-:W-:Y:S02]  /*43f0*/  LOP3.LUT R32, R33, R42, R31, 0xca, !PT ;  /* 0x0000002a21207212 */ /* 0x000fe400078eca1f */
[----:B------:R-:W-:Y:S02]  /*4400*/  PRMT R34, R34, 0x3210, RZ ;  /* 0x0000321022227816 */ /* 0x000fe400000000ff */
[----:B------:R-:W-:Y:S02]  /*4410*/  SHF.R.U32 R50, R0, 0xd, R0 ;  /* 0x0000000d00327819 */ /* 0x000fe40000001600 */
[----:B------:R-:W-:Y:S02]  /*4420*/  IADD3 R34, PT, PT, R32, R41, R34 ;  /* 0x0000002920227210 */ /* 0x000fe40007ffe022 */
[----:B------:R-:W-:-:S02]  /*4430*/  SHF.R.U32 R41, R0, 0x2, R0 ;  /* 0x0000000200297819 */ /* 0x000fc40000001600 */
[----:B------:R-:W-:Y:S01]  /*4440*/  SHF.R.U32 R45, R0, 0x16, R0 ;  /* 0x00000016002d7819 */ /* 0x000fe20000001600 */
[----:B------:R-:W-:Y:S01]  /*4450*/  IMAD.IADD R32, R34, 0x1, R5 ;  /* 0x0000000122207824 */ /* 0x000fe200078e0205 */
[----:B------:R-:W-:Y:S02]  /*4460*/  PRMT R31, R31, 0x3210, RZ ;  /* 0x000032101f1f7816 */ /* 0x000fe400000000ff */
[----:B------:R-:W-:Y:S02]  /*4470*/  LOP3.LUT R41, R45, R50, R41, 0x96, !PT ;  /* 0x000000322d297212 */ /* 0x000fe400078e9629 */
[C-C-:B------:R-:W-:Y:S02]  /*4480*/  SHF.R.U32 R5, R32.reuse, 0x6, R32.reuse ;  /* 0x0000000620057819 */ /* 0x140fe40000001620 */
[C-C-:B------:R-:W-:Y:S02]  /*4490*/  SHF.R.U32 R50, R32.reuse, 0xb, R32.reuse ;  /* 0x0000000b20327819 */ /* 0x140fe40000001620 */
[----:B------:R-:W-:-:S02]  /*44a0*/  SHF.R.U32 R45, R32, 0x19, R32 ;  /* 0x00000019202d7819 */ /* 0x000fc40000001620 */
[----:B------:R-:W-:Y:S02]  /*44b0*/  IADD3 R31, PT, PT, R30, -0x67c1aeae, R31 ;  /* 0x983e51521e1f7810 */ /* 0x000fe40007ffe01f */
[----:B------:R-:W-:Y:S02]  /*44c0*/  LOP3.LUT R45, R45, R50, R5, 0x96, !PT ;  /* 0x000000322d2d7212 */ /* 0x000fe400078e9605 */
[----:B------:R-:W-:Y:S02]  /*44d0*/  LOP3.LUT R5, R35, R38, R0, 0xe8, !PT ;  /* 0x0000002623057212 */ /* 0x000fe400078ee800 */
[----:B------:R-:W-:Y:S02]  /*44e0*/  PRMT R41, R41, 0x3210, RZ ;  /* 0x0000321029297816 */ /* 0x000fe400000000ff */
[----:B------:R-:W-:Y:S02]  /*44f0*/  PRMT R34, R34, 0x3210, RZ ;  /* 0x0000321022227816 */ /* 0x000fe400000000ff */
[----:B------:R-:W-:-:S02]  /*4500*/  PRMT R31, R31, 0x3210, RZ ;  /* 0x000032101f1f7816 */ /* 0x000fc400000000ff */
[----:B------:R-:W-:Y:S02]  /*4510*/  LOP3.LUT R30, R32, R33, R42, 0xca, !PT ;  /* 0x00000021201e7212 */ /* 0x000fe400078eca2a */
[----:B------:R-:W-:Y:S02]  /*4520*/  PRMT R45, R45, 0x3210, RZ ;  /* 0x000032102d2d7816 */ /* 0x000fe400000000ff */
[----:B------:R-:W-:Y:S02]  /*4530*/  IADD3 R5, PT, PT, R5, R34, R41 ;  /* 0x0000002205057210 */ /* 0x000fe40007ffe029 */
[----:B------:R-:W-:Y:S02]  /*4540*/  IADD3 R41, PT, PT, R30, R31, R45 ;  /* 0x0000001f1e297210 */ /* 0x000fe40007ffe02d */
[C-C-:B------:R-:W-:Y:S02]  /*4550*/  SHF.R.U32 R30, R5.reuse, 0x2, R5.reuse ;  /* 0x00000002051e7819 */ /* 0x140fe40000001605 */
[----:B------:R-:W-:-:S02]  /*4560*/  SHF.R.U32 R31, R5, 0xd, R5 ;  /* 0x0000000d051f7819 */ /* 0x000fc40000001605 */
[----:B------:R-:W-:Y:S02]  /*4570*/  SHF.R.U32 R34, R5, 0x16, R5 ;  /* 0x0000001605227819 */ /* 0x000fe40000001605 */
[----:B------:R-:W-:Y:S02]  /*4580*/  PRMT R42, R42, 0x3210, RZ ;  /* 0x000032102a2a7816 */ /* 0x000fe400000000ff */
[----:B------:R-:W-:Y:S02]  /*4590*/  LOP3.LUT R30, R34, R31, R30, 0x96, !PT ;  /* 0x0000001f221e7212 */ /* 0x000fe400078e961e */
[----:B------:R-:W-:Y:S01]  /*45a0*/  IADD3 R45, PT, PT, R29, -0x57ce3993, R42 ;  /* 0xa831c66d1d2d7810 */ /* 0x000fe20007ffe02a */
[C---:B------:R-:W-:Y:S01]  /*45b0*/  IMAD.IADD R29, R41.reuse, 0x1, R38 ;  /* 0x00000001291d7824 */ /* 0x040fe200078e0226 */
[----:B------:R-:W-:Y:S02]  /*45c0*/  PRMT R34, R30, 0x3210, RZ ;  /* 0x000032101e227816 */ /* 0x000fe400000000ff */
        /* <DEDUP_REMOVED lines=10> */
[C---:B------:R-:W-:Y:S02]  /*4670*/  SHF.R.U32 R41, R30.reuse, 0x2, R30 ;  /* 0x000000021e297819 */ /* 0x040fe4000000161e */
        /* <DEDUP_REMOVED lines=11> */
[----:B------:R-:W-:Y:S02]  /*4730*/  PRMT R33, R33, 0x3210, RZ ;  /* 0x0000321021217816 */ /* 0x000fe400000000ff */
[----:B------:R-:W-:Y:S02]  /*4740*/  LOP3.LUT R28, R34, R29, R32, 0xca, !PT ;  /* 0x0000001d221c7212 */ /* 0x000fe400078eca20 */
[----:B------:R-:W-:Y:S02]  /*4750*/  PRMT R35, R35, 0x3210, RZ ;  /* 0x0000321023237816 */ /* 0x000fe400000000ff */
[----:B------:R-:W-:-:S02]  /*4760*/  LOP3.LUT R31, R5, R0, R30, 0xe8, !PT ;  /* 0x00000000051f7212 */ /* 0x000fc400078ee81e */
[----:B------:R-:W-:Y:S02]  /*4770*/  PRMT R41, R41, 0x3210, RZ ;  /* 0x0000321029297816 */ /* 0x000fe400000000ff */
[----:B------:R-:W-:Y:S02]  /*4780*/  PRMT R38, R38, 0x3210, RZ ;  /* 0x0000321026267816 */ /* 0x000fe400000000ff */
[----:B------:R-:W-:Y:S02]  /*4790*/  IADD3 R35, PT, PT, R28, R33, R35 ;  /* 0x000000211c237210 */ /* 0x000fe40007ffe023 */
[----:B------:R-:W-:Y:S02]  /*47a0*/  IADD3 R31, PT, PT, R31, R38, R41 ;  /* 0x000000261f1f7210 */ /* 0x000fe40007ffe029 */
[----:B------:R-:W-:Y:S01]  /*47b0*/  PRMT R32, R32, 0x3210, RZ ;  /* 0x0000321020207816 */ /* 0x000fe200000000ff */
[----:B------:R-:W-:Y:S01]  /*47c0*/  IMAD.IADD R33, R35, 0x1, R0 ;  /* 0x0000000123217824 */ /* 0x000fe200078e0200 */
[----:B------:R-:W-:-:S02]  /*47d0*/  SHF.R.U32 R38, R31, 0x2, R31 ;  /* 0x000000021f267819 */ /* 0x000fc4000000161f */
[C-C-:B------:R-:W-:Y:S02]  /*47e0*/  SHF.R.U32 R41, R31.reuse, 0xd, R31.reuse ;  /* 0x0000000d1f297819 */ /* 0x140fe4000000161f */
[----:B------:R-:W-:Y:S02]  /*47f0*/  SHF.R.U32 R42, R31, 0x16, R31 ;  /* 0x000000161f2a7819 */ /* 0x000fe4000000161f */
[C-C-:B------:R-:W-:Y:S02]  /*4800*/  SHF.R.U32 R28, R33.reuse, 0x6, R33.reuse ;  /* 0x00000006211c7819 */ /* 0x140fe40000001621 */
[----:B------:R-:W-:Y:S02]  /*4810*/  LOP3.LUT R38, R42, R41, R38, 0x96, !PT ;  /* 0x000000292a267212 */ /* 0x000fe400078e9626 */
        /* <DEDUP_REMOVED lines=40> */
[----:B------:R-:W-:Y:S02]  /*4aa0*/  LOP3.LUT R26, R0, R31, R5, 0xe8, !PT ;  /* 0x0000001f001a7212 */ /* 0x000fe400078ee805 */
[----:B------:R-:W-:Y:S02]  /*4ab0*/  PRMT R32, R32, 0x3210, RZ ;  /* 0x0000321020207816 */ /* 0x000fe400000000ff */
[----:B------:R-:W-:Y:S02]  /*4ac0*/  PRMT R29, R29, 0x3210, RZ ;  /* 0x000032101d1d7816 */ /* 0x000fe400000000ff */
[----:B------:R-:W-:Y:S02]  /*4ad0*/  IADD3 R34, PT, PT, R25, -0x2a586eb9, R34 ;  /* 0xd5a7914719227810 */ /* 0x000fe40007ffe022 */
        /* <DEDUP_REMOVED lines=15> */
[----:B------:R-:W-:Y:S02]  /*4bd0*/  LOP3.LUT R25, R5, R0, R26, 0xe8, !PT ;  /* 0x0000000005197212 */ /* 0x000fe400078ee81a */
[----:B------:R-:W-:Y:S02]  /*4be0*/  PRMT R29, R29, 0x3210, RZ ;  /* 0x000032101d1d7816 */ /* 0x000fe400000000ff */
[----:B------:R-:W-:Y:S02]  /*4bf0*/  PRMT R32, R32, 0x3210, RZ ;  /* 0x0000321020207816 */ /* 0x000fe400000000ff */
[----:B------:R-:W-:Y:S02]  /*4c00*/  IADD3 R33, PT, PT, R24, 0x6ca6351, R33 ;  /* 0x06ca635118217810 */ /* 0x000fe40007ffe021 */
        /* <DEDUP_REMOVED lines=15> */
[----:B------:R-:W-:Y:S02]  /*4d00*/  IADD3 R28, PT, PT, R23, 0x14292967, R28 ;  /* 0x14292967171c7810 */ /* 0x000fe40007ffe01c */
[----:B------:R-:W-:Y:S01]  /*4d10*/  LOP3.LUT R24, R34, R33, R24, 0x96, !PT ;  /* 0x0000002122187212 */ /* 0x000fe200078e9618 */
[----:B------:R-:W-:Y:S01]  /*4d20*/  IMAD.U32 R34, RZ, RZ, UR9 ;  /* 0x00000009ff227e24 */ /* 0x000fe2000f8e00ff */
        /* <DEDUP_REMOVED lines=17> */
[----:B------:R-:W-:Y:S02]  /*4e40*/  IADD3 R27, PT, PT, R22, 0x27b70a85, R27 ;  /* 0x27b70a85161b7810 */ /* 0x000fe40007ffe01b */
        /* <DEDUP_REMOVED lines=59> */
[----:B------:R-:W-:Y:S01]  /*5200*/  PRMT R24, R24, 0x3210, RZ ;  /* 0x0000321018187816 */ /* 0x000fe200000000ff */
[----:B------:R-:W-:Y:S01]  /*5210*/  UMOV UR5, 0x5be0cd19 ;  /* 0x5be0cd1900057882 */ /* 0x000fe20000000000 */
[----:B------:R-:W-:Y:S01]  /*5220*/  LOP3.LUT R19, R25, R26, R23, 0xca, !PT ;  /* 0x0000001a19137212 */ /* 0x000fe200078eca17 */
[----:B------:R-:W-:Y:S01]  /*5230*/  UPRMT UR5, UR5, 0x3210, URZ ;  /* 0x0000321005057896 */ /* 0x000fe200080000ff */
        /* <DEDUP_REMOVED lines=65> */
[--C-:B------:R-:W-:Y:S01]  /*5650*/  SHF.R.U32 R26, R17, 0x16, R17.reuse ;  /* 0x00000016111a7819 */ /* 0x100fe20000001611 */
[----:B------:R-:W-:Y:S01]  /*5660*/  IMAD.IADD R21, R23, 0x1, R0 ;  /* 0x0000000117157824 */ /* 0x000fe200078e0200 */
[----:B------:R-:W-:Y:S02]  /*5670*/  LOP3.LUT R0, R18, R5, R17, 0xe8, !PT ;  /* 0x0000000512007212 */ /* 0x000fe400078ee811 */
[----:B------:R-:W-:Y:S02]  /*5680*/  LOP3.LUT R24, R26, R25, R24, 0x96, !PT ;  /* 0x000000191a187212 */ /* 0x000fe400078e9618 */
[----:B------:R-:W-:Y:S02]  /*5690*/  PRMT R25, R20, 0x3210, RZ ;  /* 0x0000321014197816 */ /* 0x000fe400000000ff */
[C-C-:B------:R-:W-:Y:S02]  /*56a0*/  SHF.R.U32 R16, R21.reuse, 0x6, R21.reuse ;  /* 0x0000000615107819 */ /* 0x140fe40000001615 */
[----:B------:R-:W-:-:S02]  /*56b0*/  SHF.R.U32 R27, R21, 0xb, R21 ;  /* 0x0000000b151b7819 */ /* 0x000fc40000001615 */
[----:B------:R-:W-:Y:S02]  /*56c0*/  SHF.R.U32 R20, R21, 0x19, R21 ;  /* 0x0000001915147819 */ /* 0x000fe40000001615 */
        /* <DEDUP_REMOVED lines=143> */
[--C-:B------:R-:W-:Y:S01]  /*5fc0*/  SHF.R.U32 R23, R15, 0xd, R15.reuse ;  /* 0x0000000d0f177819 */ /* 0x100fe2000000160f */
[----:B------:R-:W-:Y:S01]  /*5fd0*/  IMAD.IADD R17, R21, 0x1, R0 ;  /* 0x0000000115117824 */ /* 0x000fe200078e0200 */
[----:B------:R-:W-:-:S02]  /*5fe0*/  SHF.R.U32 R24, R15, 0x16, R15 ;  /* 0x000000160f187819 */ /* 0x000fc4000000160f */
[----:B------:R-:W-:Y:S02]  /*5ff0*/  LOP3.LUT R0, R18, R5, R15, 0xe8, !PT ;  /* 0x0000000512007212 */ /* 0x000fe400078ee80f */
[----:B------:R-:W-:Y:S02]  /*6000*/  LOP3.LUT R22, R24, R23, R22, 0x96, !PT ;  /* 0x0000001718167212 */ /* 0x000fe400078e9616 */
[----:B------:R-:W-:Y:S02]  /*6010*/  PRMT R23, R16, 0x3210, RZ ;  /* 0x0000321010177816 */ /* 0x000fe400000000ff */
[C-C-:B------:R-:W-:Y:S02]  /*6020*/  SHF.R.U32 R4, R17.reuse, 0x6, R17.reuse ;  /* 0x0000000611047819 */ /* 0x140fe40000001611 */
[C-C-:B------:R-:W-:Y:S02]  /*6030*/  SHF.R.U32 R25, R17.reuse, 0xb, R17.reuse ;  /* 0x0000000b11197819 */ /* 0x140fe40000001611 */
[----:B------:R-:W-:-:S02]  /*6040*/  SHF.R.U32 R16, R17, 0x19, R17 ;  /* 0x0000001911107819 */ /* 0x000fc40000001611 */
[----:B------:R-:W-:Y:S02]  /*6050*/  PRMT R22, R22, 0x3210, RZ ;  /* 0x0000321016167816 */ /* 0x000fe400000000ff */
[----:B------:R-:W-:Y:S02]  /*6060*/  PRMT R21, R21, 0x3210, RZ ;  /* 0x0000321015157816 */ /* 0x000fe400000000ff */
[----:B------:R-:W-:Y:S02]  /*6070*/  IADD3 R23, PT, PT, R54, 0x106aa070, R23 ;  /* 0x106aa07036177810 */ /* 0x000fe40007ffe017 */
[----:B------:R-:W-:Y:S02]  /*6080*/  LOP3.LUT R4, R16, R25, R4, 0x96, !PT ;  /* 0x0000001910047212 */ /* 0x000fe400078e9604 */
[----:B------:R-:W-:Y:S02]  /*6090*/  IADD3 R0, PT, PT, R0, R21, R22 ;  /* 0x0000001500007210 */ /* 0x000fe40007ffe016 */
[----:B------:R-:W-:-:S02]  /*60a0*/  PRMT R21, R23, 0x3210, RZ ;  /* 0x0000321017157816 */ /* 0x000fc400000000ff */
[----:B------:R-:W-:Y:S02]  /*60b0*/  LOP3.LUT R16, R17, R20, R19, 0xca, !PT ;  /* 0x0000001411107212 */ /* 0x000fe400078eca13 */
[----:B------:R-:W-:Y:S02]  /*60c0*/  PRMT R4, R4, 0x3210, RZ ;  /* 0x0000321004047816 */ /* 0x000fe400000000ff */
[----:B------:R-:W-:Y:S02]  /*60d0*/  SHF.R.U32 R22, R0, 0x2, R0 ;  /* 0x0000000200167819 */ /* 0x000fe40000001600 */
[----:B------:R-:W-:Y:S02]  /*60e0*/  IADD3 R16, PT, PT, R16, R21, R4 ;  /* 0x0000001510107210 */ /* 0x000fe40007ffe004 */
[C-C-:B------:R-:W-:Y:S02]  /*60f0*/  SHF.R.U32 R23, R0.reuse, 0xd, R0.reuse ;  /* 0x0000000d00177819 */ /* 0x140fe40000001600 */
[--C-:B------:R-:W-:Y:S01]  /*6100*/  SHF.R.U32 R24, R0, 0x16, R0.reuse ;  /* 0x0000001600187819 */ /* 0x100fe20000001600 */
[----:B------:R-:W-:Y:S01]  /*6110*/  IMAD.IADD R4, R16, 0x1, R5 ;  /* 0x0000000110047824 */ /* 0x000fe200078e0205 */
[----:B------:R-:W-:-:S02]  /*6120*/  LOP3.LUT R5, R15, R18, R0, 0xe8, !PT ;  /* 0x000000120f057212 */ /* 0x000fc400078ee800 */
[----:B------:R-:W-:Y:S02]  /*6130*/  LOP3.LUT R22, R24, R23, R22, 0x96, !PT ;  /* 0x0000001718167212 */ /* 0x000fe400078e9616 */
[----:B------:R-:W-:Y:S02]  /*6140*/  PRMT R24, R19, 0x3210, RZ ;  /* 0x0000321013187816 */ /* 0x000fe400000000ff */
[C-C-:B------:R-:W-:Y:S02]  /*6150*/  SHF.R.U32 R19, R4.reuse, 0x6, R4.reuse ;  /* 0x0000000604137819 */ /* 0x140fe40000001604 */
[C-C-:B------:R-:W-:Y:S02]  /*6160*/  SHF.R.U32 R26, R4.reuse, 0xb, R4.reuse ;  /* 0x0000000b041a7819 */ /* 0x140fe40000001604 */
[----:B------:R-:W-:Y:S02]  /*6170*/  SHF.R.U32 R21, R4, 0x19, R4 ;  /* 0x0000001904157819 */ /* 0x000fe40000001604 */
[----:B------:R-:W-:-:S02]  /*6180*/  PRMT R22, R22, 0x3210, RZ ;  /* 0x0000321016167816 */ /* 0x000fc400000000ff */
[----:B------:R-:W-:Y:S02]  /*6190*/  PRMT R16, R16, 0x3210, RZ ;  /* 0x0000321010107816 */ /* 0x000fe400000000ff */
[----:B------:R-:W-:Y:S02]  /*61a0*/  IADD3 R24, PT, PT, R7, 0x19a4c116, R24 ;  /* 0x19a4c11607187810 */ /* 0x000fe40007ffe018 */
[----:B------:R-:W-:Y:S02]  /*61b0*/  LOP3.LUT R19, R21, R26, R19, 0x96, !PT ;  /* 0x0000001a15137212 */ /* 0x000fe400078e9613 */
[----:B------:R-:W-:Y:S02]  /*61c0*/  IADD3 R5, PT, PT, R5, R16, R22 ;  /* 0x0000001005057210 */ /* 0x000fe40007ffe016 */
[----:B------:R-:W-:Y:S02]  /*61d0*/  PRMT R16, R24, 0x3210, RZ ;  /* 0x0000321018107816 */ /* 0x000fe400000000ff */
[----:B------:R-:W-:-:S02]  /*61e0*/  LOP3.LUT R7, R4, R17, R20, 0xca, !PT ;  /* 0x0000001104077212 */ /* 0x000fc400078eca14 */
        /* <DEDUP_REMOVED lines=80> */
[----:B------:R-:W-:Y:S01]  /*66f0*/  SHF.R.U32 R19, R5, 0x16, R5 ;  /* 0x0000001605137819 */ /* 0x000fe20000001605 */
[C---:B------:R-:W-:Y:S01]  /*6700*/  IMAD.IADD R7, R21.reuse, 0x1, R12 ;  /* 0x0000000115077824 */ /* 0x040fe200078e020c */
[----:B------:R-:W-:-:S02]  /*6710*/  PRMT R10, R21, 0x3210, RZ ;  /* 0x00003210150a7816 */ /* 0x000fc400000000ff */
[----:B------:R-:W-:Y:S02]  /*6720*/  LOP3.LUT R17, R19, R18, R17, 0x96, !PT ;  /* 0x0000001213117212 */ /* 0x000fe400078e9611 */
[----:B------:R-:W-:Y:S02]  /*6730*/  PRMT R19, R16, 0x3210, RZ ;  /* 0x0000321010137816 */ /* 0x000fe400000000ff */
[C-C-:B------:R-:W-:Y:S02]  /*6740*/  SHF.R.U32 R12, R7.reuse, 0x6, R7.reuse ;  /* 0x00000006070c7819 */ /* 0x140fe40000001607 */
[C-C-:B------:R-:W-:Y:S02]  /*6750*/  SHF.R.U32 R21, R7.reuse, 0xb, R7.reuse ;  /* 0x0000000b07157819 */ /* 0x140fe40000001607 */
[----:B------:R-:W-:Y:S02]  /*6760*/  SHF.R.U32 R16, R7, 0x19, R7 ;  /* 0x0000001907107819 */ /* 0x000fe40000001607 */
[----:B------:R-:W-:-:S02]  /*6770*/  LOP3.LUT R9, R0, R11, R5, 0xe8, !PT ;  /* 0x0000000b00097212 */ /* 0x000fc400078ee805 */
[----:B------:R-:W-:Y:S02]  /*6780*/  PRMT R17, R17, 0x3210, RZ ;  /* 0x0000321011117816 */ /* 0x000fe400000000ff */
[----:B------:R-:W-:Y:S02]  /*6790*/  IADD3 R19, PT, PT, R8, 0x4ed8aa4a, R19 ;  /* 0x4ed8aa4a08137810 */ /* 0x000fe40007ffe013 */
[----:B------:R-:W-:Y:S02]  /*67a0*/  LOP3.LUT R12, R16, R21, R12, 0x96, !PT ;  /* 0x00000015100c7212 */ /* 0x000fe400078e960c */
[----:B------:R-:W-:Y:S02]  /*67b0*/  IADD3 R8, PT, PT, R9, R10, R17 ;  /* 0x0000000a09087210 */ /* 0x000fe40007ffe011 */
[----:B------:R-:W-:Y:S02]  /*67c0*/  PRMT R10, R19, 0x3210, RZ ;  /* 0x00003210130a7816 */ /* 0x000fe400000000ff */
[----:B------:R-:W-:-:S02]  /*67d0*/  LOP3.LUT R9, R7, R4, R15, 0xca, !PT ;  /* 0x0000000407097212 */ /* 0x000fc400078eca0f */
[----:B------:R-:W-:Y:S02]  /*67e0*/  PRMT R12, R12, 0x3210, RZ ;  /* 0x000032100c0c7816 */ /* 0x000fe400000000ff */
[C---:B------:R-:W-:Y:S02]  /*67f0*/  SHF.R.U32 R16, R8.reuse, 0x2, R8 ;  /* 0x0000000208107819 */ /* 0x040fe40000001608 */
[----:B------:R-:W-:Y:S02]  /*6800*/  IADD3 R12, PT, PT, R9, R10, R12 ;  /* 0x0000000a090c7210 */ /* 0x000fe40007ffe00c */
[C-C-:B------:R-:W-:Y:S02]  /*6810*/  SHF.R.U32 R17, R8.reuse, 0xd, R8.reuse ;  /* 0x0000000d08117819 */ /* 0x140fe40000001608 */
[----:B------:R-:W-:Y:S01]  /*6820*/  SHF.R.U32 R18, R8, 0x16, R8 ;  /* 0x0000001608127819 */ /* 0x000fe20000001608 */
[----:B------:R-:W-:Y:S01]  /*6830*/  IMAD.IADD R10, R12, 0x1, R11 ;  /* 0x000000010c0a7824 */ /* 0x000fe200078e020b */
[----:B------:R-:W-:-:S02]  /*6840*/  PRMT R15, R15, 0x3210, RZ ;  /* 0x000032100f0f7816 */ /* 0x000fc400000000ff */
[----:B------:R-:W-:Y:S02]  /*6850*/  LOP3.LUT R16, R18, R17, R16, 0x96, !PT ;  /* 0x0000001112107212 */ /* 0x000fe400078e9610 */
[C-C-:B------:R-:W-:Y:S02]  /*6860*/  SHF.R.U32 R11, R10.reuse, 0x6, R10.reuse ;  /* 0x000000060a0b7819 */ /* 0x140fe4000000160a */
[C-C-:B------:R-:W-:Y:S02]  /*6870*/  SHF.R.U32 R18, R10.reuse, 0xb, R10.reuse ;  /* 0x0000000b0a127819 */ /* 0x140fe4000000160a */
[----:B------:R-:W-:Y:S02]  /*6880*/  SHF.R.U32 R17, R10, 0x19, R10 ;  /* 0x000000190a117819 */ /* 0x000fe4000000160a */
[----:B------:R-:W-:Y:S02]  /*6890*/  IADD3 R15, PT, PT, R6, 0x5b9cca4f, R15 ;  /* 0x5b9cca4f060f7810 */ /* 0x000fe40007ffe00f */
[----:B------:R-:W-:-:S02]  /*68a0*/  LOP3.LUT R11, R17, R18, R11, 0x96, !PT ;  /* 0x00000012110b7212 */ /* 0x000fc400078e960b */
[----:B------:R-:W-:Y:S02]  /*68b0*/  LOP3.LUT R9, R5, R0, R8, 0xe8, !PT ;  /* 0x0000000005097212 */ /* 0x000fe400078ee808 */
[----:B------:R-:W-:Y:S02]  /*68c0*/  PRMT R16, R16, 0x3210, RZ ;  /* 0x0000321010107816 */ /* 0x000fe400000000ff */
[----:B------:R-:W-:Y:S02]  /*68d0*/  PRMT R12, R12, 0x3210, RZ ;  /* 0x000032100c0c7816 */ /* 0x000fe400000000ff */
[----:B------:R-:W-:Y:S02]  /*68e0*/  PRMT R15, R15, 0x3210, RZ ;  /* 0x000032100f0f7816 */ /* 0x000fe400000000ff */
[----:B------:R-:W-:Y:S02]  /*68f0*/  LOP3.LUT R6, R10, R7, R4, 0xca, !PT ;  /* 0x000000070a067212 */ /* 0x000fe400078eca04 */
[----:B------:R-:W-:-:S02]  /*6900*/  PRMT R11, R11, 0x3210, RZ ;  /* 0x000032100b0b7816 */ /* 0x000fc400000000ff */
[----:B------:R-:W-:Y:S02]  /*6910*/  IADD3 R9, PT, PT, R9, R12, R16 ;  /* 0x0000000c09097210 */ /* 0x000fe40007ffe010 */
[----:B------:R-:W-:Y:S02]  /*6920*/  IADD3 R15, PT, PT, R6, R15, R11 ;  /* 0x0000000f060f7210 */ /* 0x000fe40007ffe00b */
[C-C-:B------:R-:W-:Y:S02]  /*6930*/  SHF.R.U32 R12, R9.reuse, 0x2, R9.reuse ;  /* 0x00000002090c7819 */ /* 0x140fe40000001609 */
[--C-:B------:R-:W-:Y:S01]  /*6940*/  SHF.R.U32 R17, R9, 0xd, R9.reuse ;  /* 0x0000000d09117819 */ /* 0x100fe20000001609 */
[----:B------:R-:W-:Y:S01]  /*6950*/  IMAD.IADD R11, R15, 0x1, R0 ;  /* 0x000000010f0b7824 */ /* 0x000fe200078e0200 */
[----:B------:R-:W-:Y:S02]  /*6960*/  SHF.R.U32 R16, R9, 0x16, R9 ;  /* 0x0000001609107819 */ /* 0x000fe40000001609 */
[----:B------:R-:W-:-:S02]  /*6970*/  PRMT R4, R4, 0x3210, RZ ;  /* 0x0000321004047816 */ /* 0x000fc400000000ff */
[----:B------:R-:W-:Y:S02]  /*6980*/  LOP3.LUT R12, R16, R17, R12, 0x96, !PT ;  /* 0x00000011100c7212 */ /* 0x000fe400078e960c */
[C-C-:B------:R-:W-:Y:S02]  /*6990*/  SHF.R.U32 R6, R11.reuse, 0x6, R11.reuse ;  /* 0x000000060b067819 */ /* 0x140fe4000000160b */
[C-C-:B------:R-:W-:Y:S02]  /*69a0*/  SHF.R.U32 R17, R11.reuse, 0xb, R11.reuse ;  /* 0x0000000b0b117819 */ /* 0x140fe4000000160b */
[----:B------:R-:W-:Y:S02]  /*69b0*/  SHF.R.U32 R16, R11, 0x19, R11 ;  /* 0x000000190b107819 */ /* 0x000fe4000000160b */
[----:B------:R-:W-:Y:S02]  /*69c0*/  LOP3.LUT R0, R8, R5, R9, 0xe8, !PT ;  /* 0x0000000508007212 */ /* 0x000fe400078ee809 */
        /* <DEDUP_REMOVED lines=59> */
[----:B------:R-:W-:Y:S02]  /*6d80*/  IADD3 R11, PT, PT, R48, -0x7b3787ec, R11 ;  /* 0x84c87814300b7810 */ /* 0x000fe40007ffe00b */
        /* <DEDUP_REMOVED lines=8> */
[----:B------:R-:W-:Y:S02]  /*6e10*/  SHF.R.U32 R16, R9, 0x16, R9 ;  /* 0x0000001609107819 */ /* 0x000fe40000001609 */
[----:B------:R-:W-:Y:S01]  /*6e20*/  PRMT R10, R4, 0x3210, RZ ;  /* 0x00003210040a7816 */ /* 0x000fe200000000ff */
[----:B------:R-:W-:Y:S01]  /*6e30*/  IMAD.IADD R4, R11, 0x1, R0 ;  /* 0x000000010b047824 */ /* 0x000fe200078e0200 */
[----:B------:R-:W-:-:S02]  /*6e40*/  LOP3.LUT R12, R16, R17, R12, 0x96, !PT ;  /* 0x00000011100c7212 */ /* 0x000fc400078e960c */
[----:B------:R-:W-:Y:S02]  /*6e50*/  LOP3.LUT R0, R6, R5, R9, 0xe8, !PT ;  /* 0x0000000506007212 */ /* 0x000fe400078ee809 */
[C-C-:B------:R-:W-:Y:S02]  /*6e60*/  SHF.R.U32 R15, R4.reuse, 0x6, R4.reuse ;  /* 0x00000006040f7819 */ /* 0x140fe40000001604 */
[C-C-:B------:R-:W-:Y:S02]  /*6e70*/  SHF.R.U32 R16, R4.reuse, 0xb, R4.reuse ;  /* 0x0000000b04107819 */ /* 0x140fe40000001604 */
[----:B------:R-:W-:Y:S02]  /*6e80*/  SHF.R.U32 R17, R4, 0x19, R4 ;  /* 0x0000001904117819 */ /* 0x000fe40000001604 */
[----:B------:R-:W-:Y:S02]  /*6e90*/  PRMT R12, R12, 0x3210, RZ ;  /* 0x000032100c0c7816 */ /* 0x000fe400000000ff */
[----:B------:R-:W-:-:S02]  /*6ea0*/  PRMT R11, R11, 0x3210, RZ ;  /* 0x000032100b0b7816 */ /* 0x000fc400000000ff */
[----:B------:R-:W-:Y:S02]  /*6eb0*/  IADD3 R10, PT, PT, R51, -0x7338fdf8, R10 ;  /* 0x8cc70208330a7810 */ /* 0x000fe40007ffe00a */
[----:B------:R-:W-:Y:S02]  /*6ec0*/  LOP3.LUT R15, R17, R16, R15, 0x96, !PT ;  /* 0x00000010110f7212 */ /* 0x000fe400078e960f */
[----:B------:R-:W-:Y:S02]  /*6ed0*/  IADD3 R0, PT, PT, R0, R11, R12 ;  /* 0x0000000b00007210 */ /* 0x000fe40007ffe00c */
[----:B------:R-:W-:Y:S02]  /*6ee0*/  PRMT R11, R10, 0x3210, RZ ;  /* 0x000032100a0b7816 */ /* 0x000fe400000000ff */
[----:B------:R-:W-:Y:S02]  /*6ef0*/  LOP3.LUT R10, R4, R8, R7, 0xca, !PT ;  /* 0x00000008040a7212 */ /* 0x000fe400078eca07 */
[----:B------:R-:W-:-:S02]  /*6f00*/  PRMT R15, R15, 0x3210, RZ ;  /* 0x000032100f0f7816 */ /* 0x000fc400000000ff */
[--C-:B------:R-:W-:Y:S02]  /*6f10*/  SHF.R.U32 R12, R0, 0x2, R0.reuse ;  /* 0x00000002000c7819 */ /* 0x100fe40000001600 */
        /* <DEDUP_REMOVED lines=27> */
[----:B------:R-:W-:Y:S02]  /*70d0*/  PRMT R11, R11, 0x3210, RZ ;  /* 0x000032100b0b7816 */ /* 0x000fe400000000ff */
[----:B------:R-:W-:Y:S02]  /*70e0*/  IADD3 R8, PT, PT, R13, -0x5baf9315, R8 ;  /* 0xa4506ceb0d087810 */ /* 0x000fe40007ffe008 */
[C-C-:B------:R-:W-:Y:S02]  /*70f0*/  SHF.R.U32 R6, R10.reuse, 0x6, R10.reuse ;  /* 0x000000060a067819 */ /* 0x140fe4000000160a */
[C-C-:B------:R-:W-:Y:S02]  /*7100*/  SHF.R.U32 R15, R10.reuse, 0xb, R10.reuse ;  /* 0x0000000b0a0f7819 */ /* 0x140fe4000000160a */
[----:B------:R-:W-:-:S02]  /*7110*/  SHF.R.U32 R16, R10, 0x19, R10 ;  /* 0x000000190a107819 */ /* 0x000fc4000000160a */
[----:B------:R-:W-:Y:S02]  /*7120*/  IADD3 R14, PT, PT, R14, R11, R12 ;  /* 0x0000000b0e0e7210 */ /* 0x000fe40007ffe00c */
[----:B------:R-:W-:Y:S01]  /*7130*/  PRMT R11, R8, 0x3210, RZ ;  /* 0x00003210080b7816 */ /* 0x000fe200000000ff */
[----:B------:R-:W-:Y:S01]  /*7140*/  VIADD R8, R10, 0x5be0cd19 ;  /* 0x5be0cd190a087836 */ /* 0x000fe20000000000 */
[----:B------:R-:W-:Y:S02]  /*7150*/  LOP3.LUT R6, R16, R15, R6, 0x96, !PT ;  /* 0x0000000f10067212 */ /* 0x000fe400078e9606 */
[----:B------:R-:W-:Y:S02]  /*7160*/  PRMT R18, R53, 0x3210, RZ ;  /* 0x0000321035127816 */ /* 0x000fe400000000ff */
[----:B------:R-:W-:Y:S02]  /*7170*/  PRMT R17, R4, 0x3210, RZ ;  /* 0x0000321004117816 */ /* 0x000fe400000000ff */
[----:B------:R-:W-:-:S02]  /*7180*/  SHF.R.U32 R12, R14, 0x2, R14 ;  /* 0x000000020e0c7819 */ /* 0x000fc4000000160e */
[C-C-:B------:R-:W-:Y:S02]  /*7190*/  SHF.R.U32 R15, R14.reuse, 0xd, R14.reuse ;  /* 0x0000000d0e0f7819 */ /* 0x140fe4000000160e */
[----:B------:R-:W-:Y:S02]  /*71a0*/  SHF.R.U32 R16, R14, 0x16, R14 ;  /* 0x000000160e107819 */ /* 0x000fe4000000160e */
[----:B------:R-:W-:Y:S02]  /*71b0*/  PRMT R22, R8, 0x3210, RZ ;  /* 0x0000321008167816 */ /* 0x000fe400000000ff */
[----:B------:R-:W-:Y:S02]  /*71c0*/  LOP3.LUT R4, R10, R7, R4, 0xca, !PT ;  /* 0x000000070a047212 */ /* 0x000fe400078eca04 */
[----:B------:R-:W-:Y:S02]  /*71d0*/  PRMT R6, R6, 0x3210, RZ ;  /* 0x0000321006067816 */ /* 0x000fe400000000ff */
[----:B------:R-:W-:-:S02]  /*71e0*/  IADD3 R25, PT, PT, R17, -0x41065c09, R18 ;  /* 0xbef9a3f711197810 */ /* 0x000fc40007ffe012 */
[C-C-:B------:R-:W-:Y:S02]  /*71f0*/  SHF.R.U32 R17, R8.reuse, 0x7, R8.reuse ;  /* 0x0000000708117819 */ /* 0x140fe40000001608 */
[----:B------:R-:W-:Y:S02]  /*7200*/  SHF.R.U32 R20, R8, 0x12, R8 ;  /* 0x0000001208147819 */ /* 0x000fe40000001608 */
[----:B------:R-:W-:Y:S02]  /*7210*/  SHF.R.S64 R19, R22, UR7, RZ ;  /* 0x0000000716137c19 */ /* 0x000fe400080010ff */
[----:B------:R-:W-:Y:S02]  /*7220*/  LOP3.LUT R12, R16, R15, R12, 0x96, !PT ;  /* 0x0000000f100c7212 */ /* 0x000fe400078e960c */
[----:B------:R-:W-:Y:S02]  /*7230*/  IADD3 R16, PT, PT, R4, R11, R6 ;  /* 0x0000000b04107210 */ /* 0x000fe40007ffe006 */
[----:B------:R-:W-:Y:S01]  /*7240*/  LOP3.LUT R6, R19, R20, R17, 0x96, !PT ;  /* 0x0000001413067212 */ /* 0x000fe200078e9611 */
[----:B------:R-:W-:Y:S01]  /*7250*/  VIADD R17, R14, 0xa54ff53a ;  /* 0xa54ff53a0e117836 */ /* 0x000fe20000000000 */
[----:B------:R-:W-:Y:S01]  /*7260*/  LOP3.LUT R19, R5, R0, R14, 0xe8, !PT ;  /* 0x0000000005137212 */ /* 0x000fe200078ee80e */
[----:B------:R-:W-:Y:S01]  /*7270*/  IMAD.IADD R21, R16, 0x1, R9 ;  /* 0x0000000110157824 */ /* 0x000fe200078e0209 */
[----:B------:R-:W-:-:S02]  /*7280*/  PRMT R12, R12, 0x3210, RZ ;  /* 0x000032100c0c7816 */ /* 0x000fc400000000ff */
[----:B------:R-:W-:Y:S01]  /*7290*/  PRMT R4, R16, 0x3210, RZ ;  /* 0x0000321010047816 */ /* 0x000fe200000000ff */
[----:B------:R-:W-:Y:S01]  /*72a0*/  IMAD.U32 R16, RZ, RZ, UR20 ;  /* 0x00000014ff107e24 */ /* 0x000fe2000f8e00ff */
[----:B------:R-:W-:Y:S02]  /*72b0*/  PRMT R18, R57, 0x3210, RZ ;  /* 0x0000321039127816 */ /* 0x000fe400000000ff */
[----:B------:R-:W-:Y:S02]  /*72c0*/  PRMT R13, R7, 0x3210, RZ ;  /* 0x00003210070d7816 */ /* 0x000fe400000000ff */
[----:B------:R-:W-:Y:S02]  /*72d0*/  IADD3 R19, PT, PT, R19, R4, R12 ;  /* 0x0000000413137210 */ /* 0x000fe40007ffe00c */
[----:B------:R-:W-:Y:S02]  /*72e0*/  IADD3 R13, PT, PT, R13, -0x398e870e, R18 ;  /* 0xc67178f20d0d7810 */ /* 0x000fe40007ffe012 */
[----:B------:R-:W-:-:S02]  /*72f0*/  PRMT R9, R17, 0x3210, RZ ;  /* 0x0000321011097816 */ /* 0x000fc400000000ff */
[C-C-:B------:R-:W-:Y:S02]  /*7300*/  SHF.R.U32 R15, R19.reuse, 0x2, R19.reuse ;  /* 0x00000002130f7819 */ /* 0x140fe40000001613 */
[C-C-:B------:R-:W-:Y:S02]  /*7310*/  SHF.R.U32 R18, R19.reuse, 0xd, R19.reuse ;  /* 0x0000000d13127819 */ /* 0x140fe40000001613 */
[----:B------:R-:W-:Y:S02]  /*7320*/  SHF.R.U32 R20, R19, 0x16, R19 ;  /* 0x0000001613147819 */ /* 0x000fe40000001613 */
[----:B------:R-:W-:Y:S02]  /*7330*/  IADD3 R12, PT, PT, R16, -0x164a245b, R9 ;  /* 0xe9b5dba5100c7810 */ /* 0x000fe40007ffe009 */
[----:B------:R-:W-:Y:S02]  /*7340*/  SHF.R.S64 R24, R9, UR7, RZ ;  /* 0x0000000709187c19 */ /* 0x000fe400080010ff */
[----:B------:R-:W-:-:S02]  /*7350*/  SHF.R.U32 R9, R21, 0x6, R21 ;  /* 0x0000000615097819 */ /* 0x000fc40000001615 */
[C-C-:B------:R-:W-:Y:S02]  /*7360*/  SHF.R.U32 R16, R21.reuse, 0xb, R21.reuse ;  /* 0x0000000b15107819 */ /* 0x140fe40000001615 */
[C---:B------:R-:W-:Y:S02]  /*7370*/  SHF.R.U32 R11, R21.reuse, 0x19, R21 ;  /* 0x00000019150b7819 */ /* 0x040fe40000001615 */
[----:B------:R-:W-:Y:S01]  /*7380*/  LOP3.LUT R20, R20, R18, R15, 0x96, !PT ;  /* 0x0000001214147212 */ /* 0x000fe200078e960f */
[----:B------:R-:W-:Y:S01]  /*7390*/  VIADD R15, R21, 0x1f83d9ab ;  /* 0x1f83d9ab150f7836 */ /* 0x000fe20000000000 */
[----:B------:R-:W-:Y:S01]  /*73a0*/  LOP3.LUT R11, R11, R16, R9, 0x96, !PT ;  /* 0x000000100b0b7212 */ /* 0x000fe200078e9609 */
[----:B------:R-:W-:Y:S01]  /*73b0*/  VIADD R9, R19, 0x3c6ef372 ;  /* 0x3c6ef37213097836 */ /* 0x000fe20000000000 */
[----:B------:R-:W-:Y:S02]  /*73c0*/  SHF.R.U32 R4, R17, 0x7, R17 ;  /* 0x0000000711047819 */ /* 0x000fe40000001611 */
[----:B------:R-:W-:-:S02]  /*73d0*/  PRMT R16, R15, 0x3210, RZ ;  /* 0x000032100f107816 */ /* 0x000fc400000000ff */
[----:B------:R-:W-:Y:S02]  /*73e0*/  SHF.R.U32 R23, R17, 0x12, R17 ;  /* 0x0000001211177819 */ /* 0x000fe40000001611 */
[----:B------:R-:W-:Y:S02]  /*73f0*/  PRMT R18, R25, 0x3210, RZ ;  /* 0x0000321019127816 */ /* 0x000fe400000000ff */
[----:B------:R-:W-:Y:S02]  /*7400*/  LOP3.LUT R7, R21, R10, R7, 0xca, !PT ;  /* 0x0000000a15077212 */ /* 0x000fe400078eca07 */
[----:B------:R-:W-:Y:S02]  /*7410*/  PRMT R11, R11, 0x3210, RZ ;  /* 0x000032100b0b7816 */ /* 0x000fe400000000ff */
[C-C-:B------:R-:W-:Y:S02]  /*7420*/  SHF.R.U32 R26, R15.reuse, 0x7, R15.reuse ;  /* 0x000000070f1a7819 */ /* 0x140fe4000000160f */
[----:B------:R-:W-:-:S02]  /*7430*/  SHF.R.U32 R27, R15, 0x12, R15 ;  /* 0x000000120f1b7819 */ /* 0x000fc4000000160f */
[----:B------:R-:W-:Y:S02]  /*7440*/  PRMT R25, R9, 0x3210, RZ ;  /* 0x0000321009197816 */ /* 0x000fe400000000ff */
[----:B------:R-:W-:Y:S02]  /*7450*/  SHF.R.S64 R28, R16, UR7, RZ ;  /* 0x00000007101c7c19 */ /* 0x000fe400080010ff */
[----:B------:R-:W-:Y:S02]  /*7460*/  LOP3.LUT R4, R24, R23, R4, 0x96, !PT ;  /* 0x0000001718047212 */ /* 0x000fe400078e9604 */
[----:B------:R-:W-:Y:S02]  /*7470*/  IADD3 R31, PT, PT, R7, R18, R11 ;  /* 0x00000012071f7210 */ /* 0x000fe40007ffe00b */
[C-C-:B------:R-:W-:Y:S02]  /*7480*/  SHF.R.U32 R23, R9.reuse, 0x7, R9.reuse ;  /* 0x0000000709177819 */ /* 0x140fe40000001609 */
[----:B------:R-:W-:Y:S01]  /*7490*/  SHF.R.U32 R24, R9, 0x12, R9 ;  /* 0x0000001209187819 */ /* 0x000fe20000001609 */
[----:B------:R-:W-:Y:S01]  /*74a0*/  IMAD.IADD R0, R31, 0x1, R0 ;  /* 0x000000011f007824 */ /* 0x000fe200078e0200 */
[----:B------:R-:W-:-:S02]  /*74b0*/  SHF.R.S64 R29, R25, UR7, RZ ;  /* 0x00000007191d7c19 */ /* 0x000fc400080010ff */
[----:B------:R-:W-:Y:S01]  /*74c0*/  LOP3.LUT R11, R28, R27, R26, 0x96, !PT ;  /* 0x0000001b1c0b7212 */ /* 0x000fe200078e961a */
[----:B------:R-:W-:Y:S01]  /*74d0*/  IMAD.U32 R28, RZ, RZ, UR6 ;  /* 0x00000006ff1c7e24 */ /* 0x000fe2000f8e00ff */
[----:B------:R-:W-:Y:S02]  /*74e0*/  LOP3.LUT R27, R29, R24, R23, 0x96, !PT ;  /* 0x000000181d1b7212 */ /* 0x000fe400078e9617 */
[----:B------:R-:W-:Y:S02]  /*74f0*/  LOP3.LUT R18, R14, R5, R19, 0xe8, !PT ;  /* 0x000000050e127212 */ /* 0x000fe400078ee813 */
[----:B------:R-:W-:Y:S02]  /*7500*/  PRMT R20, R20, 0x3210, RZ ;  /* 0x0000321014147816 */ /* 0x000fe400000000ff */
[----:B------:R-:W-:Y:S01]  /*7510*/  PRMT R23, R31, 0x3210, RZ ;  /* 0x000032101f177816 */ /* 0x000fe200000000ff */
[----:B------:R-:W-:Y:S01]  /*7520*/  IMAD.U32 R31, RZ, RZ, UR5 ;  /* 0x00000005ff1f7e24 */ /* 0x000fe2000f8e00ff */
[----:B------:R-:W-:Y:S01]  /*7530*/  SHF.R.S64 R28, R28, UR8, RZ ;  /* 0x000000081c1c7c19 */ /* 0x000fe200080010ff */
[----:B------:R-:W-:Y:S01]  /*7540*/  USHF.R.S64 UR5, UR12, UR7, URZ ;  /* 0x000000070c057299 */ /* 0x000fe200080010ff */
[----:B------:R-:W-:-:S02]  /*7550*/  IADD3 R7, PT, PT, R30, -0x4a3f0431, R25 ;  /* 0xb5c0fbcf1e077810 */ /* 0x000fc40007ffe019 */
[C-C-:B------:R-:W-:Y:S01]  /*7560*/  SHF.R.U32 R24, R0.reuse, 0x6, R0.reuse ;  /* 0x0000000600187819 */ /* 0x140fe20000001600 */
[----:B------:R-:W-:Y:S01]  /*7570*/  UPRMT UR5, UR5, 0x3210, URZ ;  /* 0x0000321005057896 */ /* 0x000fe200080000ff */
[C-C-:B------:R-:W-:Y:S02]  /*7580*/  SHF.R.U32 R25, R0.reuse, 0xb, R0.reuse ;  /* 0x0000000b00197819 */ /* 0x140fe40000001600 */
[----:B------:R-:W-:Y:S02]  /*7590*/  SHF.R.U32 R26, R0, 0x19, R0 ;  /* 0x00000019001a7819 */ /* 0x000fe40000001600 */
[----:B------:R-:W-:Y:S02]  /*75a0*/  IADD3 R29, PT, PT, R18, R23, R20 ;  /* 0x00000017121d7210 */ /* 0x000fe40007ffe014 */
[----:B------:R-:W-:Y:S02]  /*75b0*/  LOP3.LUT R18, R28, 0x1970000, RZ, 0x3c, !PT ;  /* 0x019700001c127812 */ /* 0x000fe400078e3cff */
[----:B------:R-:W-:-:S02]  /*75c0*/  PRMT R27, R27, 0x3210, RZ ;  /* 0x000032101b1b7816 */ /* 0x000fc400000000ff */
[----:B------:R-:W-:Y:S02]  /*75d0*/  LOP3.LUT R25, R26, R25, R24, 0x96, !PT ;  /* 0x000000191a197212 */ /* 0x000fe400078e9618 */
[----:B------:R-:W-:Y:S01]  /*75e0*/  IADD3 R26, PT, PT, R18, UR12, R27 ;  /* 0x0000000c121a7c10 */ /* 0x000fe2000fffe01b */
[C---:B------:R-:W-:Y:S01]  /*75f0*/  VIADD R18, R0.reuse, 0x9b05688c ;  /* 0x9b05688c00127836 */ /* 0x040fe20000000000 */
[----:B------:R-:W-:Y:S02]  /*7600*/  LOP3.LUT R21, R0, R21, R10, 0xca, !PT ;  /* 0x0000001500157212 */ /* 0x000fe400078eca0a */
[----:B------:R-:W-:Y:S01]  /*7610*/  PRMT R0, R13, 0x3210, RZ ;  /* 0x000032100d007816 */ /* 0x000fe200000000ff */
[C---:B------:R-:W-:Y:S01]  /*7620*/  VIADD R13, R29.reuse, 0xbb67ae85 ;  /* 0xbb67ae851d0d7836 */ /* 0x040fe20000000000 */
[C-C-:B------:R-:W-:Y:S02]  /*7630*/  SHF.R.U32 R10, R29.reuse, 0x2, R29.reuse ;  /* 0x000000021d0a7819 */ /* 0x140fe4000000161d */
[----:B------:R-:W-:-:S02]  /*7640*/  SHF.R.U32 R23, R29, 0xd, R29 ;  /* 0x0000000d1d177819 */ /* 0x000fc4000000161d */
[--C-:B------:R-:W-:Y:S02]  /*7650*/  SHF.R.U32 R20, R29, 0x16, R29.reuse ;  /* 0x000000161d147819 */ /* 0x100fe4000000161d */
[----:B------:R-:W-:Y:S02]  /*7660*/  PRMT R25, R25, 0x3210, RZ ;  /* 0x0000321019197816 */ /* 0x000fe400000000ff */
[----:B------:R-:W-:Y:S01]  /*7670*/  LOP3.LUT R20, R20, R23, R10, 0x96, !PT ;  /* 0x0000001714147212 */ /* 0x000fe200078e960a */
[C---:B------:R-:W-:Y:S01]  /*7680*/  IMAD.IADD R10, R13.reuse, 0x1, R26 ;  /* 0x000000010d0a7824 */ /* 0x040fe200078e021a */
[----:B------:R-:W-:Y:S02]  /*7690*/  PRMT R23, R13, 0x3210, RZ ;  /* 0x000032100d177816 */ /* 0x000fe400000000ff */
[----:B------:R-:W-:Y:S02]  /*76a0*/  LOP3.LUT R14, R19, R14, R29, 0xe8, !PT ;  /* 0x0000000e130e7212 */ /* 0x000fe400078ee81d */
[----:B------:R-:W-:-:S02]  /*76b0*/  SHF.R.U32 R19, R13, 0x7, R13 ;  /* 0x000000070d137819 */ /* 0x000fc4000000160d */
[----:B------:R-:W-:Y:S02]  /*76c0*/  SHF.R.U32 R26, R13, 0x12, R13 ;  /* 0x000000120d1a7819 */ /* 0x000fe4000000160d */
[----:B------:R-:W-:Y:S02]  /*76d0*/  SHF.R.S64 R29, R23, UR7, RZ ;  /* 0x00000007171d7c19 */ /* 0x000fe400080010ff */
[C---:B------:R-:W-:Y:S02]  /*76e0*/  PRMT R24, R18.reuse, 0x3210, RZ ;  /* 0x0000321012187816 */ /* 0x040fe400000000ff */
[----:B------:R-:W-:Y:S01]  /*76f0*/  IADD3 R0, PT, PT, R21, R0, R25 ;  /* 0x0000000015007210 */ /* 0x000fe20007ffe019 */
[----:B------:R-:W-:Y:S01]  /*7700*/  IMAD.U32 R25, RZ, RZ, UR12 ;  /* 0x0000000cff197e24 */ /* 0x000fe2000f8e00ff */
[----:B------:R-:W-:Y:S02]  /*7710*/  LOP3.LUT R26, R29, R26, R19, 0x96, !PT ;  /* 0x0000001a1d1a7212 */ /* 0x000fe400078e9613 */
[----:B------:R-:W-:-:S02]  /*7720*/  SHF.R.U32 R27, R18, 0x7, R18 ;  /* 0x00000007121b7819 */ /* 0x000fc40000001612 */
[----:B------:R-:W-:Y:S02]  /*7730*/  SHF.R.U32 R28, R18, 0x12, R18 ;  /* 0x00000012121c7819 */ /* 0x000fe40000001612 */
[----:B------:R-:W-:Y:S02]  /*7740*/  SHF.R.S64 R13, R24, UR7, RZ ;  /* 0x00000007180d7c19 */ /* 0x000fe400080010ff */
[----:B------:R-:W-:Y:S02]  /*7750*/  PRMT R20, R20, 0x3210, RZ ;  /* 0x0000321014147816 */ /* 0x000fe400000000ff */
[----:B------:R-:W-:Y:S02]  /*7760*/  PRMT R19, R0, 0x3210, RZ ;  /* 0x0000321000137816 */ /* 0x000fe400000000ff */
[----:B------:R-:W-:Y:S02]  /*7770*/  IADD3 R29, PT, PT, R5, 0x510e527f, R0 ;  /* 0x510e527f051d7810 */ /* 0x000fe40007ffe000 */
[----:B------:R-:W-:Y:S01]  /*7780*/  LOP3.LUT R13, R13, R28, R27, 0x96, !PT ;  /* 0x0000001c0d0d7212 */ /* 0x000fe200078e961b */
[----:B------:R-:W-:Y:S01]  /*7790*/  IMAD.U32 R28, RZ, RZ, UR11 ;  /* 0x0000000bff1c7e24 */ /* 0x000fe2000f8e00ff */
[----:B------:R-:W-:-:S02]  /*77a0*/  IADD3 R5, PT, PT, R14, R19, R20 ;  /* 0x000000130e057210 */ /* 0x000fc40007ffe014 */
[----:B------:R-:W-:Y:S02]  /*77b0*/  SHF.R.S64 R25, R25, UR8, RZ ;  /* 0x0000000819197c19 */ /* 0x000fe400080010ff */
[----:B------:R-:W-:Y:S01]  /*77c0*/  PRMT R26, R26, 0x3210, RZ ;  /* 0x000032101a1a7816 */ /* 0x000fe200000000ff */
[----:B------:R-:W-:Y:S01]  /*77d0*/  VIADD R5, R5, 0x6a09e667 ;  /* 0x6a09e66705057836 */ /* 0x000fe20000000000 */
[----:B------:R-:W-:Y:S02]  /*77e0*/  IADD3 R21, PT, PT, R28, 0x71374491, R23 ;  /* 0x713744911c157810 */ /* 0x000fe40007ffe017 */
[----:B------:R-:W-:Y:S02]  /*77f0*/  IADD3 R30, PT, PT, R25, UR12, R26 ;  /* 0x0000000c191e7c10 */ /* 0x000fe4000fffe01a */
[----:B------:R-:W-:Y:S02]  /*7800*/  PRMT R28, R29, 0x3210, RZ ;  /* 0x000032101d1c7816 */ /* 0x000fe400000000ff */
[C---:B------:R-:W-:Y:S01]  /*7810*/  PRMT R26, R5.reuse, 0x3210, RZ ;  /* 0x00003210051a7816 */ /* 0x040fe200000000ff */
[----:B------:R-:W-:Y:S01]  /*7820*/  IMAD.IADD R5, R5, 0x1, R30 ;  /* 0x0000000105057824 */ /* 0x000fe200078e021e */
[----:B------:R-:W-:-:S02]  /*7830*/  PRMT R20, R10, 0x3210, RZ ;  /* 0x000032100a147816 */ /* 0x000fc400000000ff */
[C-C-:B------:R-:W-:Y:S02]  /*7840*/  SHF.R.U32 R0, R29.reuse, 0x7, R29.reuse ;  /* 0x000000071d007819 */ /* 0x140fe4000000161d */
[----:B------:R-:W-:Y:S02]  /*7850*/  SHF.R.U32 R19, R29, 0x12, R29 ;  /* 0x000000121d137819 */ /* 0x000fe4000000161d */
[----:B------:R-:W-:Y:S02]  /*7860*/  SHF.R.S64 R27, R28, UR7, RZ ;  /* 0x000000071c1b7c19 */ /* 0x000fe400080010ff */
[C-C-:B------:R-:W-:Y:S02]  /*7870*/  SHF.R.U32 R14, R10.reuse, 0x11, R10.reuse ;  /* 0x000000110a0e7819 */ /* 0x140fe4000000160a */
[----:B------:R-:W-:Y:S02]  /*7880*/  SHF.R.U32 R23, R10, 0x13, R10 ;  /* 0x000000130a177819 */ /* 0x000fe4000000160a */
[----:B------:R-:W-:-:S02]  /*7890*/  SHF.R.S64 R25, R20, UR8, RZ ;  /* 0x0000000814197c19 */ /* 0x000fc400080010ff */
[----:B------:R-:W-:Y:S02]  /*78a0*/  LOP3.LUT R19, R27, R19, R0, 0x96, !PT ;  /* 0x000000131b137212 */ /* 0x000fe400078e9600 */
[----:B------:R-:W-:Y:S02]  /*78b0*/  PRMT R0, R5, 0x3210, RZ ;  /* 0x0000321005007816 */ /* 0x000fe400000000ff */
[----:B------:R-:W-:Y:S02]  /*78c0*/  LOP3.LUT R25, R25, R23, R14, 0x96, !PT ;  /* 0x0000001719197212 */ /* 0x000fe400078e960e */
[----:B------:R-:W-:Y:S02]  /*78d0*/  IADD3 R31, PT, PT, R31, 0x428a2f98, R26 ;  /* 0x428a2f981f1f7810 */ /* 0x000fe40007ffe01a */
[C-C-:B------:R-:W-:Y:S02]  /*78e0*/  SHF.R.U32 R27, R10.reuse, 0x7, R10.reuse ;  /* 0x000000070a1b7819 */ /* 0x140fe4000000160a */
[----:B------:R-:W-:-:S02]  /*78f0*/  SHF.R.U32 R30, R10, 0x12, R10 ;  /* 0x000000120a1e7819 */ /* 0x000fc4000000160a */
[----:B------:R-:W-:Y:S02]  /*7900*/  SHF.R.S64 R32, R20, UR7, RZ ;  /* 0x0000000714207c19 */ /* 0x000fe400080010ff */
[C-C-:B------:R-:W-:Y:S02]  /*7910*/  SHF.R.U32 R14, R5.reuse, 0x11, R5.reuse ;  /* 0x00000011050e7819 */ /* 0x140fe40000001605 */
[----:B------:R-:W-:Y:S02]  /*7920*/  SHF.R.U32 R23, R5, 0x13, R5 ;  /* 0x0000001305177819 */ /* 0x000fe40000001605 */
[----:B------:R-:W-:Y:S02]  /*7930*/  SHF.R.S64 R33, R0, UR8, RZ ;  /* 0x0000000800217c19 */ /* 0x000fe400080010ff */
[----:B------:R-:W-:Y:S02]  /*7940*/  PRMT R26, R19, 0x3210, RZ ;  /* 0x00003210131a7816 */ /* 0x000fe400000000ff */
[----:B------:R-:W-:-:S02]  /*7950*/  LOP3.LUT R19, R32, R30, R27, 0x96, !PT ;  /* 0x0000001e20137212 */ /* 0x000fc400078e961b */
[----:B------:R-:W-:Y:S01]  /*7960*/  LOP3.LUT R14, R33, R23, R14, 0x96, !PT ;  /* 0x00000017210e7212 */ /* 0x000fe200078e960e */
[----:B------:R-:W-:Y:S01]  /*7970*/  IMAD.U32 R33, RZ, RZ, UR10 ;  /* 0x0000000aff217e24 */ /* 0x000fe2000f8e00ff */
[----:B------:R-:W-:Y:S01]  /*7980*/  IADD3 R30, PT, PT, R25, UR12, R26 ;  /* 0x0000000c191e7c10 */ /* 0x000fe2000fffe01a */
[----:B------:R-:W0:Y:S01]  /*7990*/  LDCU UR10, c[0x3][0x44c] ;  /* 0x00c08980ff0a77ac */ /* 0x000e220008000800 */
[----:B------:R-:W-:Y:S02]  /*79a0*/  PRMT R23, R4, 0x3210, RZ ;  /* 0x0000321004177816 */ /* 0x000fe400000000ff */
[----:B------:R-:W-:Y:S01]  /*79b0*/  PRMT R31, R31, 0x3210, RZ ;  /* 0x000032101f1f7816 */ /* 0x000fe200000000ff */
[----:B------:R-:W-:Y:S01]  /*79c0*/  IMAD.IADD R17, R17, 0x1, R30 ;  /* 0x0000000111117824 */ /* 0x000fe200078e021e */
[----:B------:R-:W-:Y:S02]  /*79d0*/  IADD3 R14, PT, PT, R14, UR12, R23 ;  /* 0x0000000c0e0e7c10 */ /* 0x000fe4000fffe017 */
[----:B------:R-:W-:-:S02]  /*79e0*/  IADD3 R31, PT, PT, R34, 0x1f85c98c, R31 ;  /* 0x1f85c98c221f7810 */ /* 0x000fc40007ffe01f */
[--C-:B------:R-:W-:Y:S01]  /*79f0*/  SHF.R.U32 R4, R5, 0x7, R5.reuse ;  /* 0x0000000705047819 */ /* 0x100fe20000001605 */
[----:B------:R-:W-:Y:S01]  /*7a00*/  IMAD.IADD R14, R9, 0x1, R14 ;  /* 0x00000001090e7824 */ /* 0x000fe200078e020e */
[----:B------:R-:W-:Y:S02]  /*7a10*/  SHF.R.U32 R25, R5, 0x12, R5 ;  /* 0x0000001205197819 */ /* 0x000fe40000001605 */
[----:B------:R-:W-:Y:S02]  /*7a20*/  SHF.R.S64 R27, R0, UR7, RZ ;  /* 0x00000007001b7c19 */ /* 0x000fe400080010ff */
[----:B------:R-:W-:Y:S02]  /*7a30*/  PRMT R9, R17, 0x3210, RZ ;  /* 0x0000321011097816 */ /* 0x000fe400000000ff */
[----:B------:R-:W-:Y:S01]  /*7a40*/  LOP3.LUT R23, R27, R25, R4, 0x96, !PT ;  /* 0x000000191b177212 */ /* 0x000fe200078e9604 */
[C---:B------:R-:W-:Y:S01]  /*7a50*/  VIADD R25, R31.reuse, 0xa54ff53a ;  /* 0xa54ff53a1f197836 */ /* 0x040fe20000000000 */
[----:B------:R-:W-:-:S02]  /*7a60*/  PRMT R26, R31, 0x3210, RZ ;  /* 0x000032101f1a7816 */ /* 0x000fc400000000ff */
[C-C-:B------:R-:W-:Y:S02]  /*7a70*/  SHF.R.U32 R4, R17.reuse, 0x11, R17.reuse ;  /* 0x0000001111047819 */ /* 0x140fe40000001611 */
[--C-:B------:R-:W-:Y:S02]  /*7a80*/  SHF.R.U32 R27, R17, 0x13, R17.reuse ;  /* 0x00000013111b7819 */ /* 0x100fe40000001611 */
[----:B------:R-:W-:Y:S02]  /*7a90*/  SHF.R.S64 R37, R9, UR8, RZ ;  /* 0x0000000809257c19 */ /* 0x000fe400080010ff */
[C-C-:B------:R-:W-:Y:S02]  /*7aa0*/  SHF.R.U32 R30, R17.reuse, 0x7, R17.reuse ;  /* 0x00000007111e7819 */ /* 0x140fe40000001611 */
[----:B------:R-:W-:Y:S02]  /*7ab0*/  SHF.R.U32 R31, R17, 0x12, R17 ;  /* 0x00000012111f7819 */ /* 0x000fe40000001611 */
[----:B------:R-:W-:-:S02]  /*7ac0*/  SHF.R.S64 R36, R9, UR7, RZ ;  /* 0x0000000709247c19 */ /* 0x000fc400080010ff */
[----:B------:R-:W-:Y:S02]  /*7ad0*/  IADD3 R26, PT, PT, R33, 0x3a6fe667, R26 ;  /* 0x3a6fe667211a7810 */ /* 0x000fe40007ffe01a */
[C-C-:B------:R-:W-:Y:S02]  /*7ae0*/  SHF.R.U32 R32, R25.reuse, 0x6, R25.reuse ;  /* 0x0000000619207819 */ /* 0x140fe40000001619 */
[C-C-:B------:R-:W-:Y:S02]  /*7af0*/  SHF.R.U32 R33, R25.reuse, 0xb, R25.reuse ;  /* 0x0000000b19217819 */ /* 0x140fe40000001619 */
[----:B------:R-:W-:Y:S02]  /*7b00*/  SHF.R.U32 R34, R25, 0x19, R25 ;  /* 0x0000001919227819 */ /* 0x000fe40000001619 */
[----:B------:R-:W-:Y:S02]  /*7b10*/  LOP3.LUT R27, R37, R27, R4, 0x96, !PT ;  /* 0x0000001b251b7212 */ /* 0x000fe400078e9604 */
[----:B------:R-:W-:-:S02]  /*7b20*/  LOP3.LUT R4, R36, R31, R30, 0x96, !PT ;  /* 0x0000001f24047212 */ /* 0x000fc400078e961e */
[C---:B------:R-:W-:Y:S02]  /*7b30*/  PRMT R35, R25.reuse, 0x3210, RZ ;  /* 0x0000321019237816 */ /* 0x040fe400000000ff */
[----:B------:R-:W-:Y:S02]  /*7b40*/  LOP3.LUT R30, R25, 0x9b05688c, RZ, 0xc, !PT ;  /* 0x9b05688c191e7812 */ /* 0x000fe400078e0cff */
[----:B------:R-:W-:Y:S02]  /*7b50*/  PRMT R44, R14, 0x3210, RZ ;  /* 0x000032100e2c7816 */ /* 0x000fe400000000ff */
[----:B------:R-:W-:Y:S02]  /*7b60*/  LOP3.LUT R33, R34, R33, R32, 0x96, !PT ;  /* 0x0000002122217212 */ /* 0x000fe400078e9620 */
[----:B------:R-:W-:Y:S02]  /*7b70*/  PRMT R34, R21, 0x3210, RZ ;  /* 0x0000321015227816 */ /* 0x000fe400000000ff */
[----:B------:R-:W-:-:S02]  /*7b80*/  IADD3 R28, PT, PT, R28, 0x3956c25b, R35 ;  /* 0x3956c25b1c1c7810 */ /* 0x000fc40007ffe023 */
[----:B------:R-:W-:Y:S02]  /*7b90*/  PRMT R32, R11, 0x3210, RZ ;  /* 0x000032100b207816 */ /* 0x000fe400000000ff */
[----:B------:R-:W-:Y:S02]  /*7ba0*/  LOP3.LUT R21, R30, 0x510e527f, R25, 0x78, !PT ;  /* 0x510e527f1e157812 */ /* 0x000fe400078e7819 */
[C-C-:B------:R-:W-:Y:S02]  /*7bb0*/  SHF.R.U32 R31, R26.reuse, 0x2, R26.reuse ;  /* 0x000000021a1f7819 */ /* 0x140fe4000000161a */
[C-C-:B------:R-:W-:Y:S02]  /*7bc0*/  SHF.R.U32 R36, R26.reuse, 0xd, R26.reuse ;  /* 0x0000000d1a247819 */ /* 0x140fe4000000161a */
[----:B------:R-:W-:Y:S02]  /*7bd0*/  SHF.R.U32 R35, R26, 0x16, R26 ;  /* 0x000000161a237819 */ /* 0x000fe4000000161a */
[----:B------:R-:W-:-:S02]  /*7be0*/  SHF.R.U32 R11, R14, 0x11, R14 ;  /* 0x000000110e0b7819 */ /* 0x000fc4000000160e */
[----:B------:R-:W-:Y:S02]  /*7bf0*/  SHF.R.U32 R30, R14, 0x13, R14 ;  /* 0x000000130e1e7819 */ /* 0x000fe4000000160e */
[----:B------:R-:W-:Y:S02]  /*7c00*/  SHF.R.S64 R37, R44, UR8, RZ ;  /* 0x000000082c257c19 */ /* 0x000fe400080010ff */
[----:B------:R-:W-:Y:S02]  /*7c10*/  PRMT R33, R33, 0x3210, RZ ;  /* 0x0000321021217816 */ /* 0x000fe400000000ff */
[----:B------:R-:W-:Y:S02]  /*7c20*/  LOP3.LUT R31, R35, R36, R31, 0x96, !PT ;  /* 0x00000024231f7212 */ /* 0x000fe400078e961f */
[----:B------:R-:W-:Y:S02]  /*7c30*/  LOP3.LUT R11, R37, R30, R11, 0x96, !PT ;  /* 0x0000001e250b7212 */ /* 0x000fe400078e960b */
[----:B------:R-:W-:-:S02]  /*7c40*/  IADD3 R35, PT, PT, R27, UR12, R32 ;  /* 0x0000000c1b237c10 */ /* 0x000fc4000fffe020 */
[----:B------:R-:W-:Y:S02]  /*7c50*/  PRMT R30, R13, 0x3210, RZ ;  /* 0x000032100d1e7816 */ /* 0x000fe400000000ff */
[----:B------:R-:W-:Y:S02]  /*7c60*/  IADD3 R33, PT, PT, R21, R34, R33 ;  /* 0x0000002215217210 */ /* 0x000fe40007ffe021 */
[C-C-:B------:R-:W-:Y:S02]  /*7c70*/  SHF.R.U32 R21, R14.reuse, 0x7, R14.reuse ;  /* 0x000000070e157819 */ /* 0x140fe4000000160e */
[----:B------:R-:W-:Y:S02]  /*7c80*/  SHF.R.U32 R32, R14, 0x12, R14 ;  /* 0x000000120e207819 */ /* 0x000fe4000000160e */
[----:B------:R-:W-:Y:S02]  /*7c90*/  SHF.R.S64 R13, R44, UR7, RZ ;  /* 0x000000072c0d7c19 */ /* 0x000fe400080010ff */
[----:B------:R-:W-:-:S02]  /*7ca0*/  LOP3.LUT R27, R26, 0xd16e48e2, RZ, 0xc0, !PT ;  /* 0xd16e48e21a1b7812 */ /* 0x000fc400078ec0ff */
[----:B------:R-:W-:Y:S01]  /*7cb0*/  IADD3 R30, PT, PT, R11, UR12, R30 ;  /* 0x0000000c0b1e7c10 */ /* 0x000fe2000fffe01e */
[----:B------:R-:W-:Y:S01]  /*7cc0*/  IMAD.IADD R11, R18, 0x1, R35 ;  /* 0x00000001120b7824 */ /* 0x000fe200078e0223 */
[----:B------:R-:W-:Y:S01]  /*7cd0*/  LOP3.LUT R21, R13, R32, R21, 0x96, !PT ;  /* 0x000000200d157212 */ /* 0x000fe200078e9615 */
[----:B------:R-:W-:Y:S01]  /*7ce0*/  VIADD R32, R33, 0x3c6ef372 ;  /* 0x3c6ef37221207836 */ /* 0x000fe20000000000 */
[----:B------:R-:W-:Y:S01]  /*7cf0*/  LOP3.LUT R27, R27, 0x2a01a605, RZ, 0xfc, !PT ;  /* 0x2a01a6051b1b7812 */ /* 0x000fe200078efcff */
[----:B------:R-:W-:Y:S01]  /*7d00*/  IMAD.IADD R18, R29, 0x1, R30 ;  /* 0x000000011d127824 */ /* 0x000fe200078e021e */
[----:B------:R-:W-:Y:S02]  /*7d10*/  PRMT R31, R31, 0x3210, RZ ;  /* 0x000032101f1f7816 */ /* 0x000fe400000000ff */
[----:B------:R-:W-:Y:S02]  /*7d20*/  PRMT R34, R33, 0x3210, RZ ;  /* 0x0000321021227816 */ /* 0x000fe400000000ff */
[----:B------:R-:W-:-:S02]  /*7d30*/  PRMT R37, R11, 0x3210, RZ ;  /* 0x000032100b257816 */ /* 0x000fc400000000ff */
[----:B------:R-:W-:Y:S02]  /*7d40*/  IADD3 R27, PT, PT, R27, R34, R31 ;  /* 0x000000221b1b7210 */ /* 0x000fe40007ffe01f */
[C-C-:B------:R-:W-:Y:S02]  /*7d50*/  SHF.R.U32 R31, R32.reuse, 0x6, R32.reuse ;  /* 0x00000006201f7819 */ /* 0x140fe40000001620 */
[C-C-:B------:R-:W-:Y:S02]  /*7d60*/  SHF.R.U32 R36, R32.reuse, 0xb, R32.reuse ;  /* 0x0000000b20247819 */ /* 0x140fe40000001620 */
[----:B------:R-:W-:Y:S02]  /*7d70*/  SHF.R.U32 R33, R32, 0x19, R32 ;  /* 0x0000001920217819 */ /* 0x000fe40000001620 */
        /* <DEDUP_REMOVED lines=8> */
[----:B------:R-:W-:Y:S02]  /*7e00*/  LOP3.LUT R31, R39, R30, R13, 0x96, !PT ;  /* 0x0000001e271f7212 */ /* 0x000fe400078e960d */
[----:B------:R-:W-:Y:S02]  /*7e10*/  LOP3.LUT R13, R38, R34, R29, 0x96, !PT ;  /* 0x00000022260d7212 */ /* 0x000fe400078e961d */
[----:B------:R-:W-:Y:S02]  /*7e20*/  IADD3 R29, PT, PT, R24, 0x59f111f1, R35 ;  /* 0x59f111f1181d7810 */ /* 0x000fe40007ffe023 */
[----:B------:R-:W-:Y:S02]  /*7e30*/  PRMT R35, R18, 0x3210, RZ ;  /* 0x0000321012237816 */ /* 0x000fe400000000ff */
[----:B------:R-:W-:Y:S02]  /*7e40*/  PRMT R39, R7, 0x3210, RZ ;  /* 0x0000321007277816 */ /* 0x000fe400000000ff */
[----:B------:R-:W-:-:S02]  /*7e50*/  LOP3.LUT R30, R32, 0x510e527f, R25, 0xac, !PT ;  /* 0x510e527f201e7812 */ /* 0x000fc400078eac19 */
[C-C-:B------:R-:W-:Y:S02]  /*7e60*/  SHF.R.U32 R34, R27.reuse, 0x2, R27.reuse ;  /* 0x000000021b227819 */ /* 0x140fe4000000161b */
[C-C-:B------:R-:W-:Y:S02]  /*7e70*/  SHF.R.U32 R41, R27.reuse, 0xd, R27.reuse ;  /* 0x0000000d1b297819 */ /* 0x140fe4000000161b */
[----:B------:R-:W-:Y:S02]  /*7e80*/  SHF.R.U32 R36, R27, 0x16, R27 ;  /* 0x000000161b247819 */ /* 0x000fe4000000161b */
[----:B------:R-:W-:Y:S02]  /*7e90*/  PRMT R33, R33, 0x3210, RZ ;  /* 0x0000321021217816 */ /* 0x000fe400000000ff */
[C-C-:B------:R-:W-:Y:S02]  /*7ea0*/  SHF.R.U32 R7, R18.reuse, 0x11, R18.reuse ;  /* 0x0000001112077819 */ /* 0x140fe40000001612 */
[----:B------:R-:W-:-:S02]  /*7eb0*/  SHF.R.U32 R24, R18, 0x13, R18 ;  /* 0x0000001312187819 */ /* 0x000fc40000001612 */
[----:B------:R-:W-:Y:S02]  /*7ec0*/  SHF.R.S64 R38, R35, UR8, RZ ;  /* 0x0000000823267c19 */ /* 0x000fe400080010ff */
[----:B------:R-:W-:Y:S02]  /*7ed0*/  LOP3.LUT R34, R36, R41, R34, 0x96, !PT ;  /* 0x0000002924227212 */ /* 0x000fe400078e9622 */
[----:B------:R-:W-:Y:S02]  /*7ee0*/  IADD3 R39, PT, PT, R30, R39, R33 ;  /* 0x000000271e277210 */ /* 0x000fe40007ffe021 */
[----:B------:R-:W-:Y:S02]  /*7ef0*/  LOP3.LUT R7, R38, R24, R7, 0x96, !PT ;  /* 0x0000001826077212 */ /* 0x000fe400078e9607 */
[----:B------:R-:W-:Y:S02]  /*7f00*/  PRMT R24, R6, 0x3210, RZ ;  /* 0x0000321006187816 */ /* 0x000fe400000000ff */
[----:B------:R-:W-:-:S02]  /*7f10*/  IADD3 R41, PT, PT, R31, UR5, R0 ;  /* 0x000000051f297c10 */ /* 0x000fc4000fffe000 */
[----:B------:R-:W-:Y:S02]  /*7f20*/  LOP3.LUT R30, R26, 0x6a09e667, R27, 0xe8, !PT ;  /* 0x6a09e6671a1e7812 */ /* 0x000fe400078ee81b */
[----:B------:R-:W-:Y:S01]  /*7f30*/  PRMT R34, R34, 0x3210, RZ ;  /* 0x0000321022227816 */ /* 0x000fe200000000ff */
[----:B------:R-:W-:Y:S01]  /*7f40*/  IMAD.IADD R8, R8, 0x1, R41 ;  /* 0x0000000108087824 */ /* 0x000fe200078e0229 */
[----:B------:R-:W-:Y:S02]  /*7f50*/  PRMT R31, R39, 0x3210, RZ ;  /* 0x00003210271f7816 */ /* 0x000fe400000000ff */
[----:B------:R-:W-:Y:S02]  /*7f60*/  IADD3 R46, PT, PT, R7, UR6, R24 ;  /* 0x00000006072e7c10 */ /* 0x000fe4000fffe018 */
[----:B------:R-:W-:Y:S01]  /*7f70*/  IADD3 R24, PT, PT, R30, R31, R34 ;  /* 0x0000001f1e187210 */ /* 0x000fe20007ffe022 */
[----:B------:R-:W-:Y:S01]  /*7f80*/  VIADD R30, R39, 0xbb67ae85 ;  /* 0xbb67ae85271e7836 */ /* 0x000fe20000000000 */
[C---:B------:R-:W-:Y:S01]  /*7f90*/  SHF.R.U32 R6, R18.reuse, 0x7, R18 ;  /* 0x0000000712067819 */ /* 0x040fe20000001612 */
[----:B------:R-:W-:Y:S01]  /*7fa0*/  IMAD.IADD R15, R15, 0x1, R46 ;  /* 0x000000010f0f7824 */ /* 0x000fe200078e022e */
[----:B------:R-:W-:-:S02]  /*7fb0*/  SHF.R.U32 R33, R18, 0x12, R18 ;  /* 0x0000001212217819 */ /* 0x000fc40000001612 */
[----:B------:R-:W-:Y:S02]  /*7fc0*/  SHF.R.S64 R36, R35, UR7, RZ ;  /* 0x0000000723247c19 */ /* 0x000fe400080010ff */
[----:B------:R-:W-:Y:S02]  /*7fd0*/  PRMT R38, R8, 0x3210, RZ ;  /* 0x0000321008267816 */ /* 0x000fe400000000ff */
[----:B------:R-:W-:Y:S02]  /*7fe0*/  LOP3.LUT R6, R36, R33, R6, 0x96, !PT ;  /* 0x0000002124067212 */ /* 0x000fe400078e9606 */
[C-C-:B------:R-:W-:Y:S02]  /*7ff0*/  SHF.R.U32 R33, R30.reuse, 0x6, R30.reuse ;  /* 0x000000061e217819 */ /* 0x140fe4000000161e */
[C-C-:B------:R-:W-:Y:S02]  /*8000*/  SHF.R.U32 R40, R30.reuse, 0xb, R30.reuse ;  /* 0x0000000b1e287819 */ /* 0x140fe4000000161e */
[----:B------:R-:W-:-:S02]  /*8010*/  SHF.R.U32 R39, R30, 0x19, R30 ;  /* 0x000000191e277819 */ /* 0x000fc4000000161e */
[C-C-:B------:R-:W-:Y:S02]  /*8020*/  SHF.R.U32 R31, R8.reuse, 0x11, R8.reuse ;  /* 0x00000011081f7819 */ /* 0x140fe40000001608 */
[--C-:B------:R-:W-:Y:S02]  /*8030*/  SHF.R.U32 R34, R8, 0x13, R8.reuse ;  /* 0x0000001308227819 */ /* 0x100fe40000001608 */
[----:B------:R-:W-:Y:S02]  /*8040*/  SHF.R.S64 R42, R38, UR8, RZ ;  /* 0x00000008262a7c19 */ /* 0x000fe400080010ff */
[----:B------:R-:W-:Y:S02]  /*8050*/  LOP3.LUT R33, R39, R40, R33, 0x96, !PT ;  /* 0x0000002827217212 */ /* 0x000fe400078e9621 */
[----:B------:R-:W-:Y:S02]  /*8060*/  LOP3.LUT R31, R42, R34, R31, 0x96, !PT ;  /* 0x000000222a1f7212 */ /* 0x000fe400078e961f */
[----:B------:R-:W-:-:S02]  /*8070*/  SHF.R.U32 R7, R8, 0x7, R8 ;  /* 0x0000000708077819 */ /* 0x000fc40000001608 */
[----:B------:R-:W-:Y:S02]  /*8080*/  SHF.R.U32 R36, R8, 0x12, R8 ;  /* 0x0000001208247819 */ /* 0x000fe40000001608 */
[----:B------:R-:W-:Y:S02]  /*8090*/  SHF.R.S64 R41, R38, UR7, RZ ;  /* 0x0000000726297c19 */ /* 0x000fe400080010ff */
[----:B------:R-:W-:Y:S02]  /*80a0*/  PRMT R34, R12, 0x3210, RZ ;  /* 0x000032100c227816 */ /* 0x000fe400000000ff */
[----:B------:R-:W-:Y:S02]  /*80b0*/  LOP3.LUT R25, R30, R32, R25, 0xca, !PT ;  /* 0x000000201e197212 */ /* 0x000fe400078eca19 */
[----:B------:R-:W-:Y:S02]  /*80c0*/  PRMT R33, R33, 0x3210, RZ ;  /* 0x0000321021217816 */ /* 0x000fe400000000ff */
[----:B------:R-:W-:-:S02]  /*80d0*/  LOP3.LUT R7, R41, R36, R7, 0x96, !PT ;  /* 0x0000002429077212 */ /* 0x000fc400078e9607 */
[----:B------:R-:W-:Y:S02]  /*80e0*/  IADD3 R34, PT, PT, R25, R34, R33 ;  /* 0x0000002219227210 */ /* 0x000fe40007ffe021 */
[----:B------:R-:W-:Y:S02]  /*80f0*/  PRMT R36, R15, 0x3210, RZ ;  /* 0x000032100f247816 */ /* 0x000fe400000000ff */
[----:B------:R-:W-:Y:S01]  /*8100*/  PRMT R45, R30, 0x3210, RZ ;  /* 0x000032101e2d7816 */ /* 0x000fe200000000ff */
[----:B------:R-:W-:Y:S01]  /*8110*/  VIADD R33, R34, 0x6a09e667 ;  /* 0x6a09e66722217836 */ /* 0x000fe20000000000 */
[C-C-:B------:R-:W-:Y:S02]  /*8120*/  SHF.R.U32 R39, R24.reuse, 0x2, R24.reuse ;  /* 0x0000000218277819 */ /* 0x140fe40000001618 */
[C-C-:B------:R-:W-:Y:S02]  /*8130*/  SHF.R.U32 R42, R24.reuse, 0xd, R24.reuse ;  /* 0x0000000d182a7819 */ /* 0x140fe40000001618 */
[----:B------:R-:W-:-:S02]  /*8140*/  SHF.R.U32 R43, R24, 0x16, R24 ;  /* 0x00000016182b7819 */ /* 0x000fc40000001618 */
[C-C-:B------:R-:W-:Y:S02]  /*8150*/  SHF.R.U32 R41, R15.reuse, 0x11, R15.reuse ;  /* 0x000000110f297819 */ /* 0x140fe4000000160f */
[----:B------:R-:W-:Y:S02]  /*8160*/  SHF.R.U32 R12, R15, 0x13, R15 ;  /* 0x000000130f0c7819 */ /* 0x000fe4000000160f */
[----:B------:R-:W-:Y:S02]  /*8170*/  SHF.R.S64 R46, R36, UR8, RZ ;  /* 0x00000008242e7c19 */ /* 0x000fe400080010ff */
[----:B------:R-:W-:Y:S02]  /*8180*/  IADD3 R40, PT, PT, R16, -0x6dc07d5c, R45 ;  /* 0x923f82a410287810 */ /* 0x000fe40007ffe02d */
[----:B------:R-:W-:Y:S02]  /*8190*/  LOP3.LUT R42, R43, R42, R39, 0x96, !PT ;  /* 0x0000002a2b2a7212 */ /* 0x000fe400078e9627 */
[----:B------:R-:W-:-:S02]  /*81a0*/  LOP3.LUT R41, R46, R12, R41, 0x96, !PT ;  /* 0x0000000c2e297212 */ /* 0x000fc400078e9629 */
[C-C-:B------:R-:W-:Y:S02]  /*81b0*/  SHF.R.U32 R43, R33.reuse, 0x6, R33.reuse ;  /* 0x00000006212b7819 */ /* 0x140fe40000001621 */
[C-C-:B------:R-:W-:Y:S02]  /*81c0*/  SHF.R.U32 R46, R33.reuse, 0xb, R33.reuse ;  /* 0x0000000b212e7819 */ /* 0x140fe40000001621 */
[----:B------:R-:W-:Y:S02]  /*81d0*/  SHF.R.U32 R45, R33, 0x19, R33 ;  /* 0x00000019212d7819 */ /* 0x000fe40000001621 */
[----:B------:R-:W-:Y:S02]  /*81e0*/  IADD3 R16, PT, PT, R31, UR5, R44 ;  /* 0x000000051f107c10 */ /* 0x000fe4000fffe02c */
[----:B------:R-:W-:Y:S02]  /*81f0*/  LOP3.LUT R25, R27, R26, R24, 0xe8, !PT ;  /* 0x0000001a1b197212 */ /* 0x000fe400078ee818 */
[----:B------:R-:W-:-:S02]  /*8200*/  SHF.R.U32 R39, R15, 0x7, R15 ;  /* 0x000000070f277819 */ /* 0x000fc4000000160f */
[----:B------:R-:W-:Y:S02]  /*8210*/  SHF.R.U32 R12, R15, 0x12, R15 ;  /* 0x000000120f0c7819 */ /* 0x000fe4000000160f */
[----:B------:R-:W-:Y:S02]  /*8220*/  SHF.R.S64 R47, R36, UR7, RZ ;  /* 0x00000007242f7c19 */ /* 0x000fe400080010ff */
[----:B------:R-:W-:Y:S02]  /*8230*/  PRMT R42, R42, 0x3210, RZ ;  /* 0x000032102a2a7816 */ /* 0x000fe400000000ff */
[----:B------:R-:W-:Y:S02]  /*8240*/  PRMT R34, R34, 0x3210, RZ ;  /* 0x0000321022227816 */ /* 0x000fe400000000ff */
[----:B------:R-:W-:Y:S02]  /*8250*/  LOP3.LUT R45, R45, R46, R43, 0x96, !PT ;  /* 0x0000002e2d2d7212 */ /* 0x000fe400078e962b */
[----:B------:R-:W-:-:S02]  /*8260*/  PRMT R31, R16, 0x3210, RZ ;  /* 0x00003210101f7816 */ /* 0x000fc400000000ff */
[----:B------:R-:W-:Y:S02]  /*8270*/  LOP3.LUT R39, R47, R12, R39, 0x96, !PT ;  /* 0x0000000c2f277212 */ /* 0x000fe400078e9627 */
[----:B------:R-:W-:Y:S02]  /*8280*/  IADD3 R25, PT, PT, R25, R34, R42 ;  /* 0x0000002219197210 */ /* 0x000fe40007ffe02a */
[----:B------:R-:W-:Y:S02]  /*8290*/  PRMT R47, R28, 0x3210, RZ ;  /* 0x000032101c2f7816 */ /* 0x000fe400000000ff */
[----:B------:R-:W-:Y:S02]  /*82a0*/  LOP3.LUT R32, R33, R30, R32, 0xca, !PT ;  /* 0x0000001e21207212 */ /* 0x000fe400078eca20 */
[----:B------:R-:W-:Y:S02]  /*82b0*/  PRMT R45, R45, 0x3210, RZ ;  /* 0x000032102d2d7816 */ /* 0x000fe400000000ff */
[----:B------:R-:W-:-:S02]  /*82c0*/  SHF.R.U32 R28, R16, 0x11, R16 ;  /* 0x00000011101c7819 */ /* 0x000fc40000001610 */
[----:B------:R-:W-:Y:S02]  /*82d0*/  SHF.R.U32 R43, R16, 0x13, R16 ;  /* 0x00000013102b7819 */ /* 0x000fe40000001610 */
[----:B------:R-:W-:Y:S02]  /*82e0*/  SHF.R.S64 R42, R31, UR8, RZ ;  /* 0x000000081f2a7c19 */ /* 0x000fe400080010ff */
[C-C-:B------:R-:W-:Y:S02]  /*82f0*/  SHF.R.U32 R34, R25.reuse, 0x2, R25.reuse ;  /* 0x0000000219227819 */ /* 0x140fe40000001619 */
[C-C-:B------:R-:W-:Y:S02]  /*8300*/  SHF.R.U32 R49, R25.reuse, 0xd, R25.reuse ;  /* 0x0000000d19317819 */ /* 0x140fe40000001619 */
[----:B------:R-:W-:Y:S02]  /*8310*/  SHF.R.U32 R46, R25, 0x16, R25 ;  /* 0x00000016192e7819 */ /* 0x000fe40000001619 */
[----:B------:R-:W-:-:S02]  /*8320*/  IADD3 R12, PT, PT, R41, UR5, R20 ;  /* 0x00000005290c7c10 */ /* 0x000fc4000fffe014 */
[----:B------:R-:W-:Y:S02]  /*8330*/  IADD3 R41, PT, PT, R32, R47, R45 ;  /* 0x0000002f20297210 */ /* 0x000fe40007ffe02d */
[----:B------:R-:W-:Y:S02]  /*8340*/  LOP3.LUT R42, R42, R43, R28, 0x96, !PT ;  /* 0x0000002b2a2a7212 */ /* 0x000fe400078e961c */
[----:B------:R-:W-:Y:S01]  /*8350*/  LOP3.LUT R28, R46, R49, R34, 0x96, !PT ;  /* 0x000000312e1c7212 */ /* 0x000fe200078e9622 */
[----:B------:R-:W-:Y:S01]  /*8360*/  IMAD.IADD R26, R41, 0x1, R26 ;  /* 0x00000001291a7824 */ /* 0x000fe200078e021a */
[C---:B------:R-:W-:Y:S02]  /*8370*/  PRMT R34, R12.reuse, 0x3210, RZ ;  /* 0x000032100c227816 */ /* 0x040fe400000000ff */
[C-C-:B------:R-:W-:Y:S02]  /*8380*/  SHF.R.U32 R32, R12.reuse, 0x11, R12.reuse ;  /* 0x000000110c207819 */ /* 0x140fe4000000160c */
[----:B------:R-:W-:-:S02]  /*8390*/  SHF.R.U32 R43, R12, 0x13, R12 ;  /* 0x000000130c2b7819 */ /* 0x000fc4000000160c */
[----:B------:R-:W-:Y:S02]  /*83a0*/  SHF.R.S64 R50, R34, UR8, RZ ;  /* 0x0000000822327c19 */ /* 0x000fe400080010ff */
[C-C-:B------:R-:W-:Y:S02]  /*83b0*/  SHF.R.U32 R45, R12.reuse, 0x7, R12.reuse ;  /* 0x000000070c2d7819 */ /* 0x140fe4000000160c */
[----:B------:R-:W-:Y:S02]  /*83c0*/  SHF.R.U32 R46, R12, 0x12, R12 ;  /* 0x000000120c2e7819 */ /* 0x000fe4000000160c */
[----:B------:R-:W-:Y:S02]  /*83d0*/  SHF.R.S64 R49, R34, UR7, RZ ;  /* 0x0000000722317c19 */ /* 0x000fe400080010ff */
[C-C-:B------:R-:W-:Y:S02]  /*83e0*/  SHF.R.U32 R47, R26.reuse, 0x6, R26.reuse ;  /* 0x000000061a2f7819 */ /* 0x140fe4000000161a */
[----:B------:R-:W-:-:S02]  /*83f0*/  SHF.R.U32 R48, R26, 0xb, R26 ;  /* 0x0000000b1a307819 */ /* 0x000fc4000000161a */
[----:B------:R-:W-:Y:S02]  /*8400*/  SHF.R.U32 R51, R26, 0x19, R26 ;  /* 0x000000191a337819 */ /* 0x000fe4000000161a */
[----:B------:R-:W-:Y:S02]  /*8410*/  LOP3.LUT R50, R50, R43, R32, 0x96, !PT ;  /* 0x0000002b32327212 */ /* 0x000fe400078e9620 */
[----:B------:R-:W-:Y:S02]  /*8420*/  LOP3.LUT R32, R49, R46, R45, 0x96, !PT ;  /* 0x0000002e31207212 */ /* 0x000fe400078e962d */
[----:B------:R-:W-:Y:S02]  /*8430*/  IADD3 R49, PT, PT, R42, UR5, R35 ;  /* 0x000000052a317c10 */ /* 0x000fe4000fffe023 */
[----:B------:R-:W-:Y:S02]  /*8440*/  LOP3.LUT R48, R51, R48, R47, 0x96, !PT ;  /* 0x0000003033307212 */ /* 0x000fe400078e962f */
[----:B------:R-:W-:-:S02]  /*8450*/  PRMT R43, R28, 0x3210, RZ ;  /* 0x000032101c2b7816 */ /* 0x000fc400000000ff */
[----:B------:R-:W-:Y:S02]  /*8460*/  PRMT R46, R29, 0x3210, RZ ;  /* 0x000032101d2e7816 */ /* 0x000fe400000000ff */
[----:B------:R-:W-:Y:S02]  /*8470*/  LOP3.LUT R53, R24, R27, R25, 0xe8, !PT ;  /* 0x0000001b18357212 */ /* 0x000fe400078ee819 */
[----:B------:R-:W-:Y:S02]  /*8480*/  PRMT R28, R41, 0x3210, RZ ;  /* 0x00003210291c7816 */ /* 0x000fe400000000ff */
[----:B------:R-:W-:Y:S02]  /*8490*/  PRMT R29, R49, 0x3210, RZ ;  /* 0x00003210311d7816 */ /* 0x000fe400000000ff */
[----:B------:R-:W-:Y:S02]  /*84a0*/  LOP3.LUT R41, R26, R33, R30, 0xca, !PT ;  /* 0x000000211a297212 */ /* 0x000fe400078eca1e */
[----:B------:R-:W-:-:S02]  /*84b0*/  PRMT R48, R48, 0x3210, RZ ;  /* 0x0000321030307816 */ /* 0x000fc400000000ff */
[----:B------:R-:W-:Y:S02]  /*84c0*/  IADD3 R53, PT, PT, R53, R28, R43 ;  /* 0x0000001c35357210 */ /* 0x000fe40007ffe02b */
[C-C-:B------:R-:W-:Y:S02]  /*84d0*/  SHF.R.U32 R47, R49.reuse, 0x11, R49.reuse ;  /* 0x00000011312f7819 */ /* 0x140fe40000001631 */
[----:B------:R-:W-:Y:S02]  /*84e0*/  SHF.R.U32 R42, R49, 0x13, R49 ;  /* 0x00000013312a7819 */ /* 0x000fe40000001631 */
[----:B------:R-:W-:Y:S02]  /*84f0*/  SHF.R.S64 R45, R29, UR8, RZ ;  /* 0x000000081d2d7c19 */ /* 0x000fe400080010ff */
[----:B------:R-:W-:Y:S02]  /*8500*/  IADD3 R28, PT, PT, R41, R46, R48 ;  /* 0x0000002e291c7210 */ /* 0x000fe40007ffe030 */
[----:B------:R-:W-:-:S02]  /*8510*/  IADD3 R50, PT, PT, R50, UR5, R9 ;  /* 0x0000000532327c10 */ /* 0x000fc4000fffe009 */
[----:B------:R-:W-:Y:S01]  /*8520*/  LOP3.LUT R47, R45, R42, R47, 0x96, !PT ;  /* 0x0000002a2d2f7212 */ /* 0x000fe200078e962f */
[----:B------:R-:W-:Y:S01]  /*8530*/  IMAD.IADD R43, R28, 0x1, R27 ;  /* 0x000000011c2b7824 */ /* 0x000fe200078e021b */
[----:B------:R-:W-:Y:S02]  /*8540*/  PRMT R30, R50, 0x3210, RZ ;  /* 0x00003210321e7816 */ /* 0x000fe400000000ff */
[C-C-:B------:R-:W-:Y:S02]  /*8550*/  SHF.R.U32 R27, R53.reuse, 0x2, R53.reuse ;  /* 0x00000002351b7819 */ /* 0x140fe40000001635 */
[C-C-:B------:R-:W-:Y:S02]  /*8560*/  SHF.R.U32 R42, R53.reuse, 0xd, R53.reuse ;  /* 0x0000000d352a7819 */ /* 0x140fe40000001635 */
[----:B------:R-:W-:Y:S02]  /*8570*/  SHF.R.U32 R45, R53, 0x16, R53 ;  /* 0x00000016352d7819 */ /* 0x000fe40000001635 */
[----:B------:R-:W-:-:S02]  /*8580*/  IADD3 R47, PT, PT, R47, UR5, R36 ;  /* 0x000000052f2f7c10 */ /* 0x000fc4000fffe024 */
[C-C-:B------:R-:W-:Y:S02]  /*8590*/  SHF.R.U32 R46, R43.reuse, 0x6, R43.reuse ;  /* 0x000000062b2e7819 */ /* 0x140fe4000000162b */
[C-C-:B------:R-:W-:Y:S02]  /*85a0*/  SHF.R.U32 R51, R43.reuse, 0xb, R43.reuse ;  /* 0x0000000b2b337819 */ /* 0x140fe4000000162b */
[----:B------:R-:W-:Y:S02]  /*85b0*/  SHF.R.U32 R52, R43, 0x19, R43 ;  /* 0x000000192b347819 */ /* 0x000fe4000000162b */
[C-C-:B------:R-:W-:Y:S02]  /*85c0*/  SHF.R.U32 R48, R50.reuse, 0x11, R50.reuse ;  /* 0x0000001132307819 */ /* 0x140fe40000001632 */
[----:B------:R-:W-:Y:S02]  /*85d0*/  SHF.R.U32 R41, R50, 0x13, R50 ;  /* 0x0000001332297819 */ /* 0x000fe40000001632 */
[----:B------:R-:W-:-:S02]  /*85e0*/  SHF.R.S64 R54, R30, UR8, RZ ;  /* 0x000000081e367c19 */ /* 0x000fc400080010ff */
[----:B------:R-:W-:Y:S02]  /*85f0*/  LOP3.LUT R42, R45, R42, R27, 0x96, !PT ;  /* 0x0000002a2d2a7212 */ /* 0x000fe400078e961b */
[C---:B------:R-:W-:Y:S02]  /*8600*/  PRMT R27, R47.reuse, 0x3210, RZ ;  /* 0x000032102f1b7816 */ /* 0x040fe400000000ff */
[----:B------:R-:W-:Y:S02]  /*8610*/  LOP3.LUT R46, R52, R51, R46, 0x96, !PT ;  /* 0x00000033342e7212 */ /* 0x000fe400078e962e */
[----:B------:R-:W-:Y:S02]  /*8620*/  LOP3.LUT R48, R54, R41, R48, 0x96, !PT ;  /* 0x0000002936307212 */ /* 0x000fe400078e9630 */
[----:B------:R-:W-:Y:S02]  /*8630*/  PRMT R52, R40, 0x3210, RZ ;  /* 0x0000321028347816 */ /* 0x000fe400000000ff */
[----:B------:R-:W-:-:S02]  /*8640*/  SHF.R.U32 R41, R47, 0x11, R47 ;  /* 0x000000112f297819 */ /* 0x000fc4000000162f */
[----:B------:R-:W-:Y:S02]  /*8650*/  SHF.R.U32 R40, R47, 0x13, R47 ;  /* 0x000000132f287819 */ /* 0x000fe4000000162f */
[----:B------:R-:W-:Y:S02]  /*8660*/  SHF.R.S64 R51, R27, UR8, RZ ;  /* 0x000000081b337c19 */ /* 0x000fe400080010ff */
[----:B------:R-:W-:Y:S02]  /*8670*/  LOP3.LUT R45, R25, R24, R53, 0xe8, !PT ;  /* 0x00000018192d7212 */ /* 0x000fe400078ee835 */
[----:B------:R-:W-:Y:S02]  /*8680*/  PRMT R42, R42, 0x3210, RZ ;  /* 0x000032102a2a7816 */ /* 0x000fe400000000ff */
[----:B------:R-:W-:Y:S02]  /*8690*/  PRMT R28, R28, 0x3210, RZ ;  /* 0x000032101c1c7816 */ /* 0x000fe400000000ff */
[----:B------:R-:W-:-:S02]  /*86a0*/  LOP3.LUT R55, R43, R26, R33, 0xca, !PT ;  /* 0x0000001a2b377212 */ /* 0x000fc400078eca21 */
[----:B------:R-:W-:Y:S02]  /*86b0*/  PRMT R46, R46, 0x3210, RZ ;  /* 0x000032102e2e7816 */ /* 0x000fe400000000ff */
[----:B------:R-:W-:Y:S02]  /*86c0*/  LOP3.LUT R41, R51, R40, R41, 0x96, !PT ;  /* 0x0000002833297212 */ /* 0x000fe400078e9629 */
[----:B------:R-:W-:Y:S02]  /*86d0*/  IADD3 R40, PT, PT, R45, R28, R42 ;  /* 0x0000001c2d287210 */ /* 0x000fe40007ffe02a */
[----:B------:R-:W-:Y:S01]  /*86e0*/  IADD3 R48, PT, PT, R48, UR5, R37 ;  /* 0x0000000530307c10 */ /* 0x000fe2000fffe025 */
[----:B------:R-:W-:Y:S01]  /*86f0*/  USHF.R.S64 UR5, UR6, UR7, URZ ;  /* 0x0000000706057299 */ /* 0x000fe200080010ff */
[----:B------:R-:W-:Y:S02]  /*8700*/  IADD3 R55, PT, PT, R55, R52, R46 ;  /* 0x0000003437377210 */ /* 0x000fe40007ffe02e */
[----:B------:R-:W-:Y:S01]  /*8710*/  PRMT R57, R33, 0x3210, RZ ;  /* 0x0000321021397816 */ /* 0x000fe200000000ff */
[----:B------:R-:W-:Y:S01]  /*8720*/  ULOP3.LUT UR5, UR5, 0xb0f60007, URZ, 0x3c, !UPT ;  /* 0xb0f6000705057892 */ /* 0x000fe2000f8e3cff */
[----:B------:R-:W-:-:S02]  /*8730*/  SHF.R.U32 R33, R40, 0x2, R40 ;  /* 0x0000000228217819 */ /* 0x000fc40000001628 */
[C-C-:B------:R-:W-:Y:S01]  /*8740*/  SHF.R.U32 R46, R40.reuse, 0xd, R40.reuse ;  /* 0x0000000d282e7819 */ /* 0x140fe20000001628 */
[----:B------:R-:W-:Y:S01]  /*8750*/  UPRMT UR5, UR5, 0x3210, URZ ;  /* 0x0000321005057896 */ /* 0x000fe200080000ff */
[----:B------:R-:W-:Y:S02]  /*8760*/  SHF.R.U32 R51, R40, 0x16, R40 ;  /* 0x0000001628337819 */ /* 0x000fe40000001628 */
[C---:B------:R-:W-:Y:S02]  /*8770*/  PRMT R28, R48.reuse, 0x3210, RZ ;  /* 0x00003210301c7816 */ /* 0x040fe400000000ff */
[----:B------:R-:W-:Y:S01]  /*8780*/  LOP3.LUT R33, R51, R46, R33, 0x96, !PT ;  /* 0x0000002e33217212 */ /* 0x000fe200078e9621 */
[----:B------:R-:W-:Y:S01]  /*8790*/  IMAD.IADD R51, R55, 0x1, R24 ;  /* 0x0000000137337824 */ /* 0x000fe200078e0218 */
[C-C-:B------:R-:W-:Y:S02]  /*87a0*/  SHF.R.U32 R45, R48.reuse, 0x11, R48.reuse ;  /* 0x00000011302d7819 */ /* 0x140fe40000001630 */
[----:B------:R-:W-:-:S02]  /*87b0*/  SHF.R.U32 R42, R48, 0x13, R48 ;  /* 0x00000013302a7819 */ /* 0x000fc40000001630 */
[----:B------:R-:W-:Y:S02]  /*87c0*/  SHF.R.S64 R52, R28, UR8, RZ ;  /* 0x000000081c347c19 */ /* 0x000fe400080010ff */
[----:B------:R-:W-:Y:S02]  /*87d0*/  IADD3 R22, PT, PT, R22, -0x54e3a12b, R57 ;  /* 0xab1c5ed516167810 */ /* 0x000fe40007ffe039 */
[----:B------:R-:W-:Y:S02]  /*87e0*/  LOP3.LUT R45, R52, R42, R45, 0x96, !PT ;  /* 0x0000002a342d7212 */ /* 0x000fe400078e962d */
[----:B------:R-:W-:Y:S02]  /*87f0*/  LOP3.LUT R24, R53, R25, R40, 0xe8, !PT ;  /* 0x0000001935187212 */ /* 0x000fe400078ee828 */
[----:B------:R-:W-:Y:S02]  /*8800*/  PRMT R33, R33, 0x3210, RZ ;  /* 0x0000321021217816 */ /* 0x000fe400000000ff */
[----:B------:R-:W-:-:S02]  /*8810*/  PRMT R55, R55, 0x3210, RZ ;  /* 0x0000321037377816 */ /* 0x000fc400000000ff */
[C-C-:B------:R-:W-:Y:S02]  /*8820*/  SHF.R.U32 R42, R51.reuse, 0x6, R51.reuse ;  /* 0x00000006332a7819 */ /* 0x140fe40000001633 */
[C-C-:B------:R-:W-:Y:S02]  /*8830*/  SHF.R.U32 R57, R51.reuse, 0xb, R51.reuse ;  /* 0x0000000b33397819 */ /* 0x140fe40000001633 */
[----:B------:R-:W-:Y:S02]  /*8840*/  SHF.R.U32 R46, R51, 0x19, R51 ;  /* 0x00000019332e7819 */ /* 0x000fe40000001633 */
[----:B------:R-:W-:Y:S02]  /*8850*/  IADD3 R24, PT, PT, R24, R55, R33 ;  /* 0x0000003718187210 */ /* 0x000fe40007ffe021 */
[----:B------:R-:W-:Y:S02]  /*8860*/  LOP3.LUT R42, R46, R57, R42, 0x96, !PT ;  /* 0x000000392e2a7212 */ /* 0x000fe400078e962a */
[----:B------:R-:W-:-:S02]  /*8870*/  PRMT R33, R22, 0x3210, RZ ;  /* 0x0000321016217816 */ /* 0x000fc400000000ff */
[C-C-:B------:R-:W-:Y:S02]  /*8880*/  SHF.R.U32 R46, R24.reuse, 0x2, R24.reuse ;  /* 0x00000002182e7819 */ /* 0x140fe40000001618 */
[C-C-:B------:R-:W-:Y:S02]  /*8890*/  SHF.R.U32 R55, R24.reuse, 0xd, R24.reuse ;  /* 0x0000000d18377819 */ /* 0x140fe40000001618 */
[----:B------:R-:W-:Y:S02]  /*88a0*/  SHF.R.U32 R52, R24, 0x16, R24 ;  /* 0x0000001618347819 */ /* 0x000fe40000001618 */
[----:B------:R-:W-:Y:S02]  /*88b0*/  LOP3.LUT R22, R51, R43, R26, 0xca, !PT ;  /* 0x0000002b33167212 */ /* 0x000fe400078eca1a */
[----:B------:R-:W-:Y:S02]  /*88c0*/  PRMT R42, R42, 0x3210, RZ ;  /* 0x000032102a2a7816 */ /* 0x000fe400000000ff */
[----:B------:R-:W-:-:S02]  /*88d0*/  LOP3.LUT R46, R52, R55, R46, 0x96, !PT ;  /* 0x00000037342e7212 */ /* 0x000fc400078e962e */
[----:B------:R-:W-:Y:S02]  /*88e0*/  IADD3 R52, PT, PT, R22, R33, R42 ;  /* 0x0000002116347210 */ /* 0x000fe40007ffe02a */
[----:B------:R-:W-:Y:S02]  /*88f0*/  PRMT R22, R23, 0x3210, RZ ;  /* 0x0000321017167816 */ /* 0x000fe400000000ff */
[----:B------:R-:W-:Y:S01]  /*8900*/  PRMT R33, R26, 0x3210, RZ ;  /* 0x000032101a217816 */ /* 0x000fe200000000ff */
[----:B------:R-:W-:Y:S01]  /*8910*/  IMAD.IADD R42, R52, 0x1, R25 ;  /* 0x00000001342a7824 */ /* 0x000fe200078e0219 */
[----:B------:R-:W-:Y:S02]  /*8920*/  LOP3.LUT R23, R40, R53, R24, 0xe8, !PT ;  /* 0x0000003528177212 */ /* 0x000fe400078ee818 */
[----:B------:R-:W-:Y:S02]  /*8930*/  PRMT R46, R46, 0x3210, RZ ;  /* 0x000032102e2e7816 */ /* 0x000fe400000000ff */
[----:B------:R-:W-:-:S02]  /*8940*/  PRMT R26, R52, 0x3210, RZ ;  /* 0x00003210341a7816 */ /* 0x000fc400000000ff */
[C-C-:B------:R-:W-:Y:S02]  /*8950*/  SHF.R.U32 R25, R42.reuse, 0x6, R42.reuse ;  /* 0x000000062a197819 */ /* 0x140fe4000000162a */
[C-C-:B------:R-:W-:Y:S02]  /*8960*/  SHF.R.U32 R52, R42.reuse, 0xb, R42.reuse ;  /* 0x0000000b2a347819 */ /* 0x140fe4000000162a */
[----:B------:R-:W-:Y:S02]  /*8970*/  SHF.R.U32 R54, R42, 0x19, R42 ;  /* 0x000000192a367819 */ /* 0x000fe4000000162a */
[----:B------:R-:W-:Y:S02]  /*8980*/  IADD3 R33, PT, PT, R56, -0x27f85568, R33 ;  /* 0xd807aa9838217810 */ /* 0x000fe40007ffe021 */
[----:B------:R-:W-:Y:S02]  /*8990*/  IADD3 R22, PT, PT, R41, R34, R22 ;  /* 0x0000002229167210 */ /* 0x000fe40007ffe016 */
[----:B------:R-:W-:-:S02]  /*89a0*/  IADD3 R41, PT, PT, R23, R26, R46 ;  /* 0x0000001a17297210 */ /* 0x000fc40007ffe02e */
[----:B------:R-:W-:Y:S01]  /*89b0*/  LOP3.LUT R25, R54, R52, R25, 0x96, !PT ;  /* 0x0000003436197212 */ /* 0x000fe200078e9619 */
[----:B------:R-:W-:Y:S01]  /*89c0*/  IMAD.U32 R54, RZ, RZ, UR12 ;  /* 0x0000000cff367e24 */ /* 0x000fe2000f8e00ff */
[----:B------:R-:W-:Y:S02]  /*89d0*/  PRMT R26, R33, 0x3210, RZ ;  /* 0x00003210211a7816 */ /* 0x000fe400000000ff */
[----:B------:R-:W-:Y:S02]  /*89e0*/  PRMT R23, R43, 0x3210, RZ ;  /* 0x000032102b177816 */ /* 0x000fe400000000ff */
[C-C-:B------:R-:W-:Y:S02]  /*89f0*/  SHF.R.U32 R33, R41.reuse, 0x2, R41.reuse ;  /* 0x0000000229217819 */ /* 0x140fe40000001629 */
[C-C-:B------:R-:W-:Y:S02]  /*8a00*/  SHF.R.U32 R46, R41.reuse, 0xd, R41.reuse ;  /* 0x0000000d292e7819 */ /* 0x140fe40000001629 */
[----:B------:R-:W-:-:S02]  /*8a10*/  SHF.R.U32 R52, R41, 0x16, R41 ;  /* 0x0000001629347819 */ /* 0x000fc40000001629 */
[----:B------:R-:W-:Y:S02]  /*8a20*/  LOP3.LUT R43, R42, R51, R43, 0xca, !PT ;  /* 0x000000332a2b7212 */ /* 0x000fe400078eca2b */
[----:B------:R-:W-:Y:S02]  /*8a30*/  PRMT R25, R25, 0x3210, RZ ;  /* 0x0000321019197816 */ /* 0x000fe400000000ff */
[----:B------:R-:W-:Y:S02]  /*8a40*/  LOP3.LUT R33, R52, R46, R33, 0x96, !PT ;  /* 0x0000002e34217212 */ /* 0x000fe400078e9621 */
[----:B------:R-:W-:Y:S01]  /*8a50*/  IADD3 R46, PT, PT, R43, R26, R25 ;  /* 0x0000001a2b2e7210 */ /* 0x000fe20007ffe019 */
[----:B------:R-:W-:Y:S01]  /*8a60*/  VIADD R43, R22, 0x3d8 ;  /* 0x000003d8162b7836 */ /* 0x000fe20000000000 */
[----:B------:R-:W-:Y:S02]  /*8a70*/  LOP3.LUT R25, R24, R40, R41, 0xe8, !PT ;  /* 0x0000002818197212 */ /* 0x000fe400078ee829 */
[----:B------:R-:W-:Y:S01]  /*8a80*/  PRMT R33, R33, 0x3210, RZ ;  /* 0x0000321021217816 */ /* 0x000fe200000000ff */
[C---:B------:R-:W-:Y:S01]  /*8a90*/  IMAD.IADD R53, R46.reuse, 0x1, R53 ;  /* 0x000000012e357824 */ /* 0x040fe200078e0235 */
[----:B------:R-:W-:-:S02]  /*8aa0*/  PRMT R26, R46, 0x3210, RZ ;  /* 0x000032102e1a7816 */ /* 0x000fc400000000ff */
[----:B------:R-:W-:Y:S02]  /*8ab0*/  SHF.R.U32 R55, R43, 0x11, R43 ;  /* 0x000000112b377819 */ /* 0x000fe4000000162b */
[----:B------:R-:W-:Y:S02]  /*8ac0*/  IADD3 R33, PT, PT, R25, R26, R33 ;  /* 0x0000001a19217210 */ /* 0x000fe40007ffe021 */
[----:B------:R-:W-:Y:S02]  /*8ad0*/  PRMT R25, R43, 0x3210, RZ ;  /* 0x000032102b197816 */ /* 0x000fe400000000ff */
[C-C-:B------:R-:W-:Y:S02]  /*8ae0*/  SHF.R.U32 R26, R53.reuse, 0x6, R53.reuse ;  /* 0x00000006351a7819 */ /* 0x140fe40000001635 */
[C-C-:B------:R-:W-:Y:S02]  /*8af0*/  SHF.R.U32 R57, R53.reuse, 0xb, R53.reuse ;  /* 0x0000000b35397819 */ /* 0x140fe40000001635 */
[----:B------:R-:W-:-:S02]  /*8b00*/  SHF.R.U32 R46, R53, 0x19, R53 ;  /* 0x00000019352e7819 */ /* 0x000fc40000001635 */
[----:B------:R-:W-:Y:S02]  /*8b10*/  SHF.R.U32 R22, R43, 0x13, R43 ;  /* 0x000000132b167819 */ /* 0x000fe4000000162b */
[----:B------:R-:W-:Y:S02]  /*8b20*/  SHF.R.S64 R52, R25, UR8, RZ ;  /* 0x0000000819347c19 */ /* 0x000fe400080010ff */
[----:B------:R-:W-:Y:S02]  /*8b30*/  IADD3 R23, PT, PT, R54, 0x12835b01, R23 ;  /* 0x12835b0136177810 */ /* 0x000fe40007ffe017 */
[----:B------:R-:W-:Y:S02]  /*8b40*/  LOP3.LUT R26, R46, R57, R26, 0x96, !PT ;  /* 0x000000392e1a7212 */ /* 0x000fe400078e961a */
[----:B------:R-:W-:Y:S01]  /*8b50*/  IADD3 R45, PT, PT, R45, UR5, R38 ;  /* 0x000000052d2d7c10 */ /* 0x000fe2000fffe026 */
[----:B------:R-:W1:Y:S01]  /*8b60*/  LDCU UR5, c[0x0][0x2f8] ;  /* 0x00005f00ff0577ac */ /* 0x000e620008000800 */
[----:B------:R-:W-:-:S02]  /*8b70*/  LOP3.LUT R55, R52, R22, R55, 0x96, !PT ;  /* 0x0000001634377212 */ /* 0x000fc400078e9637 */
[C-C-:B------:R-:W-:Y:S02]  /*8b80*/  SHF.R.U32 R52, R33.reuse, 0x2, R33.reuse ;  /* 0x0000000221347819 */ /* 0x140fe40000001621 */
[C-C-:B------:R-:W-:Y:S02]  /*8b90*/  SHF.R.U32 R57, R33.reuse, 0xd, R33.reuse ;  /* 0x0000000d21397819 */ /* 0x140fe40000001621 */
[----:B------:R-:W-:Y:S02]  /*8ba0*/  SHF.R.U32 R54, R33, 0x16, R33 ;  /* 0x0000001621367819 */ /* 0x000fe40000001621 */
[----:B------:R-:W-:Y:S02]  /*8bb0*/  PRMT R23, R23, 0x3210, RZ ;  /* 0x0000321017177816 */ /* 0x000fe400000000ff */
[----:B------:R-:W-:Y:S02]  /*8bc0*/  PRMT R46, R26, 0x3210, RZ ;  /* 0x000032101a2e7816 */ /* 0x000fe400000000ff */
[----:B------:R-:W-:-:S02]  /*8bd0*/  LOP3.LUT R22, R53, R42, R51, 0xca, !PT ;  /* 0x0000002a35167212 */ /* 0x000fc400078eca33 */
[C---:B------:R-:W-:Y:S02]  /*8be0*/  PRMT R26, R45.reuse, 0x3210, RZ ;  /* 0x000032102d1a7816 */ /* 0x040fe400000000ff */
[----:B------:R-:W-:Y:S02]  /*8bf0*/  LOP3.LUT R52, R54, R57, R52, 0x96, !PT ;  /* 0x0000003936347212 */ /* 0x000fe400078e9634 */
[----:B------:R-:W-:Y:S02]  /*8c00*/  IADD3 R57, PT, PT, R22, R23, R46 ;  /* 0x0000001716397210 */ /* 0x000fe40007ffe02e */
[C-C-:B------:R-:W-:Y:S02]  /*8c10*/  SHF.R.U32 R46, R45.reuse, 0x11, R45.reuse ;  /* 0x000000112d2e7819 */ /* 0x140fe4000000162d */
[----:B------:R-:W-:Y:S02]  /*8c20*/  SHF.R.U32 R23, R45, 0x13, R45 ;  /* 0x000000132d177819 */ /* 0x000fe4000000162d */
[----:B------:R-:W-:-:S02]  /*8c30*/  SHF.R.S64 R22, R26, UR8, RZ ;  /* 0x000000081a167c19 */ /* 0x000fc400080010ff */
[----:B------:R-:W-:Y:S02]  /*8c40*/  PRMT R54, R52, 0x3210, RZ ;  /* 0x0000321034367816 */ /* 0x000fe400000000ff */
[----:B------:R-:W-:Y:S01]  /*8c50*/  LOP3.LUT R46, R22, R23, R46, 0x96, !PT ;  /* 0x00000017162e7212 */ /* 0x000fe200078e962e */
[----:B------:R-:W-:Y:S01]  /*8c60*/  IMAD.IADD R22, R57, 0x1, R40 ;  /* 0x0000000139167824 */ /* 0x000fe200078e0228 */
[----:B------:R-:W-:Y:S02]  /*8c70*/  LOP3.LUT R23, R41, R24, R33, 0xe8, !PT ;  /* 0x0000001829177212 */ /* 0x000fe400078ee821 */
[----:B------:R-:W-:Y:S01]  /*8c80*/  PRMT R52, R57, 0x3210, RZ ;  /* 0x0000321039347816 */ /* 0x000fe200000000ff */
[----:B------:R-:W-:Y:S01]  /*8c90*/  IMAD.U32 R57, RZ, RZ, UR12 ;  /* 0x0000000cff397e24 */ /* 0x000fe2000f8e00ff */
[----:B------:R-:W-:Y:S02]  /*8ca0*/  PRMT R21, R21, 0x3210, RZ ;  /* 0x0000321015157816 */ /* 0x000fe400000000ff */
[----:B------:R-:W-:Y:S01]  /*8cb0*/  IADD3 R40, PT, PT, R23, R52, R54 ;  /* 0x0000003417287210 */ /* 0x000fe20007ffe036 */
[----:B------:R-:W-:Y:S01]  /*8cc0*/  IMAD.U32 R54, RZ, RZ, UR12 ;  /* 0x0000000cff367e24 */ /* 0x000fe2000f8e00ff */
[----:B------:R-:W-:-:S02]  /*8cd0*/  IADD3 R55, PT, PT, R55, R30, R21 ;  /* 0x0000001e37377210 */ /* 0x000fc40007ffe015 */
[----:B------:R-:W-:Y:S02]  /*8ce0*/  PRMT R51, R51, 0x3210, RZ ;  /* 0x0000321033337816 */ /* 0x000fe400000000ff */
[--C-:B------:R-:W-:Y:S01]  /*8cf0*/  SHF.R.U32 R21, R22, 0x6, R22.reuse ;  /* 0x0000000616157819 */ /* 0x100fe20000001616 */
[----:B------:R-:W-:Y:S01]  /*8d00*/  IMAD.IADD R10, R10, 0x1, R55 ;  /* 0x000000010a0a7824 */ /* 0x000fe200078e0237 */
[C-C-:B------:R-:W-:Y:S02]  /*8d10*/  SHF.R.U32 R52, R22.reuse, 0xb, R22.reuse ;  /* 0x0000000b16347819 */ /* 0x140fe40000001616 */
[----:B------:R-:W-:Y:S02]  /*8d20*/  SHF.R.U32 R23, R22, 0x19, R22 ;  /* 0x0000001916177819 */ /* 0x000fe40000001616 */
[----:B------:R-:W-:Y:S02]  /*8d30*/  IADD3 R51, PT, PT, R54, 0x243185be, R51 ;  /* 0x243185be36337810 */ /* 0x000fe40007ffe033 */
[----:B------:R-:W-:-:S02]  /*8d40*/  LOP3.LUT R21, R23, R52, R21, 0x96, !PT ;  /* 0x0000003417157212 */ /* 0x000fc400078e9615 */
[C-C-:B------:R-:W-:Y:S02]  /*8d50*/  SHF.R.U32 R23, R40.reuse, 0x2, R40.reuse ;  /* 0x0000000228177819 */ /* 0x140fe40000001628 */
[C-C-:B------:R-:W-:Y:S02]  /*8d60*/  SHF.R.U32 R54, R40.reuse, 0xd, R40.reuse ;  /* 0x0000000d28367819 */ /* 0x140fe40000001628 */
[----:B------:R-:W-:Y:S02]  /*8d70*/  SHF.R.U32 R55, R40, 0x16, R40 ;  /* 0x0000001628377819 */ /* 0x000fe40000001628 */
[----:B------:R-:W-:Y:S02]  /*8d80*/  PRMT R52, R51, 0x3210, RZ ;  /* 0x0000321033347816 */ /* 0x000fe400000000ff */
[----:B------:R-:W-:Y:S02]  /*8d90*/  PRMT R51, R21, 0x3210, RZ ;  /* 0x0000321015337816 */ /* 0x000fe400000000ff */
[----:B------:R-:W-:-:S02]  /*8da0*/  LOP3.LUT R21, R22, R53, R42, 0xca, !PT ;  /* 0x0000003516157212 */ /* 0x000fc400078eca2a */
[----:B------:R-:W-:Y:S02]  /*8db0*/  LOP3.LUT R54, R55, R54, R23, 0x96, !PT ;  /* 0x0000003637367212 */ /* 0x000fe400078e9617 */
[C---:B------:R-:W-:Y:S02]  /*8dc0*/  PRMT R23, R10.reuse, 0x3210, RZ ;  /* 0x000032100a177816 */ /* 0x040fe400000000ff */
[----:B------:R-:W-:Y:S02]  /*8dd0*/  IADD3 R51, PT, PT, R21, R52, R51 ;  /* 0x0000003415337210 */ /* 0x000fe40007ffe033 */
[C-C-:B------:R-:W-:Y:S02]  /*8de0*/  SHF.R.U32 R21, R10.reuse, 0x11, R10.reuse ;  /* 0x000000110a157819 */ /* 0x140fe4000000160a */
[----:B------:R-:W-:Y:S02]  /*8df0*/  SHF.R.U32 R52, R10, 0x13, R10 ;  /* 0x000000130a347819 */ /* 0x000fe4000000160a */
[----:B------:R-:W-:-:S02]  /*8e00*/  SHF.R.S64 R55, R23, UR8, RZ ;  /* 0x0000000817377c19 */ /* 0x000fc400080010ff */
[----:B------:R-:W-:Y:S02]  /*8e10*/  PRMT R19, R19, 0x3210, RZ ;  /* 0x0000321013137816 */ /* 0x000fe400000000ff */
[----:B------:R-:W-:Y:S02]  /*8e20*/  LOP3.LUT R21, R55, R52, R21, 0x96, !PT ;  /* 0x0000003437157212 */ /* 0x000fe400078e9615 */
[C---:B------:R-:W-:Y:S01]  /*8e30*/  PRMT R55, R51.reuse, 0x3210, RZ ;  /* 0x0000321033377816 */ /* 0x040fe200000000ff */
[----:B------:R-:W-:Y:S01]  /*8e40*/  IMAD.IADD R51, R51, 0x1, R24 ;  /* 0x0000000133337824 */ /* 0x000fe200078e0218 */
[----:B------:R-:W-:Y:S02]  /*8e50*/  LOP3.LUT R52, R33, R41, R40, 0xe8, !PT ;  /* 0x0000002921347212 */ /* 0x000fe400078ee828 */
[----:B------:R-:W-:Y:S02]  /*8e60*/  PRMT R54, R54, 0x3210, RZ ;  /* 0x0000321036367816 */ /* 0x000fe400000000ff */
[----:B------:R-:W-:-:S02]  /*8e70*/  IADD3 R46, PT, PT, R46, R31, R19 ;  /* 0x0000001f2e2e7210 */ /* 0x000fc40007ffe013 */
[----:B------:R-:W-:Y:S02]  /*8e80*/  IADD3 R19, PT, PT, R52, R55, R54 ;  /* 0x0000003734137210 */ /* 0x000fe40007ffe036 */
[----:B------:R-:W-:Y:S01]  /*8e90*/  PRMT R42, R42, 0x3210, RZ ;  /* 0x000032102a2a7816 */ /* 0x000fe200000000ff */
[----:B------:R-:W-:Y:S01]  /*8ea0*/  IMAD.IADD R5, R5, 0x1, R46 ;  /* 0x0000000105057824 */ /* 0x000fe200078e022e */
[C-C-:B------:R-:W-:Y:S02]  /*8eb0*/  SHF.R.U32 R24, R51.reuse, 0x6, R51.reuse ;  /* 0x0000000633187819 */ /* 0x140fe40000001633 */
[C-C-:B------:R-:W-:Y:S02]  /*8ec0*/  SHF.R.U32 R55, R51.reuse, 0xb, R51.reuse ;  /* 0x0000000b33377819 */ /* 0x140fe40000001633 */
[----:B------:R-:W-:Y:S02]  /*8ed0*/  SHF.R.U32 R52, R51, 0x19, R51 ;  /* 0x0000001933347819 */ /* 0x000fe40000001633 */
[----:B------:R-:W-:-:S02]  /*8ee0*/  IADD3 R42, PT, PT, R57, 0x550c7dc3, R42 ;  /* 0x550c7dc3392a7810 */ /* 0x000fc40007ffe02a */
[----:B------:R-:W-:Y:S02]  /*8ef0*/  LOP3.LUT R24, R52, R55, R24, 0x96, !PT ;  /* 0x0000003734187212 */ /* 0x000fe400078e9618 */
[----:B------:R-:W-:Y:S02]  /*8f00*/  PRMT R55, R42, 0x3210, RZ ;  /* 0x000032102a377816 */ /* 0x000fe400000000ff */
[----:B------:R-:W-:Y:S02]  /*8f10*/  PRMT R46, R24, 0x3210, RZ ;  /* 0x00003210182e7816 */ /* 0x000fe400000000ff */
[----:B------:R-:W-:Y:S02]  /*8f20*/  LOP3.LUT R42, R51, R22, R53, 0xca, !PT ;  /* 0x00000016332a7212 */ /* 0x000fe400078eca35 */
[----:B------:R-:W-:Y:S02]  /*8f30*/  PRMT R24, R5, 0x3210, RZ ;  /* 0x0000321005187816 */ /* 0x000fe400000000ff */
[----:B------:R-:W-:-:S02]  /*8f40*/  SHF.R.U32 R52, R19, 0x2, R19 ;  /* 0x0000000213347819 */ /* 0x000fc40000001613 */
[C-C-:B------:R-:W-:Y:S02]  /*8f50*/  SHF.R.U32 R57, R19.reuse, 0xd, R19.reuse ;  /* 0x0000000d13397819 */ /* 0x140fe40000001613 */
[----:B------:R-:W-:Y:S02]  /*8f60*/  SHF.R.U32 R54, R19, 0x16, R19 ;  /* 0x0000001613367819 */ /* 0x000fe40000001613 */
[----:B------:R-:W-:Y:S02]  /*8f70*/  IADD3 R58, PT, PT, R42, R55, R46 ;  /* 0x000000372a3a7210 */ /* 0x000fe40007ffe02e */
[C-C-:B------:R-:W-:Y:S02]  /*8f80*/  SHF.R.U32 R42, R5.reuse, 0x11, R5.reuse ;  /* 0x00000011052a7819 */ /* 0x140fe40000001605 */
[----:B------:R-:W-:Y:S02]  /*8f90*/  SHF.R.U32 R55, R5, 0x13, R5 ;  /* 0x0000001305377819 */ /* 0x000fe40000001605 */
[----:B------:R-:W-:-:S02]  /*8fa0*/  SHF.R.S64 R46, R24, UR8, RZ ;  /* 0x00000008182e7c19 */ /* 0x000fc400080010ff */
[----:B------:R-:W-:Y:S02]  /*8fb0*/  LOP3.LUT R52, R54, R57, R52, 0x96, !PT ;  /* 0x0000003936347212 */ /* 0x000fe400078e9634 */
[----:B------:R-:W-:Y:S02]  /*8fc0*/  LOP3.LUT R42, R46, R55, R42, 0x96, !PT ;  /* 0x000000372e2a7212 */ /* 0x000fe400078e962a */
[----:B------:R-:W-:Y:S02]  /*8fd0*/  PRMT R6, R6, 0x3210, RZ ;  /* 0x0000321006067816 */ /* 0x000fe400000000ff */
[----:B------:R-:W-:Y:S02]  /*8fe0*/  LOP3.LUT R54, R40, R33, R19, 0xe8, !PT ;  /* 0x0000002128367212 */ /* 0x000fe400078ee813 */
[----:B------:R-:W-:Y:S01]  /*8ff0*/  PRMT R56, R52, 0x3210, RZ ;  /* 0x0000321034387816 */ /* 0x000fe200000000ff */
[C---:B------:R-:W-:Y:S01]  /*9000*/  IMAD.IADD R52, R58.reuse, 0x1, R41 ;  /* 0x000000013a347824 */ /* 0x040fe200078e0229 */
[----:B------:R-:W-:Y:S01]  /*9010*/  PRMT R55, R58, 0x3210, RZ ;  /* 0x000032103a377816 */ /* 0x000fe200000000ff */
[----:B------:R-:W-:Y:S01]  /*9020*/  IMAD.U32 R58, RZ, RZ, UR12 ;  /* 0x0000000cff3a7e24 */ /* 0x000fe2000f8e00ff */
[----:B------:R-:W-:-:S02]  /*9030*/  IADD3 R46, PT, PT, R21, R28, R6 ;  /* 0x0000001c152e7210 */ /* 0x000fc40007ffe006 */
[----:B------:R-:W-:Y:S01]  /*9040*/  IADD3 R6, PT, PT, R54, R55, R56 ;  /* 0x0000003736067210 */ /* 0x000fe20007ffe038 */
[----:B------:R-:W-:Y:S01]  /*9050*/  IMAD.U32 R56, RZ, RZ, UR12 ;  /* 0x0000000cff387e24 */ /* 0x000fe2000f8e00ff */
        /* <DEDUP_REMOVED lines=8> */
[C-C-:B------:R-:W-:Y:S02]  /*90e0*/  SHF.R.U32 R54, R6.reuse, 0x2, R6.reuse ;  /* 0x0000000206367819 */ /* 0x140fe40000001606 */
[C-C-:B------:R-:W-:Y:S02]  /*90f0*/  SHF.R.U32 R55, R6.reuse, 0xd, R6.reuse ;  /* 0x0000000d06377819 */ /* 0x140fe40000001606 */
[----:B------:R-:W-:Y:S02]  /*9100*/  SHF.R.U32 R56, R6, 0x16, R6 ;  /* 0x0000001606387819 */ /* 0x000fe40000001606 */
[----:B------:R-:W-:-:S02]  /*9110*/  PRMT R53, R21, 0x3210, RZ ;  /* 0x0000321015357816 */ /* 0x000fc400000000ff */
[----:B------:R-:W-:Y:S02]  /*9120*/  LOP3.LUT R41, R52, R51, R22, 0xca, !PT ;  /* 0x0000003334297212 */ /* 0x000fe400078eca16 */
[----:B------:R-:W-:Y:S02]  /*9130*/  LOP3.LUT R54, R56, R55, R54, 0x96, !PT ;  /* 0x0000003738367212 */ /* 0x000fe400078e9636 */
[----:B------:R-:W-:Y:S02]  /*9140*/  PRMT R21, R17, 0x3210, RZ ;  /* 0x0000321011157816 */ /* 0x000fe400000000ff */
[----:B------:R-:W-:Y:S02]  /*9150*/  IADD3 R56, PT, PT, R41, R46, R53 ;  /* 0x0000002e29387210 */ /* 0x000fe40007ffe035 */
[C-C-:B------:R-:W-:Y:S02]  /*9160*/  SHF.R.U32 R55, R17.reuse, 0x11, R17.reuse ;  /* 0x0000001111377819 */ /* 0x140fe40000001611 */
[----:B------:R-:W-:Y:S01]  /*9170*/  SHF.R.U32 R46, R17, 0x13, R17 ;  /* 0x00000013112e7819 */ /* 0x000fe20000001611 */
[----:B------:R-:W-:Y:S01]  /*9180*/  IMAD.IADD R33, R56, 0x1, R33 ;  /* 0x0000000138217824 */ /* 0x000fe200078e0221 */
[----:B------:R-:W-:-:S02]  /*9190*/  SHF.R.S64 R41, R21, UR8, RZ ;  /* 0x0000000815297c19 */ /* 0x000fc400080010ff */
[----:B------:R-:W-:Y:S02]  /*91a0*/  PRMT R4, R4, 0x3210, RZ ;  /* 0x0000321004047816 */ /* 0x000fe400000000ff */
[----:B------:R-:W-:Y:S02]  /*91b0*/  LOP3.LUT R55, R41, R46, R55, 0x96, !PT ;  /* 0x0000002e29377212 */ /* 0x000fe400078e9637 */
[----:B------:R-:W-:Y:S02]  /*91c0*/  IADD3 R41, PT, PT, R42, R29, R4 ;  /* 0x0000001d2a297210 */ /* 0x000fe40007ffe004 */
[----:B------:R-:W-:Y:S02]  /*91d0*/  PRMT R22, R22, 0x3210, RZ ;  /* 0x0000321016167816 */ /* 0x000fe400000000ff */
[C---:B------:R-:W-:Y:S01]  /*91e0*/  SHF.R.U32 R4, R33.reuse, 0x6, R33 ;  /* 0x0000000621047819 */ /* 0x040fe20000001621 */
[----:B------:R-:W-:Y:S01]  /*91f0*/  IMAD.IADD R14, R14, 0x1, R41 ;  /* 0x000000010e0e7824 */ /* 0x000fe200078e0229 */
[----:B------:R-:W-:-:S02]  /*9200*/  SHF.R.U32 R57, R33, 0xb, R33 ;  /* 0x0000000b21397819 */ /* 0x000fc40000001621 */
[----:B------:R-:W-:Y:S02]  /*9210*/  SHF.R.U32 R42, R33, 0x19, R33 ;  /* 0x00000019212a7819 */ /* 0x000fe40000001621 */
[----:B------:R-:W-:Y:S02]  /*9220*/  LOP3.LUT R53, R19, R40, R6, 0xe8, !PT ;  /* 0x0000002813357212 */ /* 0x000fe400078ee806 */
[----:B------:R-:W-:Y:S02]  /*9230*/  PRMT R54, R54, 0x3210, RZ ;  /* 0x0000321036367816 */ /* 0x000fe400000000ff */
[----:B------:R-:W-:Y:S02]  /*9240*/  PRMT R46, R56, 0x3210, RZ ;  /* 0x00003210382e7816 */ /* 0x000fe400000000ff */
[----:B------:R-:W-:Y:S02]  /*9250*/  IADD3 R22, PT, PT, R59, -0x7f214e02, R22 ;  /* 0x80deb1fe3b167810 */ /* 0x000fe40007ffe016 */
        /* <DEDUP_REMOVED lines=10> */
[----:B------:R-:W-:Y:S01]  /*9300*/  PRMT R22, R14, 0x3210, RZ ;  /* 0x000032100e167816 */ /* 0x000fe200000000ff */
[----:B------:R-:W-:Y:S01]  /*9310*/  IMAD.IADD R41, R59, 0x1, R40 ;  /* 0x000000013b297824 */ /* 0x000fe200078e0228 */
[----:B------:R-:W-:Y:S02]  /*9320*/  PRMT R4, R42, 0x3210, RZ ;  /* 0x000032102a047816 */ /* 0x000fe400000000ff */
[----:B------:R-:W-:-:S02]  /*9330*/  SHF.R.U32 R46, R14, 0x11, R14 ;  /* 0x000000110e2e7819 */ /* 0x000fc4000000160e */
[----:B------:R-:W-:Y:S02]  /*9340*/  SHF.R.U32 R57, R14, 0x13, R14 ;  /* 0x000000130e397819 */ /* 0x000fe4000000160e */
[----:B------:R-:W-:Y:S02]  /*9350*/  PRMT R59, R59, 0x3210, RZ ;  /* 0x000032103b3b7816 */ /* 0x000fe400000000ff */
[----:B------:R-:W-:Y:S02]  /*9360*/  SHF.R.S64 R40, R22, UR8, RZ ;  /* 0x0000000816287c19 */ /* 0x000fe400080010ff */
        /* <DEDUP_REMOVED lines=14> */
[----:B------:R-:W-:-:S02]  /*9450*/  PRMT R39, R39, 0x3210, RZ ;  /* 0x0000321027277816 */ /* 0x000fc400000000ff */
[----:B------:R-:W-:Y:S02]  /*9460*/  LOP3.LUT R4, R56, R57, R4, 0x96, !PT ;  /* 0x0000003938047212 */ /* 0x000fe400078e9604 */
[----:B------:R-:W-:Y:S02]  /*9470*/  IADD3 R56, PT, PT, R55, R26, R39 ;  /* 0x0000001a37387210 */ /* 0x000fe40007ffe027 */
[----:B------:R-:W-:Y:S02]  /*9480*/  PRMT R51, R51, 0x3210, RZ ;  /* 0x0000321033337816 */ /* 0x000fe400000000ff */
[----:B------:R-:W-:Y:S01]  /*9490*/  PRMT R13, R13, 0x3210, RZ ;  /* 0x000032100d0d7816 */ /* 0x000fe200000000ff */
[----:B------:R-:W-:Y:S01]  /*94a0*/  IMAD.IADD R11, R11, 0x1, R56 ;  /* 0x000000010b0b7824 */ /* 0x000fe200078e0238 */
[----:B------:R-:W-:Y:S02]  /*94b0*/  IADD3 R51, PT, PT, R58, -0x6423f959, R51 ;  /* 0x9bdc06a73a337810 */ /* 0x000fe40007ffe033 */
        /* <DEDUP_REMOVED lines=8> */
[----:B------:R-:W-:Y:S02]  /*9540*/  SHF.R.U32 R46, R11, 0x13, R11 ;  /* 0x000000130b2e7819 */ /* 0x000fe4000000160b */
[----:B------:R-:W-:Y:S02]  /*9550*/  SHF.R.S64 R51, R13, UR8, RZ ;  /* 0x000000080d337c19 */ /* 0x000fe400080010ff */
[----:B------:R-:W-:Y:S02]  /*9560*/  PRMT R54, R40, 0x3210, RZ ;  /* 0x0000321028367816 */ /* 0x000fe400000000ff */
[----:B------:R-:W-:Y:S01]  /*9570*/  LOP3.LUT R39, R51, R46, R39, 0x96, !PT ;  /* 0x0000002e33277212 */ /* 0x000fe200078e9627 */
[C---:B------:R-:W-:Y:S01]  /*9580*/  IMAD.IADD R46, R56.reuse, 0x1, R19 ;  /* 0x00000001382e7824 */ /* 0x040fe200078e0213 */
[----:B------:R-:W-:Y:S02]  /*9590*/  LOP3.LUT R51, R53, R6, R42, 0xe8, !PT ;  /* 0x0000000635337212 */ /* 0x000fe400078ee82a */
[----:B------:R-:W-:-:S02]  /*95a0*/  PRMT R40, R56, 0x3210, RZ ;  /* 0x0000321038287816 */ /* 0x000fc400000000ff */
[C---:B------:R-:W-:Y:S02]  /*95b0*/  PRMT R19, R18.reuse, 0x3210, RZ ;  /* 0x0000321012137816 */ /* 0x040fe400000000ff */
        /* <DEDUP_REMOVED lines=13> */
[----:B------:R-:W-:Y:S01]  /*9690*/  LOP3.LUT R51, R57, R56, R51, 0x96, !PT ;  /* 0x0000003839337212 */ /* 0x000fe200078e9633 */
[----:B------:R-:W-:Y:S01]  /*96a0*/  IMAD.U32 R57, RZ, RZ, UR6 ;  /* 0x00000006ff397e24 */ /* 0x000fe2000f8e00ff */
[----:B------:R-:W-:Y:S02]  /*96b0*/  PRMT R32, R32, 0x3210, RZ ;  /* 0x0000321020207816 */ /* 0x000fe400000000ff */
[----:B------:R-:W-:Y:S02]  /*96c0*/  PRMT R7, R7, 0x3210, RZ ;  /* 0x0000321007077816 */ /* 0x000fe400000000ff */
[----:B------:R-:W-:-:S02]  /*96d0*/  IADD3 R52, PT, PT, R57, -0x3e640e8c, R52 ;  /* 0xc19bf17439347810 */ /* 0x000fc40007ffe034 */
[----:B------:R-:W-:Y:S02]  /*96e0*/  IADD3 R57, PT, PT, R39, R24, R32 ;  /* 0x0000001827397210 */ /* 0x000fe40007ffe020 */
[----:B------:R-:W-:Y:S02]  /*96f0*/  PRMT R39, R52, 0x3210, RZ ;  /* 0x0000321034277816 */ /* 0x000fe400000000ff */
[----:B------:R-:W-:Y:S02]  /*9700*/  PRMT R55, R55, 0x3210, RZ ;  /* 0x0000321037377816 */ /* 0x000fe400000000ff */
[----:B------:R-:W-:Y:S02]  /*9710*/  LOP3.LUT R32, R46, R41, R33, 0xca, !PT ;  /* 0x000000292e207212 */ /* 0x000fe400078eca21 */
[----:B------:R-:W-:Y:S01]  /*9720*/  IADD3 R54, PT, PT, R54, R25, R7 ;  /* 0x0000001936367210 */ /* 0x000fe20007ffe007 */
[----:B------:R-:W-:Y:S01]  /*9730*/  IMAD.IADD R7, R8, 0x1, R57 ;  /* 0x0000000108077824 */ /* 0x000fe200078e0239 */
[----:B------:R-:W-:-:S02]  /*9740*/  IADD3 R55, PT, PT, R32, R39, R55 ;  /* 0x0000002720377210 */ /* 0x000fc40007ffe037 */
[C---:B------:R-:W-:Y:S01]  /*9750*/  SHF.R.U32 R8, R40.reuse, 0x2, R40 ;  /* 0x0000000228087819 */ /* 0x040fe20000001628 */
[----:B------:R-:W-:Y:S01]  /*9760*/  IMAD.IADD R15, R15, 0x1, R54 ;  /* 0x000000010f0f7824 */ /* 0x000fe200078e0236 */
[C-C-:B------:R-:W-:Y:S02]  /*9770*/  SHF.R.U32 R39, R40.reuse, 0xd, R40.reuse ;  /* 0x0000000d28277819 */ /* 0x140fe40000001628 */
[----:B------:R-:W-:Y:S02]  /*9780*/  SHF.R.U32 R32, R40, 0x16, R40 ;  /* 0x0000001628207819 */ /* 0x000fe40000001628 */
[----:B------:R-:W-:Y:S02]  /*9790*/  PRMT R33, R33, 0x3210, RZ ;  /* 0x0000321021217816 */ /* 0x000fe400000000ff */
[----:B------:R-:W-:Y:S01]  /*97a0*/  LOP3.LUT R8, R32, R39, R8, 0x96, !PT ;  /* 0x0000002720087212 */ /* 0x000fe200078e9608 */
[----:B------:R-:W-:Y:S01]  /*97b0*/  IMAD.IADD R39, R55, 0x1, R6 ;  /* 0x0000000137277824 */ /* 0x000fe200078e0206 */
[----:B------:R-:W-:-:S02]  /*97c0*/  IADD3 R0, PT, PT, R0, -0x1b64963f, R33 ;  /* 0xe49b69c100007810 */ /* 0x000fc40007ffe021 */
[----:B------:R-:W-:Y:S02]  /*97d0*/  LOP3.LUT R33, R42, R53, R40, 0xe8, !PT ;  /* 0x000000352a217212 */ /* 0x000fe400078ee828 */
[----:B------:R-:W-:Y:S02]  /*97e0*/  PRMT R8, R8, 0x3210, RZ ;  /* 0x0000321008087816 */ /* 0x000fe400000000ff */
[----:B------:R-:W-:Y:S02]  /*97f0*/  PRMT R6, R55, 0x3210, RZ ;  /* 0x0000321037067816 */ /* 0x000fe400000000ff */
[C-C-:B------:R-:W-:Y:S02]  /*9800*/  SHF.R.U32 R32, R39.reuse, 0x6, R39.reuse ;  /* 0x0000000627207819 */ /* 0x140fe40000001627 */
[C-C-:B------:R-:W-:Y:S02]  /*9810*/  SHF.R.U32 R55, R39.reuse, 0xb, R39.reuse ;  /* 0x0000000b27377819 */ /* 0x140fe40000001627 */
[----:B------:R-:W-:-:S02]  /*9820*/  SHF.R.U32 R52, R39, 0x19, R39 ;  /* 0x0000001927347819 */ /* 0x000fc40000001627 */
[----:B------:R-:W-:Y:S02]  /*9830*/  IADD3 R33, PT, PT, R33, R6, R8 ;  /* 0x0000000621217210 */ /* 0x000fe40007ffe008 */
[C---:B------:R-:W-:Y:S02]  /*9840*/  PRMT R6, R7.reuse, 0x3210, RZ ;  /* 0x0000321007067816 */ /* 0x040fe400000000ff */
[----:B------:R-:W-:Y:S02]  /*9850*/  LOP3.LUT R32, R52, R55, R32, 0x96, !PT ;  /* 0x0000003734207212 */ /* 0x000fe400078e9620 */
[C-C-:B------:R-:W-:Y:S02]  /*9860*/  SHF.R.U32 R55, R7.reuse, 0x11, R7.reuse ;  /* 0x0000001107377819 */ /* 0x140fe40000001607 */
[----:B------:R-:W-:Y:S02]  /*9870*/  SHF.R.U32 R8, R7, 0x13, R7 ;  /* 0x0000001307087819 */ /* 0x000fe40000001607 */
[----:B------:R-:W-:-:S02]  /*9880*/  SHF.R.S64 R54, R6, UR8, RZ ;  /* 0x0000000806367c19 */ /* 0x000fc400080010ff */
[----:B------:R-:W-:Y:S02]  /*9890*/  PRMT R52, R32, 0x3210, RZ ;  /* 0x0000321020347816 */ /* 0x000fe400000000ff */
[----:B------:R-:W-:Y:S02]  /*98a0*/  PRMT R57, R0, 0x3210, RZ ;  /* 0x0000321000397816 */ /* 0x000fe400000000ff */
[----:B------:R-:W-:Y:S02]  /*98b0*/  LOP3.LUT R32, R39, R46, R41, 0xca, !PT ;  /* 0x0000002e27207212 */ /* 0x000fe400078eca29 */
[----:B------:R-:W-:Y:S02]  /*98c0*/  PRMT R0, R15, 0x3210, RZ ;  /* 0x000032100f007816 */ /* 0x000fe400000000ff */
[----:B------:R-:W-:Y:S02]  /*98d0*/  LOP3.LUT R55, R54, R8, R55, 0x96, !PT ;  /* 0x0000000836377212 */ /* 0x000fe400078e9637 */
[----:B------:R-:W-:-:S02]  /*98e0*/  IADD3 R8, PT, PT, R32, R57, R52 ;  /* 0x0000003920087210 */ /* 0x000fc40007ffe034 */
[C-C-:B------:R-:W-:Y:S02]  /*98f0*/  SHF.R.U32 R32, R15.reuse, 0x11, R15.reuse ;  /* 0x000000110f207819 */ /* 0x140fe4000000160f */
[----:B------:R-:W-:Y:S02]  /*9900*/  SHF.R.U32 R57, R15, 0x13, R15 ;  /* 0x000000130f397819 */ /* 0x000fe4000000160f */
[----:B------:R-:W-:Y:S02]  /*9910*/  SHF.R.S64 R52, R0, UR8, RZ ;  /* 0x0000000800347c19 */ /* 0x000fe400080010ff */
[C-C-:B------:R-:W-:Y:S02]  /*9920*/  SHF.R.U32 R54, R33.reuse, 0x16, R33.reuse ;  /* 0x0000001621367819 */ /* 0x140fe40000001621 */
        /* <DEDUP_REMOVED lines=9> */
[----:B------:R-:W-:Y:S01]  /*99c0*/  IADD3 R57, PT, PT, R32, R23, R4 ;  /* 0x0000001720397210 */ /* 0x000fe20007ffe004 */
[----:B------:R-:W-:Y:S01]  /*99d0*/  IMAD.IADD R32, R8, 0x1, R53 ;  /* 0x0000000108207824 */ /* 0x000fe200078e0235 */
[----:B------:R-:W-:Y:S02]  /*99e0*/  PRMT R52, R52, 0x3210, RZ ;  /* 0x0000321034347816 */ /* 0x000fe400000000ff */
[----:B------:R-:W-:Y:S01]  /*99f0*/  PRMT R53, R8, 0x3210, RZ ;  /* 0x0000321008357816 */ /* 0x000fe200000000ff */
[----:B------:R-:W-:Y:S01]  /*9a00*/  IMAD.IADD R12, R57, 0x1, R12 ;  /* 0x00000001390c7824 */ /* 0x000fe200078e020c */
[----:B------:R-:W-:Y:S02]  /*9a10*/  LOP3.LUT R4, R40, R42, R33, 0xe8, !PT ;  /* 0x0000002a28047212 */ /* 0x000fe400078ee821 */
[----:B------:R-:W-:-:S02]  /*9a20*/  SHF.R.U32 R8, R32, 0xb, R32 ;  /* 0x0000000b20087819 */ /* 0x000fc40000001620 */
[----:B------:R-:W-:Y:S02]  /*9a30*/  IADD3 R4, PT, PT, R4, R53, R52 ;  /* 0x0000003504047210 */ /* 0x000fe40007ffe034 */
[C-C-:B------:R-:W-:Y:S02]  /*9a40*/  SHF.R.U32 R53, R32.reuse, 0x6, R32.reuse ;  /* 0x0000000620357819 */ /* 0x140fe40000001620 */
[----:B------:R-:W-:Y:S02]  /*9a50*/  SHF.R.U32 R52, R32, 0x19, R32 ;  /* 0x0000001920347819 */ /* 0x000fe40000001620 */
[----:B------:R-:W-:Y:S02]  /*9a60*/  PRMT R41, R41, 0x3210, RZ ;  /* 0x0000321029297816 */ /* 0x000fe400000000ff */
[----:B------:R-:W-:Y:S02]  /*9a70*/  PRMT R51, R51, 0x3210, RZ ;  /* 0x0000321033337816 */ /* 0x000fe400000000ff */
[----:B------:R-:W-:-:S02]  /*9a80*/  LOP3.LUT R53, R52, R8, R53, 0x96, !PT ;  /* 0x0000000834357212 */ /* 0x000fc400078e9635 */
[----:B------:R-:W-:Y:S02]  /*9a90*/  IADD3 R20, PT, PT, R20, -0x1041b87a, R41 ;  /* 0xefbe478614147810 */ /* 0x000fe40007ffe029 */
[----:B------:R-:W-:Y:S02]  /*9aa0*/  IADD3 R51, PT, PT, R55, R22, R51 ;  /* 0x0000001637337210 */ /* 0x000fe40007ffe033 */
[----:B------:R-:W-:Y:S02]  /*9ab0*/  PRMT R8, R12, 0x3210, RZ ;  /* 0x000032100c087816 */ /* 0x000fe400000000ff */
[----:B------:R-:W-:Y:S01]  /*9ac0*/  PRMT R20, R20, 0x3210, RZ ;  /* 0x0000321014147816 */ /* 0x000fe200000000ff */
[----:B------:R-:W-:Y:S01]  /*9ad0*/  IMAD.IADD R16, R51, 0x1, R16 ;  /* 0x0000000133107824 */ /* 0x000fe200078e0210 */
[----:B------:R-:W-:Y:S02]  /*9ae0*/  PRMT R53, R53, 0x3210, RZ ;  /* 0x0000321035357816 */ /* 0x000fe400000000ff */
[----:B------:R-:W-:-:S02]  /*9af0*/  LOP3.LUT R41, R32, R39, R46, 0xca, !PT ;  /* 0x0000002720297212 */ /* 0x000fc400078eca2e */
[C-C-:B------:R-:W-:Y:S02]  /*9b00*/  SHF.R.U32 R56, R12.reuse, 0x11, R12.reuse ;  /* 0x000000110c387819 */ /* 0x140fe4000000160c */
[----:B------:R-:W-:Y:S02]  /*9b10*/  SHF.R.U32 R57, R12, 0x13, R12 ;  /* 0x000000130c397819 */ /* 0x000fe4000000160c */
[----:B------:R-:W-:Y:S02]  /*9b20*/  SHF.R.S64 R52, R8, UR8, RZ ;  /* 0x0000000808347c19 */ /* 0x000fe400080010ff */
[----:B------:R-:W-:Y:S02]  /*9b30*/  IADD3 R41, PT, PT, R41, R20, R53 ;  /* 0x0000001429297210 */ /* 0x000fe40007ffe035 */
[C-C-:B------:R-:W-:Y:S02]  /*9b40*/  SHF.R.U32 R51, R4.reuse, 0x2, R4.reuse ;  /* 0x0000000204337819 */ /* 0x140fe40000001604 */
[----:B------:R-:W-:-:S02]  /*9b50*/  SHF.R.U32 R20, R4, 0xd, R4 ;  /* 0x0000000d04147819 */ /* 0x000fc40000001604 */
[----:B------:R-:W-:Y:S02]  /*9b60*/  SHF.R.U32 R53, R4, 0x16, R4 ;  /* 0x0000001604357819 */ /* 0x000fe40000001604 */
[----:B------:R-:W-:Y:S02]  /*9b70*/  LOP3.LUT R56, R52, R57, R56, 0x96, !PT ;  /* 0x0000003934387212 */ /* 0x000fe400078e9638 */
[C-C-:B------:R-:W-:Y:S02]  /*9b80*/  SHF.R.U32 R52, R48.reuse, 0x7, R48.reuse ;  /* 0x0000000730347819 */ /* 0x140fe40000001630 */
[----:B------:R-:W-:Y:S02]  /*9b90*/  SHF.R.U32 R57, R48, 0x12, R48 ;  /* 0x0000001230397819 */ /* 0x000fe40000001630 */
[----:B------:R-:W-:Y:S02]  /*9ba0*/  SHF.R.S64 R58, R28, UR7, RZ ;  /* 0x000000071c3a7c19 */ /* 0x000fe400080010ff */
[----:B------:R-:W-:-:S02]  /*9bb0*/  LOP3.LUT R51, R53, R20, R51, 0x96, !PT ;  /* 0x0000001435337212 */ /* 0x000fc400078e9633 */
[----:B------:R-:W-:Y:S02]  /*9bc0*/  PRMT R20, R16, 0x3210, RZ ;  /* 0x0000321010147816 */ /* 0x000fe400000000ff */
[----:B------:R-:W-:Y:S02]  /*9bd0*/  LOP3.LUT R52, R58, R57, R52, 0x96, !PT ;  /* 0x000000393a347212 */ /* 0x000fe400078e9634 */
[C-C-:B------:R-:W-:Y:S02]  /*9be0*/  SHF.R.U32 R58, R16.reuse, 0x11, R16.reuse ;  /* 0x00000011103a7819 */ /* 0x140fe40000001610 */
[----:B------:R-:W-:Y:S02]  /*9bf0*/  SHF.R.U32 R53, R16, 0x13, R16 ;  /* 0x0000001310357819 */ /* 0x000fe40000001610 */
[----:B------:R-:W-:Y:S02]  /*9c00*/  SHF.R.S64 R55, R20, UR8, RZ ;  /* 0x0000000814377c19 */ /* 0x000fe400080010ff */
[----:B------:R-:W-:-:S02]  /*9c10*/  PRMT R54, R54, 0x3210, RZ ;  /* 0x0000321036367816 */ /* 0x000fc400000000ff */
[----:B------:R-:W-:Y:S02]  /*9c20*/  LOP3.LUT R58, R55, R53, R58, 0x96, !PT ;  /* 0x00000035373a7212 */ /* 0x000fe400078e963a */
        /* <DEDUP_REMOVED lines=15> */
[----:B------:R-:W-:Y:S02]  /*9d20*/  IADD3 R58, PT, PT, R58, R19, R52 ;  /* 0x000000133a3a7210 */ /* 0x000fe40007ffe034 */
[----:B------:R-:W-:Y:S02]  /*9d30*/  LOP3.LUT R56, R57, R55, R56, 0x96, !PT ;  /* 0x0000003739387212 */ /* 0x000fe400078e9638 */
[C---:B------:R-:W-:Y:S01]  /*9d40*/  SHF.R.U32 R55, R45.reuse, 0x7, R45 ;  /* 0x000000072d377819 */ /* 0x040fe2000000162d */
[----:B------:R-:W-:Y:S01]  /*9d50*/  IMAD.IADD R49, R58, 0x1, R49 ;  /* 0x000000013a317824 */ /* 0x000fe200078e0231 */
[----:B------:R-:W-:-:S02]  /*9d60*/  SHF.R.U32 R52, R45, 0x12, R45 ;  /* 0x000000122d347819 */ /* 0x000fc4000000162d */
[----:B------:R-:W-:Y:S02]  /*9d70*/  SHF.R.S64 R57, R26, UR7, RZ ;  /* 0x000000071a397c19 */ /* 0x000fe400080010ff */
[----:B------:R-:W-:Y:S02]  /*9d80*/  PRMT R54, R54, 0x3210, RZ ;  /* 0x0000321036367816 */ /* 0x000fe400000000ff */
[----:B------:R-:W-:Y:S02]  /*9d90*/  LOP3.LUT R55, R57, R52, R55, 0x96, !PT ;  /* 0x0000003439377212 */ /* 0x000fe400078e9637 */
[C---:B------:R-:W-:Y:S02]  /*9da0*/  PRMT R52, R49.reuse, 0x3210, RZ ;  /* 0x0000321031347816 */ /* 0x040fe400000000ff */
[----:B------:R-:W-:Y:S02]  /*9db0*/  IADD3 R59, PT, PT, R56, R13, R54 ;  /* 0x0000000d383b7210 */ /* 0x000fe40007ffe036 */
[----:B------:R-:W-:-:S02]  /*9dc0*/  SHF.R.U32 R54, R49, 0x11, R49 ;  /* 0x0000001131367819 */ /* 0x000fc40000001631 */
[----:B------:R-:W-:Y:S01]  /*9dd0*/  SHF.R.U32 R57, R49, 0x13, R49 ;  /* 0x0000001331397819 */ /* 0x000fe20000001631 */
[----:B------:R-:W-:Y:S01]  /*9de0*/  IMAD.IADD R48, R59, 0x1, R48 ;  /* 0x000000013b307824 */ /* 0x000fe200078e0230 */
        /* <DEDUP_REMOVED lines=8> */
[----:B------:R-:W-:Y:S02]  /*9e70*/  SHF.R.U32 R57, R48, 0x13, R48 ;  /* 0x0000001330397819 */ /* 0x000fe40000001630 */
[----:B------:R-:W-:Y:S02]  /*9e80*/  LOP3.LUT R55, R56, R55, R54, 0x96, !PT ;  /* 0x0000003738377212 */ /* 0x000fe400078e9636 */
[C---:B------:R-:W-:Y:S02]  /*9e90*/  PRMT R54, R48.reuse, 0x3210, RZ ;  /* 0x0000321030367816 */ /* 0x040fe400000000ff */
[----:B------:R-:W-:-:S02]  /*9ea0*/  SHF.R.U32 R56, R48, 0x11, R48 ;  /* 0x0000001130387819 */ /* 0x000fc40000001630 */
[----:B------:R-:W-:Y:S02]  /*9eb0*/  SHF.R.S64 R58, R54, UR8, RZ ;  /* 0x00000008363a7c19 */ /* 0x000fe400080010ff */
[----:B------:R-:W-:Y:S02]  /*9ec0*/  PRMT R55, R55, 0x3210, RZ ;  /* 0x0000321037377816 */ /* 0x000fe400000000ff */
[----:B------:R-:W-:Y:S02]  /*9ed0*/  LOP3.LUT R57, R58, R57, R56, 0x96, !PT ;  /* 0x000000393a397212 */ /* 0x000fe400078e9638 */
[----:B------:R-:W-:Y:S02]  /*9ee0*/  SHF.R.U32 R56, R5, 0x12, R5 ;  /* 0x0000001205387819 */ /* 0x000fe40000001605 */
[----:B------:R-:W-:Y:S02]  /*9ef0*/  IADD3 R58, PT, PT, R57, R6, R55 ;  /* 0x00000006393a7210 */ /* 0x000fe40007ffe037 */
[----:B------:R-:W-:-:S02]  /*9f00*/  SHF.R.U32 R55, R5, 0x7, R5 ;  /* 0x0000000705377819 */ /* 0x000fc40000001605 */
[----:B------:R-:W-:Y:S01]  /*9f10*/  SHF.R.S64 R57, R24, UR7, RZ ;  /* 0x0000000718397c19 */ /* 0x000fe200080010ff */
[----:B------:R-:W-:Y:S01]  /*9f20*/  IMAD.IADD R45, R58, 0x1, R45 ;  /* 0x000000013a2d7824 */ /* 0x000fe200078e022d */
[----:B------:R-:W-:Y:S02]  /*9f30*/  SHF.R.U32 R61, R18, 0x12, R18 ;  /* 0x00000012123d7819 */ /* 0x000fe40000001612 */
[----:B------:R-:W-:Y:S02]  /*9f40*/  LOP3.LUT R55, R57, R56, R55, 0x96, !PT ;  /* 0x0000003839377212 */ /* 0x000fe400078e9637 */
[----:B------:R-:W-:Y:S02]  /*9f50*/  PRMT R57, R46, 0x3210, RZ ;  /* 0x000032102e397816 */ /* 0x000fe400000000ff */
[----:B------:R-:W-:Y:S02]  /*9f60*/  SHF.R.U32 R56, R47, 0x11, R47 ;  /* 0x000000112f387819 */ /* 0x000fe4000000162f */
[----:B------:R-:W-:-:S02]  /*9f70*/  IADD3 R46, PT, PT, R44, 0xfc19dc6, R57 ;  /* 0x0fc19dc62c2e7810 */ /* 0x000fc40007ffe039 */
[C---:B------:R-:W-:Y:S02]  /*9f80*/  PRMT R44, R47.reuse, 0x3210, RZ ;  /* 0x000032102f2c7816 */ /* 0x040fe400000000ff */
[----:B------:R-:W-:Y:S02]  /*9f90*/  SHF.R.U32 R57, R47, 0x13, R47 ;  /* 0x000000132f397819 */ /* 0x000fe4000000162f */
[----:B------:R-:W-:Y:S02]  /*9fa0*/  SHF.R.S64 R58, R44, UR8, RZ ;  /* 0x000000082c3a7c19 */ /* 0x000fe400080010ff */
[----:B------:R-:W-:Y:S02]  /*9fb0*/  PRMT R55, R55, 0x3210, RZ ;  /* 0x0000321037377816 */ /* 0x000fe400000000ff */
[----:B------:R-:W-:Y:S02]  /*9fc0*/  LOP3.LUT R57, R58, R57, R56, 0x96, !PT ;  /* 0x000000393a397212 */ /* 0x000fe400078e9638 */
[----:B------:R-:W-:-:S02]  /*9fd0*/  SHF.R.U32 R56, R10, 0x7, R10 ;  /* 0x000000070a387819 */ /* 0x000fc4000000160a */
[----:B------:R-:W-:Y:S02]  /*9fe0*/  IADD3 R58, PT, PT, R57, R8, R55 ;  /* 0x00000008393a7210 */ /* 0x000fe40007ffe037 */
[----:B------:R-:W-:Y:S02]  /*9ff0*/  SHF.R.U32 R55, R10, 0x12, R10 ;  /* 0x000000120a377819 */ /* 0x000fe4000000160a */
[----:B------:R-:W-:Y:S01]  /*a000*/  SHF.R.S64 R57, R23, UR7, RZ ;  /* 0x0000000717397c19 */ /* 0x000fe200080010ff */
[----:B------:R-:W-:Y:S01]  /*a010*/  IMAD.IADD R43, R43, 0x1, R58 ;  /* 0x000000012b2b7824 */ /* 0x000fe200078e023a */
[----:B------:R-:W-:Y:S02]  /*a020*/  PRMT R46, R46, 0x3210, RZ ;  /* 0x000032102e2e7816 */ /* 0x000fe400000000ff */
[----:B------:R-:W-:Y:S01]  /*a030*/  LOP3.LUT R56, R57, R55, R56, 0x96, !PT ;  /* 0x0000003739387212 */ /* 0x000fe200078e9638 */
[----:B------:R-:W-:Y:S01]  /*a040*/  IMAD.IADD R55, R41, 0x1, R42 ;  /* 0x0000000129377824 */ /* 0x000fe200078e022a */
[----:B------:R-:W-:-:S02]  /*a050*/  PRMT R41, R45, 0x3210, RZ ;  /* 0x000032102d297816 */ /* 0x000fc400000000ff */
[C-C-:B------:R-:W-:Y:S02]  /*a060*/  SHF.R.U32 R42, R45.reuse, 0x11, R45.reuse ;  /* 0x000000112d2a7819 */ /* 0x140fe4000000162d */
[----:B------:R-:W-:Y:S02]  /*a070*/  SHF.R.U32 R57, R45, 0x13, R45 ;  /* 0x000000132d397819 */ /* 0x000fe4000000162d */
[----:B------:R-:W-:Y:S02]  /*a080*/  SHF.R.S64 R58, R41, UR8, RZ ;  /* 0x00000008293a7c19 */ /* 0x000fe400080010ff */
[----:B------:R-:W-:Y:S02]  /*a090*/  PRMT R56, R56, 0x3210, RZ ;  /* 0x0000321038387816 */ /* 0x000fe400000000ff */
[----:B------:R-:W-:Y:S02]  /*a0a0*/  LOP3.LUT R57, R58, R57, R42, 0x96, !PT ;  /* 0x000000393a397212 */ /* 0x000fe400078e962a */
[----:B------:R-:W-:-:S02]  /*a0b0*/  SHF.R.S64 R42, R22, UR7, RZ ;  /* 0x00000007162a7c19 */ /* 0x000fc400080010ff */
[----:B------:R-:W-:Y:S02]  /*a0c0*/  IADD3 R58, PT, PT, R57, R20, R56 ;  /* 0x00000014393a7210 */ /* 0x000fe40007ffe038 */
[C-C-:B------:R-:W-:Y:S02]  /*a0d0*/  SHF.R.U32 R56, R14.reuse, 0x7, R14.reuse ;  /* 0x000000070e387819 */ /* 0x140fe4000000160e */
[----:B------:R-:W-:Y:S02]  /*a0e0*/  SHF.R.U32 R57, R14, 0x12, R14 ;  /* 0x000000120e397819 */ /* 0x000fe4000000160e */
[----:B------:R-:W-:Y:S02]  /*a0f0*/  R2UR UR6, R1 ;  /* 0x00000000010672ca */ /* 0x000fe400000e0000 */
[----:B------:R-:W-:Y:S01]  /*a100*/  LOP3.LUT R56, R42, R57, R56, 0x96, !PT ;  /* 0x000000392a387212 */ /* 0x000fe200078e9638 */
[----:B------:R-:W-:Y:S01]  /*a110*/  IMAD.IADD R42, R5, 0x1, R58 ;  /* 0x00000001052a7824 */ /* 0x000fe200078e023a */
[----:B------:R-:W-:-:S02]  /*a120*/  PRMT R5, R43, 0x3210, RZ ;  /* 0x000032102b057816 */ /* 0x000fc400000000ff */
[C-C-:B------:R-:W-:Y:S02]  /*a130*/  SHF.R.U32 R57, R43.reuse, 0x11, R43.reuse ;  /* 0x000000112b397819 */ /* 0x140fe4000000162b */
[----:B------:R-:W-:Y:S02]  /*a140*/  SHF.R.U32 R58, R43, 0x13, R43 ;  /* 0x000000132b3a7819 */ /* 0x000fe4000000162b */
[----:B------:R-:W-:Y:S02]  /*a150*/  SHF.R.S64 R59, R5, UR8, RZ ;  /* 0x00000008053b7c19 */ /* 0x000fe400080010ff */
[----:B------:R-:W-:Y:S01]  /*a160*/  PRMT R56, R56, 0x3210, RZ ;  /* 0x0000321038387816 */ /* 0x000fe200000000ff */
[----:B-1----:R-:W-:Y:S01]  /*a170*/  UIADD3 UR6, UP0, UPT, UR6, UR5, URZ ;  /* 0x0000000506067290 */ /* 0x002fe2000ff1e0ff */
[----:B------:R-:W-:Y:S02]  /*a180*/  LOP3.LUT R58, R59, R58, R57, 0x96, !PT ;  /* 0x0000003a3b3a7212 */ /* 0x000fe400078e9639 */
[----:B------:R-:W-:-:S02]  /*a190*/  SHF.R.U32 R59, R42, 0x13, R42 ;  /* 0x000000132a3b7819 */ /* 0x000fc4000000162a */
[----:B------:R-:W-:Y:S02]  /*a1a0*/  IADD3 R57, PT, PT, R58, R51, R56 ;  /* 0x000000333a397210 */ /* 0x000fe40007ffe038 */
[----:B------:R-:W-:-:S03]  /*a1b0*/  SHF.R.S64 R58, R21, UR7, RZ ;  /* 0x00000007153a7c19 */ /* 0x000fc600080010ff */
[----:B------:R-:W-:Y:S01]  /*a1c0*/  IMAD.IADD R56, R10, 0x1, R57 ;  /* 0x000000010a387824 */ /* 0x000fe200078e0239 */
[C-C-:B------:R-:W-:Y:S02]  /*a1d0*/  SHF.R.U32 R10, R17.reuse, 0x7, R17.reuse ;  /* 0x00000007110a7819 */ /* 0x140fe40000001611 */
[----:B------:R-:W-:-:S04]  /*a1e0*/  SHF.R.U32 R57, R17, 0x12, R17 ;  /* 0x0000001211397819 */ /* 0x000fc80000001611 */
[----:B------:R-:W-:Y:S02]  /*a1f0*/  LOP3.LUT R57, R58, R57, R10, 0x96, !PT ;  /* 0x000000393a397212 */ /* 0x000fe400078e960a */
[C---:B------:R-:W-:Y:S02]  /*a200*/  PRMT R10, R42.reuse, 0x3210, RZ ;  /* 0x000032102a0a7816 */ /* 0x040fe400000000ff */
[----:B------:R-:W-:Y:S02]  /*a210*/  SHF.R.U32 R58, R42, 0x11, R42 ;  /* 0x000000112a3a7819 */ /* 0x000fe4000000162a */
[----:B------:R-:W-:Y:S02]  /*a220*/  SHF.R.S64 R60, R10, UR8, RZ ;  /* 0x000000080a3c7c19 */ /* 0x000fe400080010ff */
[----:B------:R-:W-:Y:S02]  /*a230*/  PRMT R57, R57, 0x3210, RZ ;  /* 0x0000321039397816 */ /* 0x000fe400000000ff */
[----:B------:R-:W-:-:S02]  /*a240*/  LOP3.LUT R59, R60, R59, R58, 0x96, !PT ;  /* 0x0000003b3c3b7212 */ /* 0x000fc400078e963a */
[----:B------:R-:W-:Y:S02]  /*a250*/  SHF.R.S64 R60, R13, UR7, RZ ;  /* 0x000000070d3c7c19 */ /* 0x000fe400080010ff */
[----:B------:R-:W-:Y:S02]  /*a260*/  IADD3 R57, PT, PT, R59, R52, R57 ;  /* 0x000000343b397210 */ /* 0x000fe40007ffe039 */
[----:B------:R-:W-:-:S03]  /*a270*/  SHF.R.U32 R59, R56, 0x11, R56 ;  /* 0x00000011383b7819 */ /* 0x000fc60000001638 */
        /* <DEDUP_REMOVED lines=32> */
[----:B------:R-:W-:Y:S02]  /*a480*/  SHF.R.U32 R60, R7, 0x12, R7 ;  /* 0x00000012073c7819 */ /* 0x000fe40000001607 */
        /* <DEDUP_REMOVED lines=22> */
[----:B------:R-:W-:-:S04]  /*a5f0*/  LOP3.LUT R56, R58, R61, R56, 0x96, !PT ;  /* 0x0000003d3a387212 */ /* 0x000fc800078e9638 */
[----:B------:R-:W-:-:S04]  /*a600*/  PRMT R56, R56, 0x3210, RZ ;  /* 0x0000321038387816 */ /* 0x000fc800000000ff */
[----:B------:R-:W-:-:S05]  /*a610*/  IADD3 R56, PT, PT, R59, R10, R56 ;  /* 0x0000000a3b387210 */ /* 0x000fca0007ffe038 */
[----:B------:R-:W-:Y:S01]  /*a620*/  IMAD.IADD R58, R7, 0x1, R56 ;  /* 0x00000001073a7824 */ /* 0x000fe200078e0238 */
[C---:B------:R-:W-:Y:S02]  /*a630*/  PRMT R7, R57.reuse, 0x3210, RZ ;  /* 0x0000321039077816 */ /* 0x040fe400000000ff */
[C-C-:B------:R-:W-:Y:S02]  /*a640*/  SHF.R.U32 R56, R57.reuse, 0x11, R57.reuse ;  /* 0x0000001139387819 */ /* 0x140fe40000001639 */
[----:B------:R-:W-:Y:S02]  /*a650*/  SHF.R.U32 R57, R57, 0x13, R57 ;  /* 0x0000001339397819 */ /* 0x000fe40000001639 */
[----:B------:R-:W-:-:S04]  /*a660*/  SHF.R.S64 R59, R7, UR8, RZ ;  /* 0x00000008073b7c19 */ /* 0x000fc800080010ff */
[----:B------:R-:W-:Y:S02]  /*a670*/  LOP3.LUT R57, R59, R57, R56, 0x96, !PT ;  /* 0x000000393b397212 */ /* 0x000fe400078e9638 */
[C-C-:B------:R-:W-:Y:S02]  /*a680*/  SHF.R.U32 R56, R16.reuse, 0x7, R16.reuse ;  /* 0x0000000710387819 */ /* 0x140fe40000001610 */
[----:B------:R-:W-:-:S04]  /*a690*/  SHF.R.U32 R59, R16, 0x12, R16 ;  /* 0x00000012103b7819 */ /* 0x000fc80000001610 */
[----:B------:R-:W-:Y:S02]  /*a6a0*/  LOP3.LUT R56, R60, R59, R56, 0x96, !PT ;  /* 0x0000003b3c387212 */ /* 0x000fe400078e9638 */
[----:B------:R-:W-:Y:S02]  /*a6b0*/  SHF.R.U32 R60, R50, 0x12, R50 ;  /* 0x00000012323c7819 */ /* 0x000fe40000001632 */
        /* <DEDUP_REMOVED lines=13> */
[----:B------:R-:W-:Y:S02]  /*a790*/  IADD3 R57, PT, PT, R58, R17, R57 ;  /* 0x000000113a397210 */ /* 0x000fe40007ffe039 */
[----:B------:R-:W-:-:S03]  /*a7a0*/  SHF.R.S64 R58, R10, UR7, RZ ;  /* 0x000000070a3a7c19 */ /* 0x000fc600080010ff */
[----:B------:R-:W-:Y:S01]  /*a7b0*/  IMAD.IADD R16, R16, 0x1, R57 ;  /* 0x0000000110107824 */ /* 0x000fe200078e0239 */
[C-C-:B------:R-:W-:Y:S02]  /*a7c0*/  SHF.R.U32 R57, R42.reuse, 0x7, R42.reuse ;  /* 0x000000072a397819 */ /* 0x140fe4000000162a */
[----:B------:R-:W-:-:S04]  /*a7d0*/  SHF.R.U32 R42, R42, 0x12, R42 ;  /* 0x000000122a2a7819 */ /* 0x000fc8000000162a */
[----:B------:R-:W-:Y:S02]  /*a7e0*/  LOP3.LUT R42, R58, R42, R57, 0x96, !PT ;  /* 0x0000002a3a2a7212 */ /* 0x000fe400078e9639 */
[----:B------:R-:W-:Y:S02]  /*a7f0*/  PRMT R58, R39, 0x3210, RZ ;  /* 0x00003210273a7816 */ /* 0x000fe400000000ff */
[--C-:B------:R-:W-:Y:S02]  /*a800*/  SHF.R.U32 R57, R55, 0x6, R55.reuse ;  /* 0x0000000637397819 */ /* 0x100fe40000001637 */
[----:B------:R-:W-:Y:S02]  /*a810*/  IADD3 R9, PT, PT, R9, 0x240ca1cc, R58 ;  /* 0x240ca1cc09097810 */ /* 0x000fe40007ffe03a */
[C---:B------:R-:W-:Y:S02]  /*a820*/  SHF.R.U32 R58, R55.reuse, 0xb, R55 ;  /* 0x0000000b373a7819 */ /* 0x040fe40000001637 */
[----:B------:R-:W-:-:S02]  /*a830*/  LOP3.LUT R39, R55, R32, R39, 0xca, !PT ;  /* 0x0000002037277212 */ /* 0x000fc400078eca27 */
[----:B------:R-:W-:Y:S02]  /*a840*/  LOP3.LUT R57, R59, R58, R57, 0x96, !PT ;  /* 0x0000003a3b397212 */ /* 0x000fe400078e9639 */
[----:B------:R-:W-:Y:S02]  /*a850*/  PRMT R58, R32, 0x3210, RZ ;  /* 0x00003210203a7816 */ /* 0x000fe400000000ff */
[----:B------:R-:W-:Y:S02]  /*a860*/  PRMT R57, R57, 0x3210, RZ ;  /* 0x0000321039397816 */ /* 0x000fe400000000ff */
[----:B------:R-:W-:Y:S02]  /*a870*/  IADD3 R35, PT, PT, R35, 0x2de92c6f, R58 ;  /* 0x2de92c6f23237810 */ /* 0x000fe40007ffe03a */
[----:B------:R-:W-:Y:S02]  /*a880*/  IADD3 R59, PT, PT, R39, R46, R57 ;  /* 0x0000002e273b7210 */ /* 0x000fe40007ffe039 */
[----:B------:R-:W-:-:S02]  /*a890*/  SHF.R.U32 R39, R53, 0x2, R53 ;  /* 0x0000000235277819 */ /* 0x000fc40000001635 */
[C-C-:B------:R-:W-:Y:S02]  /*a8a0*/  SHF.R.U32 R46, R53.reuse, 0xd, R53.reuse ;  /* 0x0000000d352e7819 */ /* 0x140fe40000001635 */
[----:B------:R-:W-:Y:S02]  /*a8b0*/  SHF.R.U32 R57, R53, 0x16, R53 ;  /* 0x0000001635397819 */ /* 0x000fe40000001635 */
[----:B------:R-:W-:Y:S02]  /*a8c0*/  PRMT R9, R9, 0x3210, RZ ;  /* 0x0000321009097816 */ /* 0x000fe400000000ff */
[----:B------:R-:W-:Y:S01]  /*a8d0*/  LOP3.LUT R39, R57, R46, R39, 0x96, !PT ;  /* 0x0000002e39277212 */ /* 0x000fe200078e9627 */
[----:B------:R-:W-:Y:S01]  /*a8e0*/  IMAD.IADD R46, R59, 0x1, R40 ;  /* 0x000000013b2e7824 */ /* 0x000fe200078e0228 */
[----:B------:R-:W-:Y:S02]  /*a8f0*/  LOP3.LUT R40, R4, R33, R53, 0xe8, !PT ;  /* 0x0000002104287212 */ /* 0x000fe400078ee835 */
[----:B------:R-:W-:-:S02]  /*a900*/  PRMT R57, R39, 0x3210, RZ ;  /* 0x0000321027397816 */ /* 0x000fc400000000ff */
[----:B------:R-:W-:Y:S02]  /*a910*/  PRMT R39, R59, 0x3210, RZ ;  /* 0x000032103b277816 */ /* 0x000fe400000000ff */
[--C-:B------:R-:W-:Y:S02]  /*a920*/  SHF.R.U32 R58, R46, 0xb, R46.reuse ;  /* 0x0000000b2e3a7819 */ /* 0x100fe4000000162e */
[----:B------:R-:W-:Y:S02]  /*a930*/  IADD3 R40, PT, PT, R40, R39, R57 ;  /* 0x0000002728287210 */ /* 0x000fe40007ffe039 */
[C-C-:B------:R-:W-:Y:S02]  /*a940*/  SHF.R.U32 R39, R46.reuse, 0x6, R46.reuse ;  /* 0x000000062e277819 */ /* 0x140fe4000000162e */
[C---:B------:R-:W-:Y:S02]  /*a950*/  SHF.R.U32 R57, R46.reuse, 0x19, R46 ;  /* 0x000000192e397819 */ /* 0x040fe4000000162e */
[----:B------:R-:W-:-:S02]  /*a960*/  LOP3.LUT R32, R46, R55, R32, 0xca, !PT ;  /* 0x000000372e207212 */ /* 0x000fc400078eca20 */
[----:B------:R-:W-:Y:S02]  /*a970*/  LOP3.LUT R39, R57, R58, R39, 0x96, !PT ;  /* 0x0000003a39277212 */ /* 0x000fe400078e9627 */
[----:B------:R-:W-:Y:S02]  /*a980*/  PRMT R42, R42, 0x3210, RZ ;  /* 0x000032102a2a7816 */ /* 0x000fe400000000ff */
[----:B------:R-:W-:-:S04]  /*a990*/  PRMT R39, R39, 0x3210, RZ ;  /* 0x0000321027277816 */ /* 0x000fc800000000ff */
[----:B------:R-:W-:Y:S02]  /*a9a0*/  IADD3 R58, PT, PT, R32, R9, R39 ;  /* 0x00000009203a7210 */ /* 0x000fe40007ffe027 */
[C-C-:B------:R-:W-:Y:S02]  /*a9b0*/  SHF.R.U32 R9, R40.reuse, 0x2, R40.reuse ;  /* 0x0000000228097819 */ /* 0x140fe40000001628 */
[--C-:B------:R-:W-:Y:S01]  /*a9c0*/  SHF.R.U32 R32, R40, 0xd, R40.reuse ;  /* 0x0000000d28207819 */ /* 0x100fe20000001628 */
[----:B------:R-:W-:Y:S01]  /*a9d0*/  IMAD.IADD R33, R58, 0x1, R33 ;  /* 0x000000013a217824 */ /* 0x000fe200078e0221 */
        /* <DEDUP_REMOVED lines=10> */
[----:B------:R-:W-:Y:S02]  /*aa80*/  LOP3.LUT R32, R57, R39, R32, 0x96, !PT ;  /* 0x0000002739207212 */ /* 0x000fe400078e9620 */
[----:B------:R-:W-:Y:S02]  /*aa90*/  LOP3.LUT R35, R33, R46, R55, 0xca, !PT ;  /* 0x0000002e21237212 */ /* 0x000fe400078eca37 */
[----:B------:R-:W-:-:S02]  /*aaa0*/  PRMT R32, R32, 0x3210, RZ ;  /* 0x0000321020207816 */ /* 0x000fc400000000ff */
[--C-:B------:R-:W-:Y:S02]  /*aab0*/  SHF.R.U32 R39, R9, 0xd, R9.reuse ;  /* 0x0000000d09277819 */ /* 0x100fe40000001609 */
[----:B------:R-:W-:Y:S02]  /*aac0*/  IADD3 R35, PT, PT, R35, R58, R32 ;  /* 0x0000003a23237210 */ /* 0x000fe40007ffe020 */
[C-C-:B------:R-:W-:Y:S02]  /*aad0*/  SHF.R.U32 R32, R9.reuse, 0x2, R9.reuse ;  /* 0x0000000209207819 */ /* 0x140fe40000001609 */
[----:B------:R-:W-:Y:S01]  /*aae0*/  SHF.R.U32 R57, R9, 0x16, R9 ;  /* 0x0000001609397819 */ /* 0x000fe20000001609 */
[C---:B------:R-:W-:Y:S01]  /*aaf0*/  IMAD.IADD R4, R35.reuse, 0x1, R4 ;  /* 0x0000000123047824 */ /* 0x040fe200078e0204 */
[----:B------:R-:W-:Y:S02]  /*ab00*/  PRMT R35, R35, 0x3210, RZ ;  /* 0x0000321023237816 */ /* 0x000fe400000000ff */
[----:B------:R-:W-:-:S02]  /*ab10*/  LOP3.LUT R32, R57, R39, R32, 0x96, !PT ;  /* 0x0000002739207212 */ /* 0x000fc400078e9620 */
[C-C-:B------:R-:W-:Y:S02]  /*ab20*/  SHF.R.U32 R39, R4.reuse, 0x6, R4.reuse ;  /* 0x0000000604277819 */ /* 0x140fe40000001604 */
[C-C-:B------:R-:W-:Y:S02]  /*ab30*/  SHF.R.U32 R58, R4.reuse, 0xb, R4.reuse ;  /* 0x0000000b043a7819 */ /* 0x140fe40000001604 */
[----:B------:R-:W-:-:S04]  /*ab40*/  SHF.R.U32 R57, R4, 0x19, R4 ;  /* 0x0000001904397819 */ /* 0x000fc80000001604 */
[----:B------:R-:W-:Y:S02]  /*ab50*/  LOP3.LUT R39, R57, R58, R39, 0x96, !PT ;  /* 0x0000003a39277212 */ /* 0x000fe400078e9627 */
[----:B------:R-:W-:Y:S02]  /*ab60*/  PRMT R58, R55, 0x3210, RZ ;  /* 0x00003210373a7816 */ /* 0x000fe400000000ff */
[----:B------:R-:W-:Y:S02]  /*ab70*/  PRMT R39, R39, 0x3210, RZ ;  /* 0x0000321027277816 */ /* 0x000fe400000000ff */
[----:B------:R-:W-:Y:S02]  /*ab80*/  IADD3 R58, PT, PT, R37, 0x4a7484aa, R58 ;  /* 0x4a7484aa253a7810 */ /* 0x000fe40007ffe03a */
[----:B------:R-:W-:Y:S02]  /*ab90*/  PRMT R37, R32, 0x3210, RZ ;  /* 0x0000321020257816 */ /* 0x000fe400000000ff */
[----:B------:R-:W-:-:S04]  /*aba0*/  LOP3.LUT R32, R40, R53, R9, 0xe8, !PT ;  /* 0x0000003528207212 */ /* 0x000fc800078ee809 */
[----:B------:R-:W-:Y:S02]  /*abb0*/  IADD3 R32, PT, PT, R32, R35, R37 ;  /* 0x0000002320207210 */ /* 0x000fe40007ffe025 */
[----:B------:R-:W-:Y:S02]  /*abc0*/  PRMT R35, R58, 0x3210, RZ ;  /* 0x000032103a237816 */ /* 0x000fe400000000ff */
[----:B------:R-:W-:Y:S02]  /*abd0*/  LOP3.LUT R58, R4, R33, R46, 0xca, !PT ;  /* 0x00000021043a7212 */ /* 0x000fe400078eca2e */
[--C-:B------:R-:W-:Y:S02]  /*abe0*/  SHF.R.U32 R60, R32, 0xd, R32.reuse ;  /* 0x0000000d203c7819 */ /* 0x100fe40000001620 */
[----:B------:R-:W-:Y:S02]  /*abf0*/  IADD3 R58, PT, PT, R58, R35, R39 ;  /* 0x000000233a3a7210 */ /* 0x000fe40007ffe027 */
[----:B------:R-:W-:-:S02]  /*ac00*/  SHF.R.U32 R35, R32, 0x2, R32 ;  /* 0x0000000220237819 */ /* 0x000fc40000001620 */
[----:B------:R-:W-:Y:S01]  /*ac10*/  SHF.R.U32 R37, R32, 0x16, R32 ;  /* 0x0000001620257819 */ /* 0x000fe20000001620 */
[C---:B------:R-:W-:Y:S01]  /*ac20*/  IMAD.IADD R53, R58.reuse, 0x1, R53 ;  /* 0x000000013a357824 */ /* 0x040fe200078e0235 */
[----:B------:R-:W-:Y:S02]  /*ac30*/  PRMT R58, R58, 0x3210, RZ ;  /* 0x000032103a3a7816 */ /* 0x000fe400000000ff */
[----:B------:R-:W-:Y:S02]  /*ac40*/  LOP3.LUT R37, R37, R60, R35, 0x96, !PT ;  /* 0x0000003c25257212 */ /* 0x000fe400078e9623 */
        /* <DEDUP_REMOVED lines=8> */
[----:B------:R-:W-:-:S02]  /*acd0*/  LOP3.LUT R37, R9, R40, R32, 0xe8, !PT ;  /* 0x0000002809257212 */ /* 0x000fc400078ee820 */
[----:B------:R-:W-:Y:S02]  /*ace0*/  PRMT R39, R39, 0x3210, RZ ;  /* 0x0000321027277816 */ /* 0x000fe400000000ff */
[----:B------:R-:W-:Y:S02]  /*acf0*/  IADD3 R37, PT, PT, R37, R58, R36 ;  /* 0x0000003a25257210 */ /* 0x000fe40007ffe024 */
[----:B------:R-:W-:Y:S02]  /*ad00*/  LOP3.LUT R36, R53, R4, R33, 0xca, !PT ;  /* 0x0000000435247212 */ /* 0x000fe400078eca21 */
[----:B------:R-:W-:Y:S02]  /*ad10*/  PRMT R33, R33, 0x3210, RZ ;  /* 0x0000321021217816 */ /* 0x000fe400000000ff */
[----:B------:R-:W-:Y:S02]  /*ad20*/  IADD3 R57, PT, PT, R36, R39, R35 ;  /* 0x0000002724397210 */ /* 0x000fe40007ffe023 */
[----:B------:R-:W-:-:S02]  /*ad30*/  SHF.R.U32 R35, R37, 0x2, R37 ;  /* 0x0000000225237819 */ /* 0x000fc40000001625 */
[--C-:B------:R-:W-:Y:S01]  /*ad40*/  SHF.R.U32 R36, R37, 0xd, R37.reuse ;  /* 0x0000000d25247819 */ /* 0x100fe20000001625 */
[----:B------:R-:W-:Y:S01]  /*ad50*/  IMAD.IADD R40, R57, 0x1, R40 ;  /* 0x0000000139287824 */ /* 0x000fe200078e0228 */
[----:B------:R-:W-:Y:S02]  /*ad60*/  SHF.R.U32 R39, R37, 0x16, R37 ;  /* 0x0000001625277819 */ /* 0x000fe40000001625 */
[----:B------:R-:W-:Y:S02]  /*ad70*/  IADD3 R55, PT, PT, R38, 0x76f988da, R33 ;  /* 0x76f988da26377810 */ /* 0x000fe40007ffe021 */
[----:B------:R-:W-:Y:S02]  /*ad80*/  LOP3.LUT R35, R39, R36, R35, 0x96, !PT ;  /* 0x0000002427237212 */ /* 0x000fe400078e9623 */
[C-C-:B------:R-:W-:Y:S02]  /*ad90*/  SHF.R.U32 R38, R40.reuse, 0x6, R40.reuse ;  /* 0x0000000628267819 */ /* 0x140fe40000001628 */
[----:B------:R-:W-:-:S02]  /*ada0*/  SHF.R.U32 R39, R40, 0xb, R40 ;  /* 0x0000000b28277819 */ /* 0x000fc40000001628 */
[----:B------:R-:W-:Y:S02]  /*adb0*/  SHF.R.U32 R46, R40, 0x19, R40 ;  /* 0x00000019282e7819 */ /* 0x000fe40000001628 */
[----:B------:R-:W-:Y:S02]  /*adc0*/  PRMT R35, R35, 0x3210, RZ ;  /* 0x0000321023237816 */ /* 0x000fe400000000ff */
[----:B------:R-:W-:Y:S02]  /*add0*/  PRMT R33, R57, 0x3210, RZ ;  /* 0x0000321039217816 */ /* 0x000fe400000000ff */
        /* <DEDUP_REMOVED lines=10> */
[----:B------:R-:W-:-:S03]  /*ae80*/  IMAD.IADD R9, R38, 0x1, R9 ;  /* 0x0000000126097824 */ /* 0x000fc600078e0209 */
[----:B------:R-:W-:Y:S02]  /*ae90*/  LOP3.LUT R33, R35, R46, R33, 0x96, !PT ;  /* 0x0000002e23217212 */ /* 0x000fe400078e9621 */
[----:B------:R-:W-:Y:S02]  /*aea0*/  PRMT R35, R4, 0x3210, RZ ;  /* 0x0000321004237816 */ /* 0x000fe400000000ff */
[C-C-:B------:R-:W-:Y:S02]  /*aeb0*/  SHF.R.U32 R4, R9.reuse, 0x6, R9.reuse ;  /* 0x0000000609047819 */ /* 0x140fe40000001609 */
[C-C-:B------:R-:W-:Y:S02]  /*aec0*/  SHF.R.U32 R39, R9.reuse, 0xb, R9.reuse ;  /* 0x0000000b09277819 */ /* 0x140fe40000001609 */
[----:B------:R-:W-:Y:S02]  /*aed0*/  SHF.R.U32 R46, R9, 0x19, R9 ;  /* 0x00000019092e7819 */ /* 0x000fe40000001609 */
[----:B------:R-:W-:-:S02]  /*aee0*/  IADD3 R35, PT, PT, R34, -0x67c1aeae, R35 ;  /* 0x983e515222237810 */ /* 0x000fc40007ffe023 */
[----:B------:R-:W-:Y:S02]  /*aef0*/  LOP3.LUT R39, R46, R39, R4, 0x96, !PT ;  /* 0x000000272e277212 */ /* 0x000fe400078e9604 */
[----:B------:R-:W-:Y:S02]  /*af00*/  PRMT R34, R33, 0x3210, RZ ;  /* 0x0000321021227816 */ /* 0x000fe400000000ff */
[----:B------:R-:W-:Y:S02]  /*af10*/  LOP3.LUT R4, R37, R32, R36, 0xe8, !PT ;  /* 0x0000002025047212 */ /* 0x000fe400078ee824 */
[----:B------:R-:W-:Y:S02]  /*af20*/  PRMT R33, R38, 0x3210, RZ ;  /* 0x0000321026217816 */ /* 0x000fe400000000ff */
[----:B------:R-:W-:Y:S02]  /*af30*/  PRMT R38, R35, 0x3210, RZ ;  /* 0x0000321023267816 */ /* 0x000fe400000000ff */
[----:B------:R-:W-:-:S02]  /*af40*/  LOP3.LUT R35, R9, R40, R53, 0xca, !PT ;  /* 0x0000002809237212 */ /* 0x000fc400078eca35 */
[----:B------:R-:W-:Y:S02]  /*af50*/  PRMT R39, R39, 0x3210, RZ ;  /* 0x0000321027277816 */ /* 0x000fe400000000ff */
[----:B------:R-:W-:Y:S02]  /*af60*/  IADD3 R33, PT, PT, R4, R33, R34 ;  /* 0x0000002104217210 */ /* 0x000fe40007ffe022 */
[----:B------:R-:W-:Y:S02]  /*af70*/  IADD3 R39, PT, PT, R35, R38, R39 ;  /* 0x0000002623277210 */ /* 0x000fe40007ffe027 */
[C-C-:B------:R-:W-:Y:S02]  /*af80*/  SHF.R.U32 R4, R33.reuse, 0x2, R33.reuse ;  /* 0x0000000221047819 */ /* 0x140fe40000001621 */
[--C-:B------:R-:W-:Y:S01]  /*af90*/  SHF.R.U32 R35, R33, 0xd, R33.reuse ;  /* 0x0000000d21237819 */ /* 0x100fe20000001621 */
[----:B------:R-:W-:Y:S01]  /*afa0*/  IMAD.IADD R32, R39, 0x1, R32 ;  /* 0x0000000127207824 */ /* 0x000fe200078e0220 */
[----:B------:R-:W-:-:S02]  /*afb0*/  SHF.R.U32 R34, R33, 0x16, R33 ;  /* 0x0000001621227819 */ /* 0x000fc40000001621 */
[----:B------:R-:W-:Y:S02]  /*afc0*/  PRMT R38, R53, 0x3210, RZ ;  /* 0x0000321035267816 */ /* 0x000fe400000000ff */
[----:B------:R-:W-:Y:S02]  /*afd0*/  LOP3.LUT R4, R34, R35, R4, 0x96, !PT ;  /* 0x0000002322047212 */ /* 0x000fe400078e9604 */
[----:B------:R-:W-:Y:S02]  /*afe0*/  IADD3 R46, PT, PT, R31, -0x57ce3993, R38 ;  /* 0xa831c66d1f2e7810 */ /* 0x000fe40007ffe026 */
[----:B------:R-:W-:Y:S02]  /*aff0*/  PRMT R34, R4, 0x3210, RZ ;  /* 0x0000321004227816 */ /* 0x000fe400000000ff */
[----:B------:R-:W-:Y:S02]  /*b000*/  PRMT R4, R39, 0x3210, RZ ;  /* 0x0000321027047816 */ /* 0x000fe400000000ff */
[----:B------:R-:W-:-:S02]  /*b010*/  SHF.R.U32 R35, R32, 0x6, R32 ;  /* 0x0000000620237819 */ /* 0x000fc40000001620 */
[C-C-:B------:R-:W-:Y:S02]  /*b020*/  SHF.R.U32 R38, R32.reuse, 0xb, R32.reuse ;  /* 0x0000000b20267819 */ /* 0x140fe40000001620 */
[----:B------:R-:W-:Y:S02]  /*b030*/  SHF.R.U32 R39, R32, 0x19, R32 ;  /* 0x0000001920277819 */ /* 0x000fe40000001620 */
[----:B------:R-:W-:Y:S02]  /*b040*/  LOP3.LUT R31, R36, R37, R33, 0xe8, !PT ;  /* 0x00000025241f7212 */ /* 0x000fe400078ee821 */
[----:B------:R-:W-:Y:S02]  /*b050*/  LOP3.LUT R35, R39, R38, R35, 0x96, !PT ;  /* 0x0000002627237212 */ /* 0x000fe400078e9623 */
[----:B------:R-:W-:Y:S02]  /*b060*/  IADD3 R4, PT, PT, R31, R4, R34 ;  /* 0x000000041f047210 */ /* 0x000fe40007ffe022 */
[----:B------:R-:W-:-:S02]  /*b070*/  PRMT R34, R46, 0x3210, RZ ;  /* 0x000032102e227816 */ /* 0x000fc400000000ff */
[----:B------:R-:W-:Y:S02]  /*b080*/  LOP3.LUT R31, R32, R9, R40, 0xca, !PT ;  /* 0x00000009201f7212 */ /* 0x000fe400078eca28 */
[----:B------:R-:W-:Y:S02]  /*b090*/  PRMT R35, R35, 0x3210, RZ ;  /* 0x0000321023237816 */ /* 0x000fe400000000ff */
[C-C-:B------:R-:W-:Y:S02]  /*b0a0*/  SHF.R.U32 R38, R4.reuse, 0x2, R4.reuse ;  /* 0x0000000204267819 */ /* 0x140fe40000001604 */
        /* <DEDUP_REMOVED lines=9> */
[----:B------:R-:W-:Y:S02]  /*b140*/  IADD3 R35, PT, PT, R30, -0x4ffcd838, R35 ;  /* 0xb00327c81e237810 */ /* 0x000fe40007ffe023 */
        /* <DEDUP_REMOVED lines=12> */
[--C-:B------:R-:W-:Y:S02]  /*b210*/  SHF.R.U32 R38, R31, 0x16, R31.reuse ;  /* 0x000000161f267819 */ /* 0x100fe4000000161f */
[----:B------:R-:W-:-:S02]  /*b220*/  LOP3.LUT R30, R4, R33, R31, 0xe8, !PT ;  /* 0x00000021041e7212 */ /* 0x000fc400078ee81f */
[----:B------:R-:W-:Y:S02]  /*b230*/  LOP3.LUT R34, R38, R53, R34, 0x96, !PT ;  /* 0x0000003526227212 */ /* 0x000fe400078e9622 */
[----:B------:R-:W-:Y:S02]  /*b240*/  PRMT R38, R9, 0x3210, RZ ;  /* 0x0000321009267816 */ /* 0x000fe400000000ff */
[----:B------:R-:W-:Y:S02]  /*b250*/  PRMT R9, R35, 0x3210, RZ ;  /* 0x0000321023097816 */ /* 0x000fe400000000ff */
[C-C-:B------:R-:W-:Y:S02]  /*b260*/  SHF.R.U32 R35, R36.reuse, 0x6, R36.reuse ;  /* 0x0000000624237819 */ /* 0x140fe40000001624 */
[C-C-:B------:R-:W-:Y:S02]  /*b270*/  SHF.R.U32 R40, R36.reuse, 0xb, R36.reuse ;  /* 0x0000000b24287819 */ /* 0x140fe40000001624 */
[----:B------:R-:W-:-:S02]  /*b280*/  SHF.R.U32 R39, R36, 0x19, R36 ;  /* 0x0000001924277819 */ /* 0x000fc40000001624 */
[----:B------:R-:W-:Y:S02]  /*b290*/  PRMT R34, R34, 0x3210, RZ ;  /* 0x0000321022227816 */ /* 0x000fe400000000ff */
[----:B------:R-:W-:Y:S02]  /*b2a0*/  IADD3 R38, PT, PT, R29, -0x40a68039, R38 ;  /* 0xbf597fc71d267810 */ /* 0x000fe40007ffe026 */
[----:B------:R-:W-:Y:S02]  /*b2b0*/  LOP3.LUT R35, R39, R40, R35, 0x96, !PT ;  /* 0x0000002827237212 */ /* 0x000fe400078e9623 */
[----:B------:R-:W-:Y:S02]  /*b2c0*/  IADD3 R30, PT, PT, R30, R9, R34 ;  /* 0x000000091e1e7210 */ /* 0x000fe40007ffe022 */
[----:B------:R-:W-:Y:S02]  /*b2d0*/  PRMT R34, R38, 0x3210, RZ ;  /* 0x0000321026227816 */ /* 0x000fe400000000ff */
[----:B------:R-:W-:-:S02]  /*b2e0*/  LOP3.LUT R9, R36, R37, R32, 0xca, !PT ;  /* 0x0000002524097212 */ /* 0x000fc400078eca20 */
        /* <DEDUP_REMOVED lines=183> */
[----:B------:R-:W-:-:S02]  /*be60*/  IADD3 R28, PT, PT, R13, 0x766a0abb, R28 ;  /* 0x766a0abb0d1c7810 */ /* 0x000fc40007ffe01c */
        /* <DEDUP_REMOVED lines=343> */
[----:B------:R-:W-:Y:S02]  /*d3e0*/  IADD3 R0, PT, PT, R0, R23, R4 ;  /* 0x0000001700007210 */ /* 0x000fe40007ffe004 */
[----:B------:R-:W-:Y:S02]  /*d3f0*/  LOP3.LUT R6, R8, R25, R6, 0x96, !PT ;  /* 0x0000001908067212 */ /* 0x000fe400078e9606 */
[----:B------:R-:W-:Y:S02]  /*d400*/  IADD3 R23, PT, PT, R12, 0x682e6ff3, R19 ;  /* 0x682e6ff30c177810 */ /* 0x000fe40007ffe013 */
[C-C-:B------:R-:W-:Y:S02]  /*d410*/  SHF.R.U32 R19, R49.reuse, 0x7, R49.reuse ;  /* 0x0000000731137819 */ /* 0x140fe40000001631 */
[----:B------:R-:W-:-:S02]  /*d420*/  SHF.R.U32 R4, R49, 0x12, R49 ;  /* 0x0000001231047819 */ /* 0x000fc40000001631 */
[----:B------:R-:W-:Y:S02]  /*d430*/  SHF.R.S64 R52, R52, UR7, RZ ;  /* 0x0000000734347c19 */ /* 0x000fe400080010ff */
[----:B------:R-:W-:Y:S02]  /*d440*/  PRMT R23, R23, 0x3210, RZ ;  /* 0x0000321017177816 */ /* 0x000fe400000000ff */
[----:B------:R-:W-:Y:S02]  /*d450*/  LOP3.LUT R8, R21, R17, R14, 0xca, !PT ;  /* 0x0000001115087212 */ /* 0x000fe400078eca0e */
[----:B------:R-:W-:Y:S02]  /*d460*/  PRMT R6, R6, 0x3210, RZ ;  /* 0x0000321006067816 */ /* 0x000fe400000000ff */
[C-C-:B------:R-:W-:Y:S02]  /*d470*/  SHF.R.U32 R20, R0.reuse, 0x2, R0.reuse ;  /* 0x0000000200147819 */ /* 0x140fe40000001600 */
[----:B------:R-:W-:-:S02]  /*d480*/  SHF.R.U32 R25, R0, 0xd, R0 ;  /* 0x0000000d00197819 */ /* 0x000fc40000001600 */
[----:B------:R-:W-:Y:S02]  /*d490*/  SHF.R.U32 R22, R0, 0x16, R0 ;  /* 0x0000001600167819 */ /* 0x000fe40000001600 */
[----:B------:R-:W-:Y:S02]  /*d4a0*/  LOP3.LUT R19, R52, R4, R19, 0x96, !PT ;  /* 0x0000000434137212 */ /* 0x000fe400078e9613 */
[----:B------:R-:W-:Y:S02]  /*d4b0*/  IADD3 R4, PT, PT, R8, R23, R6 ;  /* 0x0000001708047210 */ /* 0x000fe40007ffe006 */
[----:B------:R-:W-:Y:S02]  /*d4c0*/  LOP3.LUT R22, R22, R25, R20, 0x96, !PT ;  /* 0x0000001916167212 */ /* 0x000fe400078e9614 */
[--C-:B------:R-:W-:Y:S01]  /*d4d0*/  SHF.R.U32 R20, R48, 0x7, R48.reuse ;  /* 0x0000000730147819 */ /* 0x100fe20000001630 */
[----:B------:R-:W-:Y:S01]  /*d4e0*/  IMAD.IADD R8, R4, 0x1, R9 ;  /* 0x0000000104087824 */ /* 0x000fe200078e0209 */
[----:B------:R-:W-:-:S02]  /*d4f0*/  SHF.R.U32 R23, R48, 0x12, R48 ;  /* 0x0000001230177819 */ /* 0x000fc40000001630 */
[----:B------:R-:W-:Y:S02]  /*d500*/  SHF.R.S64 R54, R54, UR7, RZ ;  /* 0x0000000736367c19 */ /* 0x000fe400080010ff */
[----:B------:R-:W-:Y:S02]  /*d510*/  LOP3.LUT R9, R13, R10, R0, 0xe8, !PT ;  /* 0x0000000a0d097212 */ /* 0x000fe400078ee800 */
[----:B------:R-:W-:Y:S02]  /*d520*/  PRMT R22, R22, 0x3210, RZ ;  /* 0x0000321016167816 */ /* 0x000fe400000000ff */
[----:B------:R-:W-:Y:S02]  /*d530*/  PRMT R4, R4, 0x3210, RZ ;  /* 0x0000321004047816 */ /* 0x000fe400000000ff */
[C-C-:B------:R-:W-:Y:S02]  /*d540*/  SHF.R.U32 R24, R8.reuse, 0x6, R8.reuse ;  /* 0x0000000608187819 */ /* 0x140fe40000001608 */
[----:B------:R-:W-:-:S02]  /*d550*/  SHF.R.U32 R27, R8, 0xb, R8 ;  /* 0x0000000b081b7819 */ /* 0x000fc40000001608 */
[----:B------:R-:W-:Y:S02]  /*d560*/  SHF.R.U32 R26, R8, 0x19, R8 ;  /* 0x00000019081a7819 */ /* 0x000fe40000001608 */
[----:B------:R-:W-:Y:S02]  /*d570*/  LOP3.LUT R20, R54, R23, R20, 0x96, !PT ;  /* 0x0000001736147212 */ /* 0x000fe400078e9614 */
[----:B------:R-:W-:Y:S02]  /*d580*/  IADD3 R9, PT, PT, R9, R4, R22 ;  /* 0x0000000409097210 */ /* 0x000fe40007ffe016 */
[----:B------:R-:W-:Y:S02]  /*d590*/  PRMT R4, R56, 0x3210, RZ ;  /* 0x0000321038047816 */ /* 0x000fe400000000ff */
[----:B------:R-:W-:Y:S02]  /*d5a0*/  PRMT R23, R14, 0x3210, RZ ;  /* 0x000032100e177816 */ /* 0x000fe400000000ff */
[----:B------:R-:W-:-:S02]  /*d5b0*/  SHF.R.U32 R6, R47, 0x7, R47 ;  /* 0x000000072f067819 */ /* 0x000fc4000000162f */
[----:B------:R-:W-:Y:S02]  /*d5c0*/  SHF.R.U32 R25, R47, 0x12, R47 ;  /* 0x000000122f197819 */ /* 0x000fe4000000162f */
[----:B------:R-:W-:Y:S02]  /*d5d0*/  SHF.R.S64 R44, R44, UR7, RZ ;  /* 0x000000072c2c7c19 */ /* 0x000fe400080010ff */
[----:B------:R-:W-:Y:S02]  /*d5e0*/  LOP3.LUT R26, R26, R27, R24, 0x96, !PT ;  /* 0x0000001b1a1a7212 */ /* 0x000fe400078e9618 */
[----:B------:R-:W-:Y:S02]  /*d5f0*/  IADD3 R27, PT, PT, R4, 0x748f82ee, R23 ;  /* 0x748f82ee041b7810 */ /* 0x000fe40007ffe017 */
[----:B------:R-:W-:Y:S02]  /*d600*/  LOP3.LUT R6, R44, R25, R6, 0x96, !PT ;  /* 0x000000192c067212 */ /* 0x000fe400078e9606 */
[----:B------:R-:W-:-:S02]  /*d610*/  SHF.R.U32 R24, R43, 0x7, R43 ;  /* 0x000000072b187819 */ /* 0x000fc4000000162b */
[----:B------:R-:W-:Y:S02]  /*d620*/  SHF.R.U32 R25, R43, 0x12, R43 ;  /* 0x000000122b197819 */ /* 0x000fe4000000162b */
[----:B------:R-:W-:Y:S02]  /*d630*/  SHF.R.S64 R5, R5, UR7, RZ ;  /* 0x0000000705057c19 */ /* 0x000fe400080010ff */
[C---:B------:R-:W-:Y:S02]  /*d640*/  PRMT R22, R16.reuse, 0x3210, RZ ;  /* 0x0000321010167816 */ /* 0x040fe400000000ff */
[C-C-:B------:R-:W-:Y:S02]  /*d650*/  SHF.R.U32 R14, R16.reuse, 0x11, R16.reuse ;  /* 0x00000011100e7819 */ /* 0x140fe40000001610 */
[----:B------:R-:W-:Y:S02]  /*d660*/  SHF.R.U32 R23, R16, 0x13, R16 ;  /* 0x0000001310177819 */ /* 0x000fe40000001610 */
[----:B------:R-:W-:-:S02]  /*d670*/  PRMT R27, R27, 0x3210, RZ ;  /* 0x000032101b1b7816 */ /* 0x000fc400000000ff */
[----:B------:R-:W-:Y:S02]  /*d680*/  LOP3.LUT R16, R8, R21, R17, 0xca, !PT ;  /* 0x0000001508107212 */ /* 0x000fe400078eca11 */
[----:B------:R-:W-:Y:S02]  /*d690*/  PRMT R26, R26, 0x3210, RZ ;  /* 0x000032101a1a7816 */ /* 0x000fe400000000ff */
[----:B------:R-:W-:Y:S02]  /*d6a0*/  LOP3.LUT R5, R5, R25, R24, 0x96, !PT ;  /* 0x0000001905057212 */ /* 0x000fe400078e9618 */
[----:B------:R-:W-:Y:S02]  /*d6b0*/  IADD3 R25, PT, PT, R16, R27, R26 ;  /* 0x0000001b10197210 */ /* 0x000fe40007ffe01a */
[----:B------:R-:W-:Y:S02]  /*d6c0*/  PRMT R27, R17, 0x3210, RZ ;  /* 0x00003210111b7816 */ /* 0x000fe400000000ff */
[--C-:B------:R-:W-:Y:S01]  /*d6d0*/  SHF.R.U32 R28, R9, 0x2, R9.reuse ;  /* 0x00000002091c7819 */ /* 0x100fe20000001609 */
[----:B------:R-:W-:Y:S01]  /*d6e0*/  IMAD.IADD R17, R25, 0x1, R10 ;  /* 0x0000000119117824 */ /* 0x000fe200078e020a */
[----:B------:R-:W-:-:S02]  /*d6f0*/  SHF.R.U32 R29, R9, 0xd, R9 ;  /* 0x0000000d091d7819 */ /* 0x000fc40000001609 */
[----:B------:R-:W-:Y:S02]  /*d700*/  SHF.R.U32 R30, R9, 0x16, R9 ;  /* 0x00000016091e7819 */ /* 0x000fe40000001609 */
[----:B------:R-:W-:Y:S02]  /*d710*/  SHF.R.S64 R31, R22, UR8, RZ ;  /* 0x00000008161f7c19 */ /* 0x000fe400080010ff */
[----:B------:R-:W-:Y:S02]  /*d720*/  LOP3.LUT R28, R30, R29, R28, 0x96, !PT ;  /* 0x0000001d1e1c7212 */ /* 0x000fe400078e961c */
[C-C-:B------:R-:W-:Y:S02]  /*d730*/  SHF.R.U32 R24, R17.reuse, 0x6, R17.reuse ;  /* 0x0000000611187819 */ /* 0x140fe40000001611 */
[C-C-:B------:R-:W-:Y:S02]  /*d740*/  SHF.R.U32 R29, R17.reuse, 0xb, R17.reuse ;  /* 0x0000000b111d7819 */ /* 0x140fe40000001611 */
[----:B------:R-:W-:-:S02]  /*d750*/  SHF.R.U32 R26, R17, 0x19, R17 ;  /* 0x00000019111a7819 */ /* 0x000fc40000001611 */
[----:B------:R-:W-:Y:S02]  /*d760*/  LOP3.LUT R14, R31, R23, R14, 0x96, !PT ;  /* 0x000000171f0e7212 */ /* 0x000fe400078e960e */
[C-C-:B------:R-:W-:Y:S02]  /*d770*/  SHF.R.U32 R16, R56.reuse, 0x11, R56.reuse ;  /* 0x0000001138107819 */ /* 0x140fe40000001638 */
[----:B------:R-:W-:Y:S02]  /*d780*/  SHF.R.U32 R23, R56, 0x13, R56 ;  /* 0x0000001338177819 */ /* 0x000fe40000001638 */
[----:B------:R-:W-:Y:S02]  /*d790*/  SHF.R.S64 R30, R4, UR8, RZ ;  /* 0x00000008041e7c19 */ /* 0x000fe400080010ff */
[----:B------:R-:W-:Y:S02]  /*d7a0*/  LOP3.LUT R10, R0, R13, R9, 0xe8, !PT ;  /* 0x0000000d000a7212 */ /* 0x000fe400078ee809 */
[----:B------:R-:W-:-:S02]  /*d7b0*/  PRMT R28, R28, 0x3210, RZ ;  /* 0x000032101c1c7816 */ /* 0x000fc400000000ff */
[----:B------:R-:W-:Y:S02]  /*d7c0*/  PRMT R25, R25, 0x3210, RZ ;  /* 0x0000321019197816 */ /* 0x000fe400000000ff */
[----:B------:R-:W-:Y:S02]  /*d7d0*/  IADD3 R27, PT, PT, R22, 0x78a5636f, R27 ;  /* 0x78a5636f161b7810 */ /* 0x000fe40007ffe01b */
[----:B------:R-:W-:Y:S02]  /*d7e0*/  LOP3.LUT R24, R26, R29, R24, 0x96, !PT ;  /* 0x0000001d1a187212 */ /* 0x000fe400078e9618 */
[----:B------:R-:W-:Y:S02]  /*d7f0*/  LOP3.LUT R23, R30, R23, R16, 0x96, !PT ;  /* 0x000000171e177212 */ /* 0x000fe400078e9610 */
[----:B------:R-:W-:Y:S02]  /*d800*/  IADD3 R10, PT, PT, R10, R25, R28 ;  /* 0x000000190a0a7210 */ /* 0x000fe40007ffe01c */
[----:B------:R-:W-:-:S02]  /*d810*/  PRMT R25, R27, 0x3210, RZ ;  /* 0x000032101b197816 */ /* 0x000fc400000000ff */
[----:B------:R-:W-:Y:S02]  /*d820*/  LOP3.LUT R16, R17, R8, R21, 0xca, !PT ;  /* 0x0000000811107212 */ /* 0x000fe400078eca15 */
[----:B------:R-:W-:Y:S02]  /*d830*/  PRMT R24, R24, 0x3210, RZ ;  /* 0x0000321018187816 */ /* 0x000fe400000000ff */
[----:B------:R-:W-:Y:S02]  /*d840*/  PRMT R20, R20, 0x3210, RZ ;  /* 0x0000321014147816 */ /* 0x000fe400000000ff */
[----:B------:R-:W-:Y:S02]  /*d850*/  IADD3 R16, PT, PT, R16, R25, R24 ;  /* 0x0000001910107210 */ /* 0x000fe40007ffe018 */
[C-C-:B------:R-:W-:Y:S02]  /*d860*/  SHF.R.U32 R22, R10.reuse, 0x2, R10.reuse ;  /* 0x000000020a167819 */ /* 0x140fe4000000160a */
[----:B------:R-:W-:-:S02]  /*d870*/  SHF.R.U32 R27, R10, 0xd, R10 ;  /* 0x0000000d0a1b7819 */ /* 0x000fc4000000160a */
[----:B------:R-:W-:Y:S02]  /*d880*/  SHF.R.U32 R26, R10, 0x16, R10 ;  /* 0x000000160a1a7819 */ /* 0x000fe4000000160a */
[----:B------:R-:W-:Y:S02]  /*d890*/  PRMT R19, R19, 0x3210, RZ ;  /* 0x0000321013137816 */ /* 0x000fe400000000ff */
[----:B------:R-:W-:Y:S01]  /*d8a0*/  IADD3 R20, PT, PT, R14, R11, R20 ;  /* 0x0000000b0e147210 */ /* 0x000fe20007ffe014 */
[----:B------:R-:W-:Y:S01]  /*d8b0*/  IMAD.IADD R14, R16, 0x1, R13 ;  /* 0x00000001100e7824 */ /* 0x000fe200078e020d */
[----:B------:R-:W-:Y:S02]  /*d8c0*/  LOP3.LUT R22, R26, R27, R22, 0x96, !PT ;  /* 0x0000001b1a167212 */ /* 0x000fe400078e9616 */
[----:B------:R-:W-:Y:S01]  /*d8d0*/  IADD3 R23, PT, PT, R23, R18, R19 ;  /* 0x0000001217177210 */ /* 0x000fe20007ffe013 */
[----:B------:R-:W-:Y:S01]  /*d8e0*/  IMAD.IADD R49, R49, 0x1, R20 ;  /* 0x0000000131317824 */ /* 0x000fe200078e0214 */
        /* <DEDUP_REMOVED lines=8> */
[----:B------:R-:W-:Y:S02]  /*d970*/  LOP3.LUT R22, R19, R18, R13, 0x96, !PT ;  /* 0x0000001213167212 */ /* 0x000fe400078e960d */
[----:B------:R-:W-:Y:S02]  /*d980*/  PRMT R13, R50, 0x3210, RZ ;  /* 0x00003210320d7816 */ /* 0x000fe400000000ff */
[----:B------:R-:W-:Y:S02]  /*d990*/  PRMT R18, R21, 0x3210, RZ ;  /* 0x0000321015127816 */ /* 0x000fe400000000ff */
[----:B------:R-:W-:Y:S02]  /*d9a0*/  LOP3.LUT R23, R14, R17, R8, 0xca, !PT ;  /* 0x000000110e177212 */ /* 0x000fe400078eca08 */
[----:B------:R-:W-:Y:S02]  /*d9b0*/  IADD3 R18, PT, PT, R13, -0x7b3787ec, R18 ;  /* 0x84c878140d127810 */ /* 0x000fe40007ffe012 */
[----:B------:R-:W-:-:S02]  /*d9c0*/  PRMT R22, R22, 0x3210, RZ ;  /* 0x0000321016167816 */ /* 0x000fc400000000ff */
[----:B------:R-:W-:Y:S02]  /*d9d0*/  PRMT R24, R18, 0x3210, RZ ;  /* 0x0000321012187816 */ /* 0x000fe400000000ff */
[C-C-:B------:R-:W-:Y:S02]  /*d9e0*/  SHF.R.U32 R25, R11.reuse, 0x2, R11.reuse ;  /* 0x000000020b197819 */ /* 0x140fe4000000160b */
[C-C-:B------:R-:W-:Y:S02]  /*d9f0*/  SHF.R.U32 R26, R11.reuse, 0xd, R11.reuse ;  /* 0x0000000d0b1a7819 */ /* 0x140fe4000000160b */
[----:B------:R-:W-:Y:S02]  /*da00*/  SHF.R.U32 R27, R11, 0x16, R11 ;  /* 0x000000160b1b7819 */ /* 0x000fe4000000160b */
[----:B------:R-:W-:Y:S02]  /*da10*/  IADD3 R23, PT, PT, R23, R24, R22 ;  /* 0x0000001817177210 */ /* 0x000fe40007ffe016 */
[----:B------:R-:W-:-:S02]  /*da20*/  LOP3.LUT R25, R27, R26, R25, 0x96, !PT ;  /* 0x0000001a1b197212 */ /* 0x000fc400078e9619 */
[----:B------:R-:W-:Y:S01]  /*da30*/  SHF.R.S64 R26, R13, UR8, RZ ;  /* 0x000000080d1a7c19 */ /* 0x000fe200080010ff */
[----:B------:R-:W-:Y:S01]  /*da40*/  IMAD.IADD R13, R23, 0x1, R0 ;  /* 0x00000001170d7824 */ /* 0x000fe200078e0200 */
[C-C-:B------:R-:W-:Y:S02]  /*da50*/  SHF.R.U32 R16, R45.reuse, 0x7, R45.reuse ;  /* 0x000000072d107819 */ /* 0x140fe4000000162d */
[----:B------:R-:W-:Y:S02]  /*da60*/  SHF.R.U32 R19, R45, 0x12, R45 ;  /* 0x000000122d137819 */ /* 0x000fe4000000162d */
[----:B------:R-:W-:Y:S01]  /*da70*/  SHF.R.S64 R41, R41, UR7, RZ ;  /* 0x0000000729297c19 */ /* 0x000fe200080010ff */
[----:B------:R-:W-:Y:S01]  /*da80*/  UIADD3.X UR7, UPT, UPT, URZ, UR4, URZ, UP0, !UPT ;  /* 0x00000004ff077290 */ /* 0x000fe200087fe4ff */
[----:B------:R-:W-:Y:S02]  /*da90*/  PRMT R21, R49, 0x3210, RZ ;  /* 0x0000321031157816 */ /* 0x000fe400000000ff */
[----:B------:R-:W-:-:S02]  /*daa0*/  PRMT R8, R8, 0x3210, RZ ;  /* 0x0000321008087816 */ /* 0x000fc400000000ff */
[C-C-:B------:R-:W-:Y:S02]  /*dab0*/  SHF.R.U32 R22, R13.reuse, 0x6, R13.reuse ;  /* 0x000000060d167819 */ /* 0x140fe4000000160d */
[C-C-:B------:R-:W-:Y:S02]  /*dac0*/  SHF.R.U32 R27, R13.reuse, 0xb, R13.reuse ;  /* 0x0000000b0d1b7819 */ /* 0x140fe4000000160d */
[----:B------:R-:W-:Y:S02]  /*dad0*/  SHF.R.U32 R24, R13, 0x19, R13 ;  /* 0x000000190d187819 */ /* 0x000fe4000000160d */
[----:B------:R-:W-:Y:S02]  /*dae0*/  LOP3.LUT R18, R41, R19, R16, 0x96, !PT ;  /* 0x0000001329127212 */ /* 0x000fe400078e9610 */
[C-C-:B------:R-:W-:Y:S02]  /*daf0*/  SHF.R.U32 R16, R50.reuse, 0x11, R50.reuse ;  /* 0x0000001132107819 */ /* 0x140fe40000001632 */
[----:B------:R-:W-:-:S02]  /*db00*/  SHF.R.U32 R19, R50, 0x13, R50 ;  /* 0x0000001332137819 */ /* 0x000fc40000001632 */
[----:B------:R-:W-:Y:S02]  /*db10*/  IADD3 R8, PT, PT, R21, -0x7338fdf8, R8 ;  /* 0x8cc7020815087810 */ /* 0x000fe40007ffe008 */
[----:B------:R-:W-:Y:S02]  /*db20*/  LOP3.LUT R22, R24, R27, R22, 0x96, !PT ;  /* 0x0000001b18167212 */ /* 0x000fe400078e9616 */
[----:B------:R-:W-:Y:S02]  /*db30*/  LOP3.LUT R16, R26, R19, R16, 0x96, !PT ;  /* 0x000000131a107212 */ /* 0x000fe400078e9610 */
[----:B------:R-:W-:Y:S02]  /*db40*/  PRMT R19, R8, 0x3210, RZ ;  /* 0x0000321008137816 */ /* 0x000fe400000000ff */
[----:B------:R-:W-:Y:S02]  /*db50*/  LOP3.LUT R8, R13, R14, R17, 0xca, !PT ;  /* 0x0000000e0d087212 */ /* 0x000fe400078eca11 */
[----:B------:R-:W-:-:S02]  /*db60*/  PRMT R22, R22, 0x3210, RZ ;  /* 0x0000321016167816 */ /* 0x000fc400000000ff */
[C-C-:B------:R-:W-:Y:S02]  /*db70*/  SHF.R.U32 R20, R49.reuse, 0x11, R49.reuse ;  /* 0x0000001131147819 */ /* 0x140fe40000001631 */
[----:B------:R-:W-:Y:S02]  /*db80*/  PRMT R6, R6, 0x3210, RZ ;  /* 0x0000321006067816 */ /* 0x000fe400000000ff */
[----:B------:R-:W-:Y:S02]  /*db90*/  IADD3 R8, PT, PT, R8, R19, R22 ;  /* 0x0000001308087210 */ /* 0x000fe40007ffe016 */
[----:B------:R-:W-:Y:S02]  /*dba0*/  SHF.R.U32 R49, R49, 0x13, R49 ;  /* 0x0000001331317819 */ /* 0x000fe40000001631 */
[----:B------:R-:W-:Y:S02]  /*dbb0*/  SHF.R.S64 R28, R21, UR8, RZ ;  /* 0x00000008151c7c19 */ /* 0x000fe400080010ff */
[----:B------:R-:W-:Y:S01]  /*dbc0*/  IADD3 R19, PT, PT, R16, R15, R6 ;  /* 0x0000000f10137210 */ /* 0x000fe20007ffe006 */
[----:B------:R-:W-:Y:S01]  /*dbd0*/  IMAD.IADD R6, R8, 0x1, R9 ;  /* 0x0000000108067824 */ /* 0x000fe200078e0209 */
[----:B------:R-:W-:-:S02]  /*dbe0*/  LOP3.LUT R20, R28, R49, R20, 0x96, !PT ;  /* 0x000000311c147212 */ /* 0x000fc400078e9614 */
[----:B------:R-:W-:Y:S01]  /*dbf0*/  LOP3.LUT R0, R10, R9, R11, 0xe8, !PT ;  /* 0x000000090a007212 */ /* 0x000fe200078ee80b */
[----:B------:R-:W-:Y:S01]  /*dc00*/  IMAD.IADD R48, R48, 0x1, R19 ;  /* 0x0000000130307824 */ /* 0x000fe200078e0213 */
[----:B------:R-:W-:Y:S02]  /*dc10*/  PRMT R25, R25, 0x3210, RZ ;  /* 0x0000321019197816 */ /* 0x000fe400000000ff */
[----:B------:R-:W-:Y:S02]  /*dc20*/  PRMT R23, R23, 0x3210, RZ ;  /* 0x0000321017177816 */ /* 0x000fe400000000ff */
[----:B------:R-:W-:Y:S02]  /*dc30*/  PRMT R18, R18, 0x3210, RZ ;  /* 0x0000321012127816 */ /* 0x000fe400000000ff */
[----:B------:R-:W-:Y:S02]  /*dc40*/  IADD3 R0, PT, PT, R0, R23, R25 ;  /* 0x0000001700007210 */ /* 0x000fe40007ffe019 */
[----:B------:R-:W-:-:S02]  /*dc50*/  IADD3 R18, PT, PT, R20, R7, R18 ;  /* 0x0000000714127210 */ /* 0x000fc40007ffe012 */
[C-C-:B------:R-:W-:Y:S02]  /*dc60*/  SHF.R.U32 R9, R6.reuse, 0x6, R6.reuse ;  /* 0x0000000606097819 */ /* 0x140fe40000001606 */
[C---:B------:R-:W-:Y:S01]  /*dc70*/  SHF.R.U32 R16, R6.reuse, 0xb, R6 ;  /* 0x0000000b06107819 */ /* 0x040fe20000001606 */
[----:B------:R-:W-:Y:S01]  /*dc80*/  IMAD.IADD R47, R47, 0x1, R18 ;  /* 0x000000012f2f7824 */ /* 0x000fe200078e0212 */
[----:B------:R-:W-:Y:S02]  /*dc90*/  SHF.R.U32 R15, R6, 0x19, R6 ;  /* 0x00000019060f7819 */ /* 0x000fe40000001606 */
[C-C-:B------:R-:W-:Y:S02]  /*dca0*/  SHF.R.U32 R21, R0.reuse, 0x2, R0.reuse ;  /* 0x0000000200157819 */ /* 0x140fe40000001600 */
[C-C-:B------:R-:W-:Y:S02]  /*dcb0*/  SHF.R.U32 R24, R0.reuse, 0xd, R0.reuse ;  /* 0x0000000d00187819 */ /* 0x140fe40000001600 */
[----:B------:R-:W-:-:S02]  /*dcc0*/  SHF.R.U32 R23, R0, 0x16, R0 ;  /* 0x0000001600177819 */ /* 0x000fc40000001600 */
[----:B------:R-:W-:Y:S02]  /*dcd0*/  LOP3.LUT R19, R15, R16, R9, 0x96, !PT ;  /* 0x000000100f137212 */ /* 0x000fe400078e9609 */
[----:B------:R-:W-:Y:S02]  /*dce0*/  PRMT R15, R48, 0x3210, RZ ;  /* 0x00003210300f7816 */ /* 0x000fe400000000ff */
[----:B------:R-:W-:Y:S02]  /*dcf0*/  PRMT R18, R17, 0x3210, RZ ;  /* 0x0000321011127816 */ /* 0x000fe400000000ff */
[----:B------:R-:W-:Y:S02]  /*dd00*/  LOP3.LUT R21, R23, R24, R21, 0x96, !PT ;  /* 0x0000001817157212 */ /* 0x000fe400078e9615 */
[----:B------:R-:W-:Y:S02]  /*dd10*/  IADD3 R18, PT, PT, R15, -0x6f410006, R18 ;  /* 0x90befffa0f127810 */ /* 0x000fe40007ffe012 */
[----:B------:R-:W-:-:S02]  /*dd20*/  LOP3.LUT R7, R11, R10, R0, 0xe8, !PT ;  /* 0x0000000a0b077212 */ /* 0x000fc400078ee800 */
[----:B------:R-:W-:Y:S02]  /*dd30*/  PRMT R21, R21, 0x3210, RZ ;  /* 0x0000321015157816 */ /* 0x000fe400000000ff */
[----:B------:R-:W-:Y:S02]  /*dd40*/  PRMT R8, R8, 0x3210, RZ ;  /* 0x0000321008087816 */ /* 0x000fe400000000ff */
[----:B------:R-:W-:Y:S02]  /*dd50*/  SHF.R.S64 R24, R15, UR8, RZ ;  /* 0x000000080f187c19 */ /* 0x000fe400080010ff */
[----:B------:R-:W-:Y:S02]  /*dd60*/  PRMT R18, R18, 0x3210, RZ ;  /* 0x0000321012127816 */ /* 0x000fe400000000ff */
[----:B------:R-:W-:Y:S02]  /*dd70*/  LOP3.LUT R15, R6, R13, R14, 0xca, !PT ;  /* 0x0000000d060f7212 */ /* 0x000fe400078eca0e */
[----:B------:R-:W-:-:S02]  /*dd80*/  PRMT R19, R19, 0x3210, RZ ;  /* 0x0000321013137816 */ /* 0x000fc400000000ff */
[----:B------:R-:W-:Y:S02]  /*dd90*/  IADD3 R7, PT, PT, R7, R8, R21 ;  /* 0x0000000807077210 */ /* 0x000fe40007ffe015 */
[C-C-:B------:R-:W-:Y:S02]  /*dda0*/  SHF.R.U32 R8, R48.reuse, 0x11, R48.reuse ;  /* 0x0000001130087819 */ /* 0x140fe40000001630 */
[----:B------:R-:W-:Y:S02]  /*ddb0*/  SHF.R.U32 R9, R48, 0x13, R48 ;  /* 0x0000001330097819 */ /* 0x000fe40000001630 */
[C-C-:B------:R-:W-:Y:S02]  /*ddc0*/  SHF.R.U32 R16, R47.reuse, 0x11, R47.reuse ;  /* 0x000000112f107819 */ /* 0x140fe4000000162f */
[----:B------:R-:W-:Y:S02]  /*ddd0*/  SHF.R.U32 R17, R47, 0x13, R47 ;  /* 0x000000132f117819 */ /* 0x000fe4000000162f */
[----:B------:R-:W-:-:S02]  /*dde0*/  IADD3 R15, PT, PT, R15, R18, R19 ;  /* 0x000000120f0f7210 */ /* 0x000fc40007ffe013 */
[----:B------:R-:W-:Y:S02]  /*ddf0*/  PRMT R47, R47, 0x3210, RZ ;  /* 0x000032102f2f7816 */ /* 0x000fe400000000ff */
[----:B------:R-:W-:Y:S02]  /*de00*/  LOP3.LUT R9, R24, R9, R8, 0x96, !PT ;  /* 0x0000000918097212 */ /* 0x000fe400078e9608 */
[----:B------:R-:W-:Y:S01]  /*de10*/  PRMT R8, R5, 0x3210, RZ ;  /* 0x0000321005087816 */ /* 0x000fe200000000ff */
[----:B------:R-:W-:Y:S01]  /*de20*/  IMAD.IADD R5, R15, 0x1, R10 ;  /* 0x000000010f057824 */ /* 0x000fe200078e020a */
[----:B------:R-:W-:Y:S02]  /*de30*/  SHF.R.S64 R23, R47, UR8, RZ ;  /* 0x000000082f177c19 */ /* 0x000fe400080010ff */
[C-C-:B------:R-:W-:Y:S02]  /*de40*/  SHF.R.U32 R20, R7.reuse, 0x2, R7.reuse ;  /* 0x0000000207147819 */ /* 0x140fe40000001607 */
[----:B------:R-:W-:-:S02]  /*de50*/  SHF.R.U32 R21, R7, 0xd, R7 ;  /* 0x0000000d07157819 */ /* 0x000fc40000001607 */
[----:B------:R-:W-:Y:S02]  /*de60*/  SHF.R.U32 R22, R7, 0x16, R7 ;  /* 0x0000001607167819 */ /* 0x000fe40000001607 */
[----:B------:R-:W-:Y:S02]  /*de70*/  LOP3.LUT R17, R23, R17, R16, 0x96, !PT ;  /* 0x0000001117117212 */ /* 0x000fe400078e9610 */
[----:B------:R-:W-:Y:S02]  /*de80*/  LOP3.LUT R20, R22, R21, R20, 0x96, !PT ;  /* 0x0000001516147212 */ /* 0x000fe400078e9614 */
[----:B------:R-:W-:Y:S02]  /*de90*/  PRMT R14, R14, 0x3210, RZ ;  /* 0x000032100e0e7816 */ /* 0x000fe400000000ff */
[C-C-:B------:R-:W-:Y:S02]  /*dea0*/  SHF.R.U32 R16, R5.reuse, 0x6, R5.reuse ;  /* 0x0000000605107819 */ /* 0x140fe40000001605 */
        /* <DEDUP_REMOVED lines=8> */
[----:B------:R-:W-:Y:S02]  /*df30*/  IADD3 R8, PT, PT, R10, R15, R20 ;  /* 0x0000000f0a087210 */ /* 0x000fe40007ffe014 */
[----:B------:R-:W-:Y:S01]  /*df40*/  PRMT R10, R14, 0x3210, RZ ;  /* 0x000032100e0a7816 */ /* 0x000fe200000000ff */
[----:B------:R-:W-:Y:S01]  /*df50*/  IMAD.IADD R45, R45, 0x1, R22 ;  /* 0x000000012d2d7824 */ /* 0x000fe200078e0216 */
[----:B------:R-:W-:Y:S02]  /*df60*/  LOP3.LUT R9, R5, R6, R13, 0xca, !PT ;  /* 0x0000000605097212 */ /* 0x000fe400078eca0d */
[----:B------:R-:W-:Y:S02]  /*df70*/  PRMT R16, R16, 0x3210, RZ ;  /* 0x0000321010107816 */ /* 0x000fe400000000ff */
[----:B------:R-:W-:-:S02]  /*df80*/  IADD3 R42, PT, PT, R17, R4, R42 ;  /* 0x00000004112a7210 */ /* 0x000fc40007ffe02a */
[----:B------:R-:W-:Y:S02]  /*df90*/  IADD3 R10, PT, PT, R9, R10, R16 ;  /* 0x0000000a090a7210 */ /* 0x000fe40007ffe010 */
[C---:B------:R-:W-:Y:S01]  /*dfa0*/  SHF.R.U32 R12, R8.reuse, 0x2, R8 ;  /* 0x00000002080c7819 */ /* 0x040fe20000001608 */
[----:B------:R-:W-:Y:S01]  /*dfb0*/  IMAD.IADD R43, R43, 0x1, R42 ;  /* 0x000000012b2b7824 */ /* 0x000fe200078e022a */
[--C-:B------:R-:W-:Y:S01]  /*dfc0*/  SHF.R.U32 R15, R8, 0xd, R8.reuse ;  /* 0x0000000d080f7819 */ /* 0x100fe20000001608 */
[----:B------:R-:W-:Y:S01]  /*dfd0*/  IMAD.IADD R4, R10, 0x1, R11 ;  /* 0x000000010a047824 */ /* 0x000fe200078e020b */
[----:B------:R-:W-:Y:S02]  /*dfe0*/  SHF.R.U32 R14, R8, 0x16, R8 ;  /* 0x00000016080e7819 */ /* 0x000fe40000001608 */
[----:B------:R-:W-:Y:S02]  /*dff0*/  PRMT R13, R13, 0x3210, RZ ;  /* 0x000032100d0d7816 */ /* 0x000fe400000000ff */
[----:B------:R-:W-:-:S02]  /*e000*/  LOP3.LUT R12, R14, R15, R12, 0x96, !PT ;  /* 0x0000000f0e0c7212 */ /* 0x000fc400078e960c */
[----:B------:R-:W-:Y:S02]  /*e010*/  PRMT R14, R45, 0x3210, RZ ;  /* 0x000032102d0e7816 */ /* 0x000fe400000000ff */
        /* <DEDUP_REMOVED lines=18> */
[----:B------:R-:W-:Y:S02]  /*e140*/  PRMT R6, R6, 0x3210, RZ ;  /* 0x0000321006067816 */ /* 0x000fe400000000ff */
[----:B------:R-:W-:Y:S02]  /*e150*/  LOP3.LUT R12, R14, R13, R12, 0x96, !PT ;  /* 0x0000000d0e0c7212 */ /* 0x000fe400078e960c */
[----:B------:R-:W-:Y:S02]  /*e160*/  IADD3 R43, PT, PT, R6, -0x398e870e, R43 ;  /* 0xc67178f2062b7810 */ /* 0x000fe40007ffe02b */
        /* <DEDUP_REMOVED lines=9> */
[----:B------:R-:W-:Y:S02]  /*e200*/  LOP3.LUT R6, R0, R4, R5, 0xca, !PT ;  /* 0x0000000400067212 */ /* 0x000fe400078eca05 */
[C-C-:B------:R-:W-:Y:S02]  /*e210*/  SHF.R.U32 R11, R15.reuse, 0x2, R15.reuse ;  /* 0x000000020f0b7819 */ /* 0x140fe4000000160f */
[C-C-:B------:R-:W-:Y:S02]  /*e220*/  SHF.R.U32 R12, R15.reuse, 0xd, R15.reuse ;  /* 0x0000000d0f0c7819 */ /* 0x140fe4000000160f */
[----:B------:R-:W-:Y:S02]  /*e230*/  SHF.R.U32 R13, R15, 0x16, R15 ;  /* 0x000000160f0d7819 */ /* 0x000fe4000000160f */
[----:B------:R-:W-:Y:S02]  /*e240*/  PRMT R10, R10, 0x3210, RZ ;  /* 0x000032100a0a7816 */ /* 0x000fe400000000ff */
[----:B------:R-:W-:-:S02]  /*e250*/  LOP3.LUT R11, R13, R12, R11, 0x96, !PT ;  /* 0x0000000c0d0b7212 */ /* 0x000fc400078e960b */
[----:B------:R-:W-:Y:S02]  /*e260*/  IADD3 R10, PT, PT, R6, R9, R10 ;  /* 0x00000009060a7210 */ /* 0x000fe40007ffe00a */
[----:B------:R-:W-:Y:S02]  /*e270*/  LOP3.LUT R6, R17, R8, R15, 0xe8, !PT ;  /* 0x0000000811067212 */ /* 0x000fe400078ee80f */
[----:B------:R-:W-:Y:S02]  /*e280*/  PRMT R11, R11, 0x3210, RZ ;  /* 0x000032100b0b7816 */ /* 0x000fe400000000ff */
[----:B------:R-:W-:-:S04]  /*e290*/  PRMT R9, R10, 0x3210, RZ ;  /* 0x000032100a097816 */ /* 0x000fc800000000ff */
[----:B------:R-:W-:-:S05]  /*e2a0*/  IADD3 R6, PT, PT, R6, R9, R11 ;  /* 0x0000000906067210 */ /* 0x000fca0007ffe00b */
[----:B------:R-:W-:-:S05]  /*e2b0*/  VIADD R6, R6, 0x6a09e667 ;  /* 0x6a09e66706067836 */ /* 0x000fca0000000000 */
[----:B0-----:R-:W-:-:S13]  /*e2c0*/  ISETP.GT.U32.AND P0, PT, R6, UR10, PT ;  /* 0x0000000a06007c0c */ /* 0x001fda000bf04070 */
[----:B------:R-:W-:Y:S05]  /*e2d0*/  @P0 EXIT ;  /* 0x000000000000094d */ /* 0x000fea0003800000 */
[----:B------:R-:W-:Y:S01]  /*e2e0*/  ISETP.GE.U32.AND P0, PT, R6, UR10, PT ;  /* 0x0000000a06007c0c */ /* 0x000fe2000bf06070 */
[----:B------:R-:W0:Y:S01]  /*e2f0*/  LDCU.64 UR8, c[0x0][0x358] ;  /* 0x00006b00ff0877ac */ /* 0x000e220008000a00 */
[----:B------:R-:W-:Y:S01]  /*e300*/  BSSY.RECONVERGENT B0, `(.L_x_0) ;  /* 0x0000029000007945 */ /* 0x000fe20003800200 */
[----:B------:R-:W-:-:S10]  /*e310*/  IADD3 R7, PT, PT, R7, 0x510e527f, R10 ;  /* 0x510e527f07077810 */ /* 0x000fd40007ffe00a */
[----:B------:R-:W-:Y:S05]  /*e320*/  @!P0 BRA `(.L_x_1) ;  /* 0x0000000000988947 */ /* 0x000fea0003800000 */
[----:B------:R-:W1:Y:S01]  /*e330*/  LDC R9, c[0x3][0x450] ;  /* 0x00c11400ff097b82 */ /* 0x000e620000000800 */
[----:B------:R-:W-:-:S05]  /*e340*/  VIADD R6, R15, 0xbb67ae85 ;  /* 0xbb67ae850f067836 */ /* 0x000fca0000000000 */
[----:B-1----:R-:W-:-:S13]  /*e350*/  ISETP.GT.U32.AND P0, PT, R6, R9, PT ;  /* 0x000000090600720c */ /* 0x002fda0003f04070 */
[----:B0-----:R-:W-:Y:S05]  /*e360*/  @P0 EXIT ;  /* 0x000000000000094d */ /* 0x001fea0003800000 */
[----:B------:R-:W-:-:S13]  /*e370*/  ISETP.GE.U32.AND P0, PT, R6, R9, PT ;  /* 0x000000090600720c */ /* 0x000fda0003f06070 */
[----:B------:R-:W-:Y:S05]  /*e380*/  @!P0 BRA `(.L_x_1) ;  /* 0x0000000000808947 */ /* 0x000fea0003800000 */
[----:B------:R-:W0:Y:S01]  /*e390*/  LDC R9, c[0x3][0x454] ;  /* 0x00c11500ff097b82 */ /* 0x000e220000000800 */
[----:B------:R-:W-:-:S05]  /*e3a0*/  VIADD R6, R17, 0x3c6ef372 ;  /* 0x3c6ef37211067836 */ /* 0x000fca0000000000 */
[----:B0-----:R-:W-:-:S13]  /*e3b0*/  ISETP.GT.U32.AND P0, PT, R6, R9, PT ;  /* 0x000000090600720c */ /* 0x001fda0003f04070 */
[----:B------:R-:W-:Y:S05]  /*e3c0*/  @P0 EXIT ;  /* 0x000000000000094d */ /* 0x000fea0003800000 */
        /* <DEDUP_REMOVED lines=8> */
[----:B------:R-:W0:Y:S02]  /*e450*/  LDC R6, c[0x3][0x45c] ;  /* 0x00c11700ff067b82 */ /* 0x000e240000000800 */
        /* <DEDUP_REMOVED lines=14> */
[----:B------:R-:W0:Y:S01]  /*e540*/  LDCU UR4, c[0x3][0x468] ;  /* 0x00c08d00ff0477ac */ /* 0x000e220008000800 */
[----:B------:R-:W-:-:S05]  /*e550*/  VIADD R5, R5, 0x5be0cd19 ;  /* 0x5be0cd1905057836 */ /* 0x000fca0000000000 */
[----:B0-----:R-:W-:-:S04]  /*e560*/  ISETP.GE.U32.AND P0, PT, R5, UR4, PT ;  /* 0x0000000405007c0c */ /* 0x001fc8000bf06070 */
[----:B------:R-:W-:-:S13]  /*e570*/  ISETP.LT.U32.OR P0, PT, R4, R7, !P0 ;  /* 0x000000070400720c */ /* 0x000fda0004701470 */
[----:B------:R-:W-:Y:S05]  /*e580*/  @!P0 EXIT ;  /* 0x000000000000894d */ /* 0x000fea0003800000 */
.L_x_1:
[----:B0-----:R-:W-:Y:S05]  /*e590*/  BSYNC.RECONVERGENT B0 ;  /* 0x0000000000007941 */ /* 0x001fea0003800200 */
.L_x_0:
[----:B------:R-:W0:Y:S01]  /*e5a0*/  S2R R5, SR_LANEID ;  /* 0x0000000000057919 */ /* 0x000e220000000000 */
[----:B------:R-:W1:Y:S01]  /*e5b0*/  LDCU.64 UR4, c[0x0][0x388] ;  /* 0x00007100ff0477ac */ /* 0x000e620008000a00 */
[----:B------:R-:W-:Y:S02]  /*e5c0*/  VOTEU.ANY UR10, UPT, PT ;  /* 0x00000000000a7886 */ /* 0x000fe400038e0100 */
[----:B------:R-:W0:Y:S08]  /*e5d0*/  FLO.U32 R6, UR10 ;  /* 0x0000000a00067d00 */ /* 0x000e3000080e0000 */
[----:B------:R-:W2:Y:S01]  /*e5e0*/  POPC R7, UR10 ;  /* 0x0000000a00077d09 */ /* 0x000ea20008000000 */
[----:B-1----:R-:W-:-:S04]  /*e5f0*/  UIADD3 UR4, UP0, UPT, UR4, 0xc, URZ ;  /* 0x0000000c04047890 */ /* 0x002fc8000ff1e0ff */
[----:B------:R-:W-:Y:S02]  /*e600*/  UIADD3.X UR5, UPT, UPT, URZ, UR5, URZ, UP0, !UPT ;  /* 0x00000005ff057290 */ /* 0x000fe400087fe4ff */
[----:B------:R-:W-:Y:S01]  /*e610*/  IMAD.U32 R4, RZ, RZ, UR4 ;  /* 0x00000004ff047e24 */ /* 0x000fe2000f8e00ff */
[----:B0-----:R-:W-:-:S03]  /*e620*/  ISETP.EQ.U32.AND P0, PT, R6, R5, PT ;  /* 0x000000050600720c */ /* 0x001fc60003f02070 */
[----:B------:R-:W-:-:S10]  /*e630*/  IMAD.U32 R5, RZ, RZ, UR5 ;  /* 0x00000005ff057e24 */ /* 0x000fd4000f8e00ff */
[----:B--2---:R-:W2:Y:S01]  /*e640*/  @P0 ATOMG.E.ADD.STRONG.GPU PT, R5, desc[UR8][R4.64], R7 ;  /* 0x80000007040509a8 */ /* 0x004ea200081ef108 */
[----:B------:R-:W0:Y:S02]  /*e650*/  S2R R8, SR_LTMASK ;  /* 0x0000000000087919 */ /* 0x000e240000003900 */
[----:B0-----:R-:W-:-:S04]  /*e660*/  LOP3.LUT R8, R8, UR10, RZ, 0xc0, !PT ;  /* 0x0000000a08087c12 */ /* 0x001fc8000f8ec0ff */
[----:B------:R-:W0:Y:S01]  /*e670*/  POPC R9, R8 ;  /* 0x0000000800097309 */ /* 0x000e220000000000 */
[----:B--2---:R-:W0:Y:S02]  /*e680*/  SHFL.IDX PT, R0, R5, R6, 0x1f ;  /* 0x00001f0605007589 */ /* 0x004e2400000e0000 */
[----:B0-----:R-:W-:-:S05]  /*e690*/  IMAD.IADD R0, R0, 0x1, R9 ;  /* 0x0000000100007824 */ /* 0x001fca00078e0209 */
[----:B------:R-:W-:-:S13]  /*e6a0*/  ISETP.NE.AND P0, PT, R0, RZ, PT ;  /* 0x000000ff0000720c */ /* 0x000fda0003f05270 */
[----:B------:R-:W-:Y:S05]  /*e6b0*/  @P0 EXIT ;  /* 0x000000000000094d */ /* 0x000fea0003800000 */
[----:B------:R-:W0:Y:S01]  /*e6c0*/  LDC.64 R8, c[0x0][0x388] ;  /* 0x0000e200ff087b82 */ /* 0x000e220000000a00 */
[----:B------:R-:W-:Y:S01]  /*e6d0*/  IMAD.U32 R15, RZ, RZ, UR23 ;  /* 0x00000017ff0f7e24 */ /* 0x000fe2000f8e00ff */
[----:B------:R-:W-:Y:S01]  /*e6e0*/  MOV R0, 0x0 ;  /* 0x0000000000007802 */ /* 0x000fe20000000f00 */
[----:B------:R-:W-:Y:S01]  /*e6f0*/  STL.64 [R1+0x10], R2 ;  /* 0x0000100201007387 */ /* 0x000fe20000100a00 */
[----:B------:R-:W1:Y:S01]  /*e700*/  LDCU.64 UR4, c[0x4][0x8] ;  /* 0x01000100ff0477ac */ /* 0x000e620008000a00 */
[----:B------:R-:W-:Y:S02]  /*e710*/  IMAD.U32 R6, RZ, RZ, UR23 ;  /* 0x00000017ff067e24 */ /* 0x000fe4000f8e00ff */
[----:B------:R-:W-:Y:S01]  /*e720*/  IMAD.U32 R7, RZ, RZ, UR7 ;  /* 0x00000007ff077e24 */ /* 0x000fe2000f8e00ff */
[----:B------:R-:W2:Y:S02]  /*e730*/  LDC.64 R12, c[0x0][0x388] ;  /* 0x0000e200ff0c7b82 */ /* 0x000ea40000000a00 */
[----:B------:R3:W-:Y:S06]  /*e740*/  STL [R1+0x8], R6 ;  /* 0x0000080601007387 */ /* 0x0007ec0000100800 */
[----:B------:R4:W4:Y:S01]  /*e750*/  LDC.64 R10, c[0x4][R0] ;  /* 0x01000000000a7b82 */ /* 0x0009220000000a00 */
[----:B---3--:R-:W-:-:S02]  /*e760*/  IMAD.U32 R6, RZ, RZ, UR6 ;  /* 0x00000006ff067e24 */ /* 0x008fc4000f8e00ff */
[----:B-1----:R-:W-:Y:S01]  /*e770*/  IMAD.U32 R4, RZ, RZ, UR4 ;  /* 0x00000004ff047e24 */ /* 0x002fe2000f8e00ff */
[----:B0-----:R0:W-:Y:S01]  /*e780*/  STG.E.64 desc[UR8][R8.64], R2 ;  /* 0x0000000208007986 */ /* 0x0011e2000c101b08 */
[----:B------:R-:W-:-:S03]  /*e790*/  IMAD.U32 R5, RZ, RZ, UR5 ;  /* 0x00000005ff057e24 */ /* 0x000fc6000f8e00ff */
[----:B------:R0:W-:Y:S04]  /*e7a0*/  STG.E desc[UR8][R8.64+0x8], R15 ;  /* 0x0000080f08007986 */ /* 0x0001e8000c101908 */
[----:B--2---:R0:W-:Y:S02]  /*e7b0*/  STL.64 [R1], R12 ;  /* 0x0000000c01007387 */ /* 0x0041e40000100a00 */
[----:B------:R-:W-:-:S07]  /*e7c0*/  LEPC R20, `(.L_x_2) ;  /* 0x000000001014794e */ /* 0x000fce0000000000 */
[----:B0---4-:R-:W-:Y:S05]  /*e7d0*/  CALL.ABS.NOINC R10 ;  /* 0x000000000a007343 */ /* 0x011fea0003c00000 */
.L_x_2:
[----:B------:R-:W-:Y:S05]  /*e7e0*/  EXIT ;  /* 0x000000000000794d */ /* 0x000fea0003800000 */
.L_x_3:
[----:B------:R-:W-:-:S00]  /*e7f0*/  BRA `(.L_x_3) ;  /* 0xfffffffc00fc7947 */ /* 0x000fc0000383ffff */
[----:B------:R-:W-:-:S00]  /*e800*/  NOP ;  /* 0x0000000000007918 */ /* 0x000fc00000000000 */
[----:B------:R-:W-:-:S00]  /*e810*/  NOP ;  /* 0x0000000000007918 */ /* 0x000fc00000000000 */
[----:B------:R-:W-:-:S00]  /*e820*/  NOP ;  /* 0x0000000000007918 */ /* 0x000fc00000000000 */
[----:B------:R-:W-:-:S00]  /*e830*/  NOP ;  /* 0x0000000000007918 */ /* 0x000fc00000000000 */
[----:B------:R-:W-:-:S00]  /*e840*/  NOP ;  /* 0x0000000000007918 */ /* 0x000fc00000000000 */
[----:B------:R-:W-:-:S00]  /*e850*/  NOP ;  /* 0x0000000000007918 */ /* 0x000fc00000000000 */
[----:B------:R-:W-:-:S00]  /*e860*/  NOP ;  /* 0x0000000000007918 */ /* 0x000fc00000000000 */
[----:B------:R-:W-:-:S00]  /*e870*/  NOP ;  /* 0x0000000000007918 */ /* 0x000fc00000000000 */
.L_x_4:


//--------------------- .nv.global.init           --------------------------
	.section	.nv.global.init,"aw",@progbits
.nv.global.init:
	.type		$str,@object
	.size		$str,(.L_1 - $str)
$str:
        /*0000*/ 	.byte	0x72, 0x65, 0x73, 0x75, 0x6c, 0x74, 0x3a, 0x20, 0x25, 0x70, 0x2c, 0x20, 0x72, 0x65, 0x73, 0x75
        /*0010*/ 	.byte	0x6c, 0x74, 0x2d, 0x3e, 0x76, 0x63, 0x70, 0x75, 0x3a, 0x20, 0x25, 0x64, 0x2c, 0x20, 0x72, 0x65
        /*0020*/ 	.byte	0x73, 0x75, 0x6c, 0x74, 0x2d, 0x3e, 0x6e, 0x6f, 0x6e, 0x63, 0x65, 0x3a, 0x20, 0x25, 0x6c, 0x75
        /*0030*/ 	.byte	0x0a, 0x00
.L_1:


//--------------------- .nv.shared.reserved.0     --------------------------
	.section	.nv.shared.reserved.0,"aw",@nobits
	.weak		__nv_reservedSMEM_offset_0_alias
	.size		__nv_reservedSMEM_offset_0_alias, 0, 64
	.other		__nv_reservedSMEM_offset_0_alias,@"STO_CUDA_RESERVED_SHARED STV_DEFAULT"
__nv_reservedSMEM_offset_0_alias:
	.zero		0
	.zero		64


//--------------------- .nv.constant0.sha256d_kernel --------------------------
	.section	.nv.constant0.sha256d_kernel,"a",@progbits
	.sectionflags	@""
	.align	4
.nv.constant0.sha256d_kernel:
	.zero		912


//--------------------- SYMBOLS --------------------------

	.type		.nv.reservedSmem.offset0,@object
	.size		.nv.reservedSmem.offset0,0x4
	.type		vprintf,@function
